	.target	sm_120

	.elftype	@"ET_EXEC"


//--------------------- .note.nv.tkinfo           --------------------------
	.section	.note.nv.tkinfo,"",@"SHT_NOTE"
	.sectionflags	@"SHF_NOTE_NV_TKINFO"
	.tkinfo
        /*0018*/ 	.word	0x00000080
        /*0030*/ 	.string	""
        /*0030*/ 	.string	"ptxas"
        /*0030*/ 	.string	"Cuda compilation tools, release 12.8, V12.8.61"
        /*0030*/ 	.string	"Build system must define TOOLS_VERSION_EXTENDED"
        /*0030*/ 	.string	"-arch sm_120 "



//--------------------- .note.nv.cuver            --------------------------
	.section	.note.nv.cuver,"",@"SHT_NOTE"
	.sectionflags	@"SHF_NOTE_NV_CUVER"
        /*0018*/ 	.short	0x0001
        /*001a*/ 	.short	0x0078
        /*001c*/ 	.short	0x0001
        /*001e*/ 	.short	0x0000
        /*0020*/ 	.short	0x0001
        /*0022*/ 	.short	0x0000


//--------------------- .nv.info                  --------------------------
	.section	.nv.info,"",@"SHT_CUDA_INFO"
	.align	4


	//----- nvinfo : EIATTR_REGCOUNT
	.align		4
        /*0000*/ 	.byte	0x04, 0x2f
        /*0002*/ 	.short	(.L_35 - .L_34)
	.align		4
.L_34:
        /*0004*/ 	.word	index@(jit_computeValues)
        /*0008*/ 	.word	0x000000ff


	//----- nvinfo : EIATTR_FRAME_SIZE
	.align		4
.L_35:
        /*000c*/ 	.byte	0x04, 0x11
        /*000e*/ 	.short	(.L_37 - .L_36)
	.align		4
.L_36:
        /*0010*/ 	.word	index@($__internal_0_$__cuda_sm20_rem_u64)
        /*0014*/ 	.word	0x00000210


	//----- nvinfo : EIATTR_FRAME_SIZE
	.align		4
.L_37:
        /*0018*/ 	.byte	0x04, 0x11
        /*001a*/ 	.short	(.L_39 - .L_38)
	.align		4
.L_38:
        /*001c*/ 	.word	index@($jit_computeValues$_ZN23kb31_septic_extension_taSERKS_)
        /*0020*/ 	.word	0x00000210


	//----- nvinfo : EIATTR_FRAME_SIZE
	.align		4
.L_39:
        /*0024*/ 	.byte	0x04, 0x11
        /*0026*/ 	.short	(.L_41 - .L_40)
	.align		4
.L_40:
        /*0028*/ 	.word	index@($jit_computeValues$_ZN23kb31_septic_extension_tC1Ev)
        /*002c*/ 	.word	0x00000210


	//----- nvinfo : EIATTR_FRAME_SIZE
	.align		4
.L_41:
        /*0030*/ 	.byte	0x04, 0x11
        /*0032*/ 	.short	(.L_43 - .L_42)
	.align		4
.L_42:
        /*0034*/ 	.word	index@($jit_computeValues$_ZN23kb31_septic_extension_t4zeroEv)
        /*0038*/ 	.word	0x00000210


	//----- nvinfo : EIATTR_FRAME_SIZE
	.align		4
.L_43:
        /*003c*/ 	.byte	0x04, 0x11
        /*003e*/ 	.short	(.L_45 - .L_44)
	.align		4
.L_44:
        /*0040*/ 	.word	index@($jit_computeValues$_ZN20kb31_septic_digest_tC1Ev)
        /*0044*/ 	.word	0x00000210


	//----- nvinfo : EIATTR_FRAME_SIZE
	.align		4
.L_45:
        /*0048*/ 	.byte	0x04, 0x11
        /*004a*/ 	.short	(.L_47 - .L_46)
	.align		4
.L_46:
        /*004c*/ 	.word	index@($jit_computeValues$_ZN19kb31_septic_curve_tC1Ev)
        /*0050*/ 	.word	0x00000210


	//----- nvinfo : EIATTR_FRAME_SIZE
	.align		4
.L_47:
        /*0054*/ 	.byte	0x04, 0x11
        /*0056*/ 	.short	(.L_49 - .L_48)
	.align		4
.L_48:
        /*0058*/ 	.word	index@(jit_computeValues)
        /*005c*/ 	.word	0x00000210


	//----- nvinfo : EIATTR_MIN_STACK_SIZE
	.align		4
.L_49:
        /*0060*/ 	.byte	0x04, 0x12
        /*0062*/ 	.short	(.L_51 - .L_50)
	.align		4
.L_50:
        /*0064*/ 	.word	index@(jit_computeValues)
        /*0068*/ 	.word	0x00000210
.L_51:


//--------------------- .nv.info.jit_computeValues --------------------------
	.section	.nv.info.jit_computeValues,"",@"SHT_CUDA_INFO"
	.sectionflags	@""
	.align	4


	//----- nvinfo : EIATTR_CUDA_API_VERSION
	.align		4
        /*0000*/ 	.byte	0x04, 0x37
        /*0002*/ 	.short	(.L_53 - .L_52)
.L_52:
        /*0004*/ 	.word	0x00000080


	//----- nvinfo : EIATTR_KPARAM_INFO
	.align		4
.L_53:
        /*0008*/ 	.byte	0x04, 0x17
        /*000a*/ 	.short	(.L_55 - .L_54)
.L_54:
        /*000c*/ 	.word	0x00000000
        /*0010*/ 	.short	0x0010
        /*0012*/ 	.short	0x0110
        /*0014*/ 	.byte	0x00, 0xf0, 0x81, 0x00


	//----- nvinfo : EIATTR_KPARAM_INFO
	.align		4
.L_55:
        /*0018*/ 	.byte	0x04, 0x17
        /*001a*/ 	.short	(.L_57 - .L_56)
.L_56:
        /*001c*/ 	.word	0x00000000
        /*0020*/ 	.short	0x000f
        /*0022*/ 	.short	0x0108
        /*0024*/ 	.byte	0x00, 0xf0, 0x21, 0x00


	//----- nvinfo : EIATTR_KPARAM_INFO
	.align		4
.L_57:
        /*0028*/ 	.byte	0x04, 0x17
        /*002a*/ 	.short	(.L_59 - .L_58)
.L_58:
        /*002c*/ 	.word	0x00000000
        /*0030*/ 	.short	0x000e
        /*0032*/ 	.short	0x0100
        /*0034*/ 	.byte	0x00, 0xf0, 0x21, 0x00


	//----- nvinfo : EIATTR_KPARAM_INFO
	.align		4
.L_59:
        /*0038*/ 	.byte	0x04, 0x17
        /*003a*/ 	.short	(.L_61 - .L_60)
.L_60:
        /*003c*/ 	.word	0x00000000
        /*0040*/ 	.short	0x000d
        /*0042*/ 	.short	0x00f8
        /*0044*/ 	.byte	0x00, 0xf0, 0x21, 0x00


	//----- nvinfo : EIATTR_KPARAM_INFO
	.align		4
.L_61:
        /*0048*/ 	.byte	0x04, 0x17
        /*004a*/ 	.short	(.L_63 - .L_62)
.L_62:
        /*004c*/ 	.word	0x00000000
        /*0050*/ 	.short	0x000c
        /*0052*/ 	.short	0x00f0
        /*0054*/ 	.byte	0x00, 0xf0, 0x21, 0x00


	//----- nvinfo : EIATTR_KPARAM_INFO
	.align		4
.L_63:
        /*0058*/ 	.byte	0x04, 0x17
        /*005a*/ 	.short	(.L_65 - .L_64)
.L_64:
        /*005c*/ 	.word	0x00000000
        /*0060*/ 	.short	0x000b
        /*0062*/ 	.short	0x00e8
        /*0064*/ 	.byte	0x00, 0xf0, 0x21, 0x00


	//----- nvinfo : EIATTR_KPARAM_INFO
	.align		4
.L_65:
        /*0068*/ 	.byte	0x04, 0x17
        /*006a*/ 	.short	(.L_67 - .L_66)
.L_66:
        /*006c*/ 	.word	0x00000000
        /*0070*/ 	.short	0x000a
        /*0072*/ 	.short	0x00e0
        /*0074*/ 	.byte	0x00, 0xf0, 0x21, 0x00


	//----- nvinfo : EIATTR_KPARAM_INFO
	.align		4
.L_67:
        /*0078*/ 	.byte	0x04, 0x17
        /*007a*/ 	.short	(.L_69 - .L_68)
.L_68:
        /*007c*/ 	.word	0x00000000
        /*0080*/ 	.short	0x0009
        /*0082*/ 	.short	0x00d8
        /*0084*/ 	.byte	0x00, 0xf0, 0x21, 0x00


	//----- nvinfo : EIATTR_KPARAM_INFO
	.align		4
.L_69:
        /*0088*/ 	.byte	0x04, 0x17
        /*008a*/ 	.short	(.L_71 - .L_70)
.L_70:
        /*008c*/ 	.word	0x00000000
        /*0090*/ 	.short	0x0008
        /*0092*/ 	.short	0x00b8
        /*0094*/ 	.byte	0x00, 0xf0, 0x81, 0x00


	//----- nvinfo : EIATTR_KPARAM_INFO
	.align		4
.L_71:
        /*0098*/ 	.byte	0x04, 0x17
        /*009a*/ 	.short	(.L_73 - .L_72)
.L_72:
        /*009c*/ 	.word	0x00000000
        /*00a0*/ 	.short	0x0007
        /*00a2*/ 	.short	0x0098
        /*00a4*/ 	.byte	0x00, 0xf0, 0x81, 0x00


	//----- nvinfo : EIATTR_KPARAM_INFO
	.align		4
.L_73:
        /*00a8*/ 	.byte	0x04, 0x17
        /*00aa*/ 	.short	(.L_75 - .L_74)
.L_74:
        /*00ac*/ 	.word	0x00000000
        /*00b0*/ 	.short	0x0006
        /*00b2*/ 	.short	0x0078
        /*00b4*/ 	.byte	0x00, 0xf0, 0x81, 0x00


	//----- nvinfo : EIATTR_KPARAM_INFO
	.align		4
.L_75:
        /*00b8*/ 	.byte	0x04, 0x17
        /*00ba*/ 	.short	(.L_77 - .L_76)
.L_76:
        /*00bc*/ 	.word	0x00000000
        /*00c0*/ 	.short	0x0005
        /*00c2*/ 	.short	0x0068
        /*00c4*/ 	.byte	0x00, 0xf0, 0x41, 0x00


	//----- nvinfo : EIATTR_KPARAM_INFO
	.align		4
.L_77:
        /*00c8*/ 	.byte	0x04, 0x17
        /*00ca*/ 	.short	(.L_79 - .L_78)
.L_78:
        /*00cc*/ 	.word	0x00000000
        /*00d0*/ 	.short	0x0004
        /*00d2*/ 	.short	0x0058
        /*00d4*/ 	.byte	0x00, 0xf0, 0x41, 0x00


	//----- nvinfo : EIATTR_KPARAM_INFO
	.align		4
.L_79:
        /*00d8*/ 	.byte	0x04, 0x17
        /*00da*/ 	.short	(.L_81 - .L_80)
.L_80:
        /*00dc*/ 	.word	0x00000000
        /*00e0*/ 	.short	0x0003
        /*00e2*/ 	.short	0x0020
        /*00e4*/ 	.byte	0x00, 0xf0, 0xe1, 0x00


	//----- nvinfo : EIATTR_KPARAM_INFO
	.align		4
.L_81:
        /*00e8*/ 	.byte	0x04, 0x17
        /*00ea*/ 	.short	(.L_83 - .L_82)
.L_82:
        /*00ec*/ 	.word	0x00000000
        /*00f0*/ 	.short	0x0002
        /*00f2*/ 	.short	0x0010
        /*00f4*/ 	.byte	0x00, 0xf0, 0x41, 0x00


	//----- nvinfo : EIATTR_KPARAM_INFO
	.align		4
.L_83:
        /*00f8*/ 	.byte	0x04, 0x17
        /*00fa*/ 	.short	(.L_85 - .L_84)
.L_84:
        /*00fc*/ 	.word	0x00000000
        /*0100*/ 	.short	0x0001
        /*0102*/ 	.short	0x0008
        /*0104*/ 	.byte	0x00, 0xf0, 0x21, 0x00


	//----- nvinfo : EIATTR_KPARAM_INFO
	.align		4
.L_85:
        /*0108*/ 	.byte	0x04, 0x17
        /*010a*/ 	.short	(.L_87 - .L_86)
.L_86:
        /*010c*/ 	.word	0x00000000
        /*0110*/ 	.short	0x0000
        /*0112*/ 	.short	0x0000
        /*0114*/ 	.byte	0x00, 0xf0, 0x21, 0x00


	//----- nvinfo : EIATTR_SPARSE_MMA_MASK
	.align		4
.L_87:
        /*0118*/ 	.byte	0x03, 0x50
        /*011a*/ 	.short	0x0000


	//----- nvinfo : EIATTR_MAXREG_COUNT
	.align		4
        /*011c*/ 	.byte	0x03, 0x1b
        /*011e*/ 	.short	0x00ff


	//----- nvinfo : EIATTR_ANNOTATIONS
	.align		4
        /*0120*/ 	.byte	0x04, 0x55
        /*0122*/ 	.short	(.L_89 - .L_88)


	//   ....[0]....
.L_88:
        /*0124*/ 	.word	0x00000001
        /*0128*/ 	.byte	0x80, 0x29, 0x00, 0x00, 0x01, 0x00, 0x00, 0x00, 0xd0, 0x29, 0x00, 0x00, 0x01, 0x00, 0x00, 0x00
        /* <DEDUP_REMOVED lines=23> */
        /*02a8*/ 	.byte	0xd0, 0x2a, 0x03, 0x00, 0x01, 0x00, 0x00, 0x00, 0x00, 0x2b, 0x03, 0x00


	//----- nvinfo : EIATTR_VRC_CTA_INIT_COUNT
	.align		4
.L_89:
        /*02b4*/ 	.byte	0x02, 0x4a
	.zero		1
	.zero		1


	//----- nvinfo : EIATTR_EXIT_INSTR_OFFSETS
	.align		4
        /*02b8*/ 	.byte	0x04, 0x1c
        /*02ba*/ 	.short	(.L_91 - .L_90)


	//   ....[0]....
.L_90:
        /*02bc*/ 	.word	0x000001f0


	//   ....[1]....
        /*02c0*/ 	.word	0x00034d90


	//----- nvinfo : EIATTR_CRS_STACK_SIZE
	.align		4
.L_91:
        /*02c4*/ 	.byte	0x04, 0x1e
        /*02c6*/ 	.short	(.L_93 - .L_92)
.L_92:
        /*02c8*/ 	.word	0x00000000


	//----- nvinfo : EIATTR_CBANK_PARAM_SIZE
	.align		4
.L_93:
        /*02cc*/ 	.byte	0x03, 0x19
        /*02ce*/ 	.short	0x0130


	//----- nvinfo : EIATTR_PARAM_CBANK
	.align		4
        /*02d0*/ 	.byte	0x04, 0x0a
        /*02d2*/ 	.short	(.L_95 - .L_94)
	.align		4
.L_94:
        /*02d4*/ 	.word	index@(.nv.constant0.jit_computeValues)
        /*02d8*/ 	.short	0x0380
        /*02da*/ 	.short	0x0130


	//----- nvinfo : EIATTR_SW_WAR
	.align		4
.L_95:
        /*02dc*/ 	.byte	0x04, 0x36
        /*02de*/ 	.short	(.L_97 - .L_96)
.L_96:
        /*02e0*/ 	.word	0x00000000
.L_97:


//--------------------- .nv.compat                --------------------------
	.section	.nv.compat,"",@"SHT_CUDA_COMPAT_INFO"
	.align	4
        /*0000*/ 	.byte	0x02, 0x02, 0x02, 0x00, 0x02, 0x05, 0x05, 0x00, 0x02, 0x03, 0x00, 0x00, 0x02, 0x06, 0x01, 0x00


//--------------------- .nv.callgraph             --------------------------
	.section	.nv.callgraph,"",@"SHT_CUDA_CALLGRAPH"
	.align	4
	.sectionentsize	8
	.align		4
        /*0000*/ 	.word	0x00000000
	.align		4
        /*0004*/ 	.word	0xffffffff
	.align		4
        /*0008*/ 	.word	0x00000000
	.align		4
        /*000c*/ 	.word	0xfffffffe
	.align		4
        /*0010*/ 	.word	0x00000000
	.align		4
        /*0014*/ 	.word	0xfffffffd
	.align		4
        /*0018*/ 	.word	0x00000000
	.align		4
        /*001c*/ 	.word	0xfffffffc


//--------------------- .nv.constant4             --------------------------
	.section	.nv.constant4,"a",@progbits
	.align	8
	.align		8
.nv.constant4:
        /*0000*/ 	.dword	_ZN6kb31_t6DEGREEE
	.align		8
        /*0008*/ 	.dword	_ZN6kb31_t5NBITSE
	.align		8
        /*0010*/ 	.dword	_ZN6kb31_t3MODE
	.align		8
        /*0018*/ 	.dword	_ZN6kb31_t1ME
	.align		8
        /*0020*/ 	.dword	_ZN6kb31_t2RRE
	.align		8
        /*0028*/ 	.dword	_ZN6kb31_t3ONEE
	.align		8
        /*0030*/ 	.dword	_ZN6kb31_t10MONTY_BITSE
	.align		8
        /*0038*/ 	.dword	_ZN6kb31_t8MONTY_MUE
	.align		8
        /*0040*/ 	.dword	_ZN6kb31_t10MONTY_MASKE
	.align		8
        /*0048*/ 	.dword	_ZN6kb31_t8TOP_BITSE
	.align		8
        /*0050*/ 	.dword	_ZN23kb31_septic_extension_t15frobenius_constE
	.align		8
        /*0058*/ 	.dword	_ZN23kb31_septic_extension_t22double_frobenius_constE
	.align		8
        /*0060*/ 	.dword	_ZN23kb31_septic_extension_t10A_EC_LOGUPE
	.align		8
        /*0068*/ 	.dword	_ZN23kb31_septic_extension_t10B_EC_LOGUPE
	.align		8
        /*0070*/ 	.dword	_ZN19kb31_septic_curve_t7dummy_xE
	.align		8
        /*0078*/ 	.dword	_ZN19kb31_septic_curve_t7dummy_yE
	.align		8
        /*0080*/ 	.dword	_ZN19kb31_septic_curve_t7start_xE
	.align		8
        /*0088*/ 	.dword	_ZN19kb31_septic_curve_t7start_yE
	.align		8
        /*0090*/ 	.dword	_ZN16kb31_extension_t1DE
	.align		8
        /*0098*/ 	.dword	_ZN16kb31_extension_t1WE
	.align		8
        /*00a0*/ 	.dword	_ZN26__nv_atomic_triv_cp_helperIjE5__valE
	.align		8
        /*00a8*/ 	.dword	_ZN44_INTERNAL_00000000_13_jit_kernel_cu_d23cb39829poseidon2_constants_koalabear3t1620half_external_roundsE
	.align		8
        /*00b0*/ 	.dword	_ZN44_INTERNAL_00000000_13_jit_kernel_cu_d23cb39829poseidon2_constants_koalabear3t1615internal_roundsE
	.align		8
        /*00b8*/ 	.dword	_ZN44_INTERNAL_00000000_13_jit_kernel_cu_d23cb39829poseidon2_constants_koalabear3t165alphaE
	.align		8
        /*00c0*/ 	.dword	_ZN44_INTERNAL_00000000_13_jit_kernel_cu_d23cb39829poseidon2_constants_koalabear3t1615round_constantsE
	.align		8
        /*00c8*/ 	.dword	_ZN44_INTERNAL_00000000_13_jit_kernel_cu_d23cb3989poseidon223EXTERNAL_ROUNDS_DEFAULTE


//--------------------- .nv.constant3             --------------------------
	.section	.nv.constant3,"a",@progbits
	.align	4
.nv.constant3:
	.type		_ZN44_INTERNAL_00000000_13_jit_kernel_cu_d23cb3989constants20kb31_frobenius_constE,@object
	.size		_ZN44_INTERNAL_00000000_13_jit_kernel_cu_d23cb3989constants20kb31_frobenius_constE,(_ZN44_INTERNAL_00000000_13_jit_kernel_cu_d23cb3989constants27kb31_double_frobenius_constE - _ZN44_INTERNAL_00000000_13_jit_kernel_cu_d23cb3989constants20kb31_frobenius_constE)
_ZN44_INTERNAL_00000000_13_jit_kernel_cu_d23cb3989constants20kb31_frobenius_constE:
        /* <DEDUP_REMOVED lines=12> */
        /*00c0*/ 	.byte	0xc9, 0x59, 0x6b, 0x6b
	.type		_ZN44_INTERNAL_00000000_13_jit_kernel_cu_d23cb3989constants27kb31_double_frobenius_constE,@object
	.size		_ZN44_INTERNAL_00000000_13_jit_kernel_cu_d23cb3989constants27kb31_double_frobenius_constE,(_ZN44_INTERNAL_00000000_13_jit_kernel_cu_d23cb3989constants15KB31_A_EC_LOGUPE - _ZN44_INTERNAL_00000000_13_jit_kernel_cu_d23cb3989constants27kb31_double_frobenius_constE)
_ZN44_INTERNAL_00000000_13_jit_kernel_cu_d23cb3989constants27kb31_double_frobenius_constE:
        /* <DEDUP_REMOVED lines=13> */
	.type		_ZN44_INTERNAL_00000000_13_jit_kernel_cu_d23cb3989constants15KB31_A_EC_LOGUPE,@object
	.size		_ZN44_INTERNAL_00000000_13_jit_kernel_cu_d23cb3989constants15KB31_A_EC_LOGUPE,(_ZN44_INTERNAL_00000000_13_jit_kernel_cu_d23cb3989constants15KB31_B_EC_LOGUPE - _ZN44_INTERNAL_00000000_13_jit_kernel_cu_d23cb3989constants15KB31_A_EC_LOGUPE)
_ZN44_INTERNAL_00000000_13_jit_kernel_cu_d23cb3989constants15KB31_A_EC_LOGUPE:
        /*0188*/ 	.byte	0x2c, 0xbb, 0xb6, 0x70, 0x79, 0xce, 0xfe, 0x5e, 0x50, 0x0b, 0x68, 0x68, 0xe1, 0x04, 0x2a, 0x37
        /*0198*/ 	.byte	0x61, 0x47, 0xe5, 0x19, 0x25, 0xc9, 0x7d, 0x2d, 0xa1, 0x58, 0xae, 0x3b
	.type		_ZN44_INTERNAL_00000000_13_jit_kernel_cu_d23cb3989constants15KB31_B_EC_LOGUPE,@object
	.size		_ZN44_INTERNAL_00000000_13_jit_kernel_cu_d23cb3989constants15KB31_B_EC_LOGUPE,(_ZN44_INTERNAL_00000000_13_jit_kernel_cu_d23cb3989constants12kb31_dummy_xE - _ZN44_INTERNAL_00000000_13_jit_kernel_cu_d23cb3989constants15KB31_B_EC_LOGUPE)
_ZN44_INTERNAL_00000000_13_jit_kernel_cu_d23cb3989constants15KB31_B_EC_LOGUPE:
        /*01a4*/ 	.byte	0xce, 0x77, 0x01, 0x47, 0x5a, 0x6c, 0x4c, 0x44, 0x08, 0x8c, 0x66, 0x31, 0x90, 0x4a, 0xcd, 0x5c
        /*01b4*/ 	.byte	0x3a, 0xbd, 0x92, 0x34, 0x70, 0x39, 0x96, 0x61, 0xf7, 0x4b, 0xac, 0x5f
	.type		_ZN44_INTERNAL_00000000_13_jit_kernel_cu_d23cb3989constants12kb31_dummy_xE,@object
	.size		_ZN44_INTERNAL_00000000_13_jit_kernel_cu_d23cb3989constants12kb31_dummy_xE,(_ZN44_INTERNAL_00000000_13_jit_kernel_cu_d23cb3989constants12kb31_dummy_yE - _ZN44_INTERNAL_00000000_13_jit_kernel_cu_d23cb3989constants12kb31_dummy_xE)
_ZN44_INTERNAL_00000000_13_jit_kernel_cu_d23cb3989constants12kb31_dummy_xE:
        /*01c0*/ 	.byte	0x48, 0x52, 0x49, 0x76, 0xee, 0xb5, 0xa6, 0x5c, 0xfd, 0x7e, 0x55, 0x67, 0x78, 0xd1, 0xfb, 0x2c
        /*01d0*/ 	.byte	0x75, 0x0e, 0x3b, 0x3d, 0xf9, 0xe5, 0x6a, 0x3f, 0x30, 0xf3, 0x1c, 0x37
	.type		_ZN44_INTERNAL_00000000_13_jit_kernel_cu_d23cb3989constants12kb31_dummy_yE,@object
	.size		_ZN44_INTERNAL_00000000_13_jit_kernel_cu_d23cb3989constants12kb31_dummy_yE,(_ZN44_INTERNAL_00000000_13_jit_kernel_cu_d23cb3989constants12kb31_start_xE - _ZN44_INTERNAL_00000000_13_jit_kernel_cu_d23cb3989constants12kb31_dummy_yE)
_ZN44_INTERNAL_00000000_13_jit_kernel_cu_d23cb3989constants12kb31_dummy_yE:
        /*01dc*/ 	.byte	0x35, 0xcf, 0x98, 0x04, 0x53, 0x0b, 0x50, 0x60, 0xb3, 0x26, 0x96, 0x20, 0x7c, 0xc6, 0xbc, 0x62
        /*01ec*/ 	.byte	0xb2, 0xbd, 0x9b, 0x0c, 0x48, 0xa0, 0xa5, 0x43, 0x21, 0x56, 0xe5, 0x56
	.type		_ZN44_INTERNAL_00000000_13_jit_kernel_cu_d23cb3989constants12kb31_start_xE,@object
	.size		_ZN44_INTERNAL_00000000_13_jit_kernel_cu_d23cb3989constants12kb31_start_xE,(_ZN44_INTERNAL_00000000_13_jit_kernel_cu_d23cb3989constants12kb31_start_yE - _ZN44_INTERNAL_00000000_13_jit_kernel_cu_d23cb3989constants12kb31_start_xE)
_ZN44_INTERNAL_00000000_13_jit_kernel_cu_d23cb3989constants12kb31_start_xE:
        /*01f8*/ 	.byte	0x12, 0x3f, 0xef, 0x53, 0x58, 0x4e, 0xc2, 0x3d, 0x1c, 0xce, 0xf8, 0x3c, 0xfd, 0x1a, 0x20, 0x73
        /*0208*/ 	.byte	0x48, 0xbe, 0x33, 0x62, 0x39, 0x80, 0x7d, 0x09, 0x78, 0x4b, 0xfd, 0x0c
	.type		_ZN44_INTERNAL_00000000_13_jit_kernel_cu_d23cb3989constants12kb31_start_yE,@object
	.size		_ZN44_INTERNAL_00000000_13_jit_kernel_cu_d23cb3989constants12kb31_start_yE,(.L_24 - _ZN44_INTERNAL_00000000_13_jit_kernel_cu_d23cb3989constants12kb31_start_yE)
_ZN44_INTERNAL_00000000_13_jit_kernel_cu_d23cb3989constants12kb31_start_yE:
        /*0214*/ 	.byte	0xd9, 0xbe, 0x30, 0x18, 0xa3, 0x5a, 0xc6, 0x0d, 0x20, 0x92, 0x33, 0x57, 0x26, 0x77, 0xf4, 0x49
        /*0224*/ 	.byte	0x50, 0x17, 0xd8, 0x23, 0x5c, 0xfa, 0x55, 0x52, 0xd7, 0x42, 0x2d, 0x41
.L_24:


//--------------------- .text.jit_computeValues   --------------------------
	.section	.text.jit_computeValues,"ax",@progbits
	.align	128
        .global         jit_computeValues
        .type           jit_computeValues,@function
        .size           jit_computeValues,(.L_x_9 - jit_computeValues)
        .other          jit_computeValues,@"STO_CUDA_ENTRY STV_DEFAULT"
jit_computeValues:
.text.jit_computeValues:
[----:B------:R-:W0:Y:S01]  /*0000*/  LDC R1, c[0x0][0x37c] ;  /* 0x0000df00ff017b82 */ /* 0x000e220000000800 */
[----:B------:R-:W1:Y:S01]  /*0010*/  S2R R5, SR_TID.X ;  /* 0x0000000000057919 */ /* 0x000e620000002100 */
[----:B------:R-:W2:Y:S06]  /*0020*/  LDCU UR7, c[0x0][0x2fc] ;  /* 0x00005f80ff0777ac */ /* 0x000eac0008000800 */
[----:B------:R-:W1:Y:S01]  /*0030*/  S2UR UR6, SR_CTAID.X ;  /* 0x00000000000679c3 */ /* 0x000e620000002500 */
[----:B0-----:R-:W-:Y:S01]  /*0040*/  IADD3 R1, PT, PT, R1, -0x210, RZ ;  /* 0xfffffdf001017810 */ /* 0x001fe20007ffe0ff */
[----:B------:R-:W0:Y:S01]  /*0050*/  LDCU UR4, c[0x0][0x3e8] ;  /* 0x00007d00ff0477ac */ /* 0x000e220008000800 */
[----:B------:R-:W-:-:S05]  /*0060*/  UMOV UR5, 0x1 ;  /* 0x0000000100057882 */ /* 0x000fca0000000000 */
[----:B------:R-:W1:Y:S08]  /*0070*/  LDC R4, c[0x0][0x360] ;  /* 0x0000d800ff047b82 */ /* 0x000e700000000800 */
[----:B------:R-:W3:Y:S01]  /*0080*/  LDC.64 R2, c[0x0][0x3a0] ;  /* 0x0000e800ff027b82 */ /* 0x000ee20000000a00 */
[----:B0-----:R-:W-:-:S07]  /*0090*/  USHF.L.U32 UR4, UR5, UR4, URZ ;  /* 0x0000000405047299 */ /* 0x001fce00080006ff */
[----:B------:R-:W0:Y:S01]  /*00a0*/  LDC.64 R6, c[0x0][0x3a8] ;  /* 0x0000ea00ff067b82 */ /* 0x000e220000000a00 */
[----:B------:R-:W-:-:S07]  /*00b0*/  USHF.R.S32.HI UR5, URZ, 0x1f, UR4 ;  /* 0x0000001fff057899 */ /* 0x000fce0008011404 */
[----:B------:R-:W4:Y:S01]  /*00c0*/  LDC.64 R8, c[0x0][0x3b0] ;  /* 0x0000ec00ff087b82 */ /* 0x000f220000000a00 */
[----:B-1----:R-:W-:Y:S02]  /*00d0*/  IMAD R4, R4, UR6, R5 ;  /* 0x0000000604047c24 */ /* 0x002fe4000f8e0205 */
[----:B------:R-:W-:Y:S01]  /*00e0*/  HFMA2 R5, -RZ, RZ, 0, 0 ;  /* 0x00000000ff057431 */ /* 0x000fe200000001ff */
[----:B------:R-:W2:Y:S04]  /*00f0*/  LDCU UR6, c[0x0][0x2f8] ;  /* 0x00005f00ff0677ac */ /* 0x000ea80008000800 */
[----:B------:R-:W-:Y:S02]  /*0100*/  ISETP.LT.U64.AND P0, PT, R4, UR4, PT ;  /* 0x0000000404007c0c */ /* 0x000fe4000bf11070 */
[----:B------:R-:W1:Y:S01]  /*0110*/  LDC.64 R10, c[0x0][0x3b8] ;  /* 0x0000ee00ff0a7b82 */ /* 0x000e620000000a00 */
[----:B---3--:R3:W-:Y:S04]  /*0120*/  STL.64 [R1], R2 ;  /* 0x0000000201007387 */ /* 0x0087e80000100a00 */
[----:B0-----:R0:W-:Y:S03]  /*0130*/  STL.64 [R1+0x8], R6 ;  /* 0x0000080601007387 */ /* 0x0011e60000100a00 */
[----:B------:R-:W5:Y:S01]  /*0140*/  LDC.64 R12, c[0x0][0x3c0] ;  /* 0x0000f000ff0c7b82 */ /* 0x000f620000000a00 */
[----:B---3--:R-:W-:Y:S01]  /*0150*/  MOV R2, R1 ;  /* 0x0000000100027202 */ /* 0x008fe20000000f00 */
[----:B------:R-:W-:Y:S01]  /*0160*/  HFMA2 R3, -RZ, RZ, 0, 0 ;  /* 0x00000000ff037431 */ /* 0x000fe200000001ff */
[----:B----4-:R0:W-:Y:S05]  /*0170*/  STL.64 [R1+0x10], R8 ;  /* 0x0000100801007387 */ /* 0x0101ea0000100a00 */
[----:B------:R-:W3:Y:S01]  /*0180*/  LDC.64 R14, c[0x0][0x3c8] ;  /* 0x0000f200ff0e7b82 */ /* 0x000ee20000000a00 */
[----:B--2---:R-:W-:-:S07]  /*0190*/  IADD.64 R2, R2, UR6 ;  /* 0x0000000602027c35 */ /* 0x004fce000f8e0200 */
[----:B------:R-:W2:Y:S01]  /*01a0*/  LDC.64 R16, c[0x0][0x3d0] ;  /* 0x0000f400ff107b82 */ /* 0x000ea20000000a00 */
[----:B-1----:R0:W-:Y:S04]  /*01b0*/  STL.64 [R1+0x18], R10 ;  /* 0x0000180a01007387 */ /* 0x0021e80000100a00 */
[----:B-----5:R0:W-:Y:S04]  /*01c0*/  STL.64 [R1+0x20], R12 ;  /* 0x0000200c01007387 */ /* 0x0201e80000100a00 */
[----:B---3--:R0:W-:Y:S04]  /*01d0*/  STL.64 [R1+0x28], R14 ;  /* 0x0000280e01007387 */ /* 0x0081e80000100a00 */
[----:B--2---:R0:W-:Y:S01]  /*01e0*/  STL.64 [R1+0x30], R16 ;  /* 0x0000301001007387 */ /* 0x0041e20000100a00 */
[----:B------:R-:W-:Y:S05]  /*01f0*/  @!P0 EXIT ;  /* 0x000000000000894d */ /* 0x000fea0003800000 */
[----:B------:R-:W-:Y:S02]  /*0200*/  IADD.64 R34, R2, 0xb8 ;  /* 0x000000b802227835 */ /* 0x000fe400078e0200 */
[----:B------:R-:W-:-:S07]  /*0210*/  MOV R19, 0x230 ;  /* 0x0000023000137802 */ /* 0x000fce0000000f00 */
[----:B0-----:R-:W-:Y:S05]  /*0220*/  CALL.REL.NOINC `($jit_computeValues$_ZN20kb31_septic_digest_tC1Ev) ;  /* 0x0000034c00787944 */ /* 0x001fea0003c00000 */
[----:B------:R-:W0:Y:S01]  /*0230*/  LDCU.U16 UR6, c[0x0][0x410] ;  /* 0x00008200ff0677ac */ /* 0x000e220008000400 */
[----:B------:R-:W1:Y:S01]  /*0240*/  LDC.64 R12, c[0x0][0x408] ;  /* 0x00010200ff0c7b82 */ /* 0x000e620000000a00 */
[----:B------:R-:W2:Y:S01]  /*0250*/  LDCU.U16 UR7, c[0x0][0x412] ;  /* 0x00008240ff0777ac */ /* 0x000ea20008000400 */
[----:B------:R-:W3:Y:S06]  /*0260*/  LDCU.U16 UR8, c[0x0][0x414] ;  /* 0x00008280ff0877ac */ /* 0x000eec0008000400 */
[----:B------:R-:W4:Y:S01]  /*0270*/  LDC.64 R14, c[0x0][0x418] ;  /* 0x00010600ff0e7b82 */ /* 0x000f220000000a00 */
[----:B------:R-:W5:Y:S01]  /*0280*/  LDCU.U16 UR9, c[0x0][0x416] ;  /* 0x000082c0ff0977ac */ /* 0x000f620008000400 */
[----:B------:R-:W1:Y:S06]  /*0290*/  LDCU.U16 UR10, c[0x0][0x430] ;  /* 0x00008600ff0a77ac */ /* 0x000e6c0008000400 */
[----:B------:R-:W4:Y:S01]  /*02a0*/  LDC.64 R16, c[0x0][0x420] ;  /* 0x00010800ff107b82 */ /* 0x000f220000000a00 */
[----:B0-----:R-:W-:Y:S01]  /*02b0*/  MOV R6, UR6 ;  /* 0x0000000600067c02 */ /* 0x001fe20008000f00 */
[----:B------:R-:W0:Y:S01]  /*02c0*/  LDCU.U16 UR11, c[0x0][0x432] ;  /* 0x00008640ff0b77ac */ /* 0x000e220008000400 */
[----:B--2---:R-:W-:Y:S01]  /*02d0*/  MOV R7, UR7 ;  /* 0x0000000700077c02 */ /* 0x004fe20008000f00 */
[----:B------:R-:W2:Y:S04]  /*02e0*/  LDCU.U16 UR12, c[0x0][0x434] ;  /* 0x00008680ff0c77ac */ /* 0x000ea80008000400 */
[----:B------:R-:W0:Y:S01]  /*02f0*/  LDC.64 R20, c[0x0][0x468] ;  /* 0x00011a00ff147b82 */ /* 0x000e220000000a00 */
[----:B---3--:R-:W-:Y:S01]  /*0300*/  MOV R0, UR8 ;  /* 0x0000000800007c02 */ /* 0x008fe20008000f00 */
[----:B------:R-:W-:Y:S01]  /*0310*/  PRMT R6, R6, 0x5410, R7 ;  /* 0x0000541006067816 */ /* 0x000fe20000000007 */
[----:B------:R-:W3:Y:S01]  /*0320*/  LDCU.U16 UR13, c[0x0][0x436] ;  /* 0x000086c0ff0d77ac */ /* 0x000ee20008000400 */
[----:B-1----:R-:W-:Y:S01]  /*0330*/  STL.64 [R1+0x48], R12 ;  /* 0x0000480c01007387 */ /* 0x002fe20000100a00 */
[----:B-----5:R-:W-:Y:S01]  /*0340*/  MOV R9, UR9 ;  /* 0x0000000900097c02 */ /* 0x020fe20008000f00 */
[----:B------:R-:W1:Y:S02]  /*0350*/  LDCU.U16 UR14, c[0x0][0x450] ;  /* 0x00008a00ff0e77ac */ /* 0x000e640008000400 */
[----:B------:R-:W5:Y:S01]  /*0360*/  LDC.64 R22, c[0x0][0x438] ;  /* 0x00010e00ff167b82 */ /* 0x000f620000000a00 */
[----:B----4-:R-:W-:Y:S01]  /*0370*/  STL.64 [R1+0x58], R14 ;  /* 0x0000580e01007387 */ /* 0x010fe20000100a00 */
[----:B------:R-:W-:Y:S01]  /*0380*/  PRMT R7, R0, 0x5410, R9 ;  /* 0x0000541000077816 */ /* 0x000fe20000000009 */
[----:B------:R-:W4:Y:S01]  /*0390*/  LDCU.U16 UR15, c[0x0][0x452] ;  /* 0x00008a40ff0f77ac */ /* 0x000f220008000400 */
[----:B------:R-:W4:Y:S04]  /*03a0*/  LDCU.U16 UR6, c[0x0][0x454] ;  /* 0x00008a80ff0677ac */ /* 0x000f280008000400 */
[----:B------:R-:W5:Y:S01]  /*03b0*/  LDC.64 R24, c[0x0][0x440] ;  /* 0x00011000ff187b82 */ /* 0x000f620000000a00 */
[----:B------:R4:W-:Y:S01]  /*03c0*/  STL.64 [R1+0x50], R6 ;  /* 0x0000500601007387 */ /* 0x0009e20000100a00 */
[----:B--2---:R-:W-:Y:S01]  /*03d0*/  MOV R0, UR12 ;  /* 0x0000000c00007c02 */ /* 0x004fe20008000f00 */
[----:B------:R-:W2:Y:S01]  /*03e0*/  LDCU.U16 UR7, c[0x0][0x456] ;  /* 0x00008ac0ff0777ac */ /* 0x000ea20008000400 */
[----:B---3--:R-:W-:Y:S01]  /*03f0*/  MOV R37, UR13 ;  /* 0x0000000d00257c02 */ /* 0x008fe20008000f00 */
[----:B------:R-:W-:Y:S03]  /*0400*/  STL.64 [R1+0x60], R16 ;  /* 0x0000601001007387 */ /* 0x000fe60000100a00 */
[----:B------:R-:W3:Y:S01]  /*0410*/  LDC.64 R26, c[0x0][0x448] ;  /* 0x00011200ff1a7b82 */ /* 0x000ee20000000a00 */
[----:B-1----:R-:W-:Y:S01]  /*0420*/  MOV R36, UR14 ;  /* 0x0000000e00247c02 */ /* 0x002fe20008000f00 */
[----:B0-----:R-:W-:Y:S01]  /*0430*/  STL.64 [R1+0x78], R20 ;  /* 0x0000781401007387 */ /* 0x001fe20000100a00 */
[----:B----4-:R-:W-:Y:S01]  /*0440*/  MOV R6, UR10 ;  /* 0x0000000a00067c02 */ /* 0x010fe20008000f00 */
[----:B------:R-:W-:Y:S01]  /*0450*/  MOV R7, UR11 ;  /* 0x0000000b00077c02 */ /* 0x000fe20008000f00 */
[----:B------:R-:W-:-:S03]  /*0460*/  MOV R39, UR15 ;  /* 0x0000000f00277c02 */ /* 0x000fc60008000f00 */
[----:B------:R-:W0:Y:S01]  /*0470*/  LDC.64 R28, c[0x0][0x458] ;  /* 0x00011600ff1c7b82 */ /* 0x000e220000000a00 */
[----:B------:R-:W-:Y:S01]  /*0480*/  MOV R38, UR6 ;  /* 0x0000000600267c02 */ /* 0x000fe20008000f00 */
[----:B-----5:R-:W-:Y:S01]  /*0490*/  STL.64 [R1+0x80], R22 ;  /* 0x0000801601007387 */ /* 0x020fe20000100a00 */
[----:B------:R-:W-:Y:S02]  /*04a0*/  PRMT R6, R6, 0x5410, R7 ;  /* 0x0000541006067816 */ /* 0x000fe40000000007 */
[----:B------:R-:W-:Y:S01]  /*04b0*/  PRMT R7, R0, 0x5410, R37 ;  /* 0x0000541000077816 */ /* 0x000fe20000000025 */
[----:B--2---:R-:W-:Y:S02]  /*04c0*/  MOV R41, UR7 ;  /* 0x0000000700297c02 */ /* 0x004fe40008000f00 */
[----:B------:R-:W1:Y:S01]  /*04d0*/  LDC.64 R30, c[0x0][0x390] ;  /* 0x0000e400ff1e7b82 */ /* 0x000e620000000a00 */
[----:B------:R-:W-:Y:S01]  /*04e0*/  STL.64 [R1+0x88], R24 ;  /* 0x0000881801007387 */ /* 0x000fe20000100a00 */
[----:B------:R-:W-:-:S03]  /*04f0*/  MOV R0, R34 ;  /* 0x0000002200007202 */ /* 0x000fc60000000f00 */
[----:B------:R2:W-:Y:S03]  /*0500*/  STL.64 [R1+0x70], R6 ;  /* 0x0000700601007387 */ /* 0x0005e60000100a00 */
[----:B------:R-:W4:Y:S01]  /*0510*/  LDC.64 R32, c[0x0][0x398] ;  /* 0x0000e600ff207b82 */ /* 0x000f220000000a00 */
[----:B---3--:R-:W-:Y:S07]  /*0520*/  STL.64 [R1+0x90], R26 ;  /* 0x0000901a01007387 */ /* 0x008fee0000100a00 */
[----:B------:R-:W3:Y:S01]  /*0530*/  LDC.64 R8, c[0x0][0x3f8] ;  /* 0x0000fe00ff087b82 */ /* 0x000ee20000000a00 */
[----:B--2---:R-:W-:Y:S01]  /*0540*/  PRMT R6, R36, 0x5410, R39 ;  /* 0x0000541024067816 */ /* 0x004fe20000000027 */
[----:B0-----:R-:W-:Y:S01]  /*0550*/  STL.64 [R1+0xa0], R28 ;  /* 0x0000a01c01007387 */ /* 0x001fe20000100a00 */
[----:B------:R-:W-:-:S05]  /*0560*/  PRMT R7, R38, 0x5410, R41 ;  /* 0x0000541026077816 */ /* 0x000fca0000000029 */
[----:B------:R-:W0:Y:S01]  /*0570*/  LDC.64 R10, c[0x0][0x400] ;  /* 0x00010000ff0a7b82 */ /* 0x000e220000000a00 */
[----:B------:R-:W-:Y:S04]  /*0580*/  STL.64 [R1+0x98], R6 ;  /* 0x0000980601007387 */ /* 0x000fe80000100a00 */
[----:B-1----:R-:W-:Y:S03]  /*0590*/  STL.64 [R1+0xa8], R30 ;  /* 0x0000a81e01007387 */ /* 0x002fe60000100a00 */
[----:B------:R-:W1:Y:S01]  /*05a0*/  LDC.64 R18, c[0x0][0x428] ;  /* 0x00010a00ff127b82 */ /* 0x000e620000000a00 */
[----:B----4-:R-:W-:Y:S04]  /*05b0*/  STL.64 [R1+0xb0], R32 ;  /* 0x0000b02001007387 */ /* 0x010fe80000100a00 */
[----:B---3--:R2:W-:Y:S04]  /*05c0*/  STL.64 [R1+0x38], R8 ;  /* 0x0000380801007387 */ /* 0x0085e80000100a00 */
[----:B0-----:R0:W-:Y:S01]  /*05d0*/  STL.64 [R1+0x40], R10 ;  /* 0x0000400a01007387 */ /* 0x0011e20000100a00 */
[----:B--2---:R-:W-:Y:S01]  /*05e0*/  MOV R9, R35 ;  /* 0x0000002300097202 */ /* 0x004fe20000000f00 */
[----:B------:R-:W-:-:S02]  /*05f0*/  MOV R8, R2 ;  /* 0x0000000200087202 */ /* 0x000fc40000000f00 */
[----:B-1----:R1:W-:Y:S01]  /*0600*/  STL.64 [R1+0x68], R18 ;  /* 0x0000681201007387 */ /* 0x0023e20000100a00 */
[----:B0-----:R-:W-:Y:S01]  /*0610*/  MOV R11, R3 ;  /* 0x00000003000b7202 */ /* 0x001fe20000000f00 */
[----:B-1----:R-:W-:-:S07]  /*0620*/  MOV R18, 0x640 ;  /* 0x0000064000127802 */ /* 0x002fce0000000f00 */
[----:B------:R-:W-:Y:S05]  /*0630*/  CALL.REL.NOINC `($jit_computeValues$_ZN23kb31_septic_extension_taSERKS_) ;  /* 0x0000034c00407944 */ /* 0x000fea0003c00000 */
[----:B------:R-:W0:Y:S01]  /*0640*/  LDCU UR7, c[0x0][0x3e8] ;  /* 0x00007d00ff0777ac */ /* 0x000e220008000800 */
[C---:B------:R-:W-:Y:S02]  /*0650*/  IADD.64 R8, R2.reuse, 0xd4 ;  /* 0x000000d402087835 */ /* 0x040fe400078e0200 */
[----:B------:R-:W-:Y:S02]  /*0660*/  IADD.64 R10, R2, 0x1c ;  /* 0x0000001c020a7835 */ /* 0x000fe400078e0200 */
[----:B------:R-:W0:Y:S01]  /*0670*/  LDCU UR6, c[0x0][0x3d8] ;  /* 0x00007b00ff0677ac */ /* 0x000e220008000800 */
[----:B------:R-:W-:Y:S01]  /*0680*/  MOV R18, 0x730 ;  /* 0x0000073000127802 */ /* 0x000fe20000000f00 */
[----:B------:R-:W-:Y:S02]  /*0690*/  MOV R0, R8 ;  /* 0x0000000800007202 */ /* 0x000fe40000000f00 */
[----:B------:R-:W-:Y:S01]  /*06a0*/  MOV R8, R10 ;  /* 0x0000000a00087202 */ /* 0x000fe20000000f00 */
[----:B------:R-:W1:Y:S01]  /*06b0*/  LDCU.64 UR14, c[0x0][0x358] ;  /* 0x00006b00ff0e77ac */ /* 0x000e620008000a00 */
[----:B0-----:R-:W-:-:S03]  /*06c0*/  UIADD3 UR6, UPT, UPT, UR7, -UR6, URZ ;  /* 0x8000000607067290 */ /* 0x001fc6000fffe0ff */
[----:B------:R-:W-:Y:S02]  /*06d0*/  UMOV UR7, 0x1 ;  /* 0x0000000100077882 */ /* 0x000fe40000000000 */
[----:B------:R-:W-:-:S04]  /*06e0*/  USHF.L.U32 UR6, UR7, UR6, URZ ;  /* 0x0000000607067299 */ /* 0x000fc800080006ff */
[----:B------:R-:W-:Y:S02]  /*06f0*/  USHF.R.S32.HI UR7, URZ, 0x1f, UR6 ;  /* 0x0000001fff077899 */ /* 0x000fe40008011406 */
[----:B------:R-:W-:-:S04]  /*0700*/  MOV R6, UR6 ;  /* 0x0000000600067c02 */ /* 0x000fc80008000f00 */
[----:B-1----:R-:W-:-:S07]  /*0710*/  MOV R7, UR7 ;  /* 0x0000000700077c02 */ /* 0x002fce0008000f00 */
[----:B------:R-:W-:Y:S05]  /*0720*/  CALL.REL.NOINC `($jit_computeValues$_ZN23kb31_septic_extension_taSERKS_) ;  /* 0x0000034c00047944 */ /* 0x000fea0003c00000 */
[----:B------:R-:W0:Y:S01]  /*0730*/  LDCU.128 UR8, c[0x0][0x470] ;  /* 0x00008e00ff0877ac */ /* 0x000e220008000c00 */
[----:B------:R-:W2:Y:S01]  /*0740*/  LDL.64 R18, [R1+0x58] ;  /* 0x0000580001127983 */ /* 0x000ea20000100a00 */
[----:B------:R-:W1:Y:S01]  /*0750*/  LDCU.64 UR6, c[0x0][0x480] ;  /* 0x00009000ff0677ac */ /* 0x000e620008000a00 */
[----:B------:R-:W-:Y:S01]  /*0760*/  IMAD.SHL.U32 R8, R4, 0x4, RZ ;  /* 0x0000000404087824 */ /* 0x000fe200078e00ff */
[----:B------:R-:W-:Y:S01]  /*0770*/  SHF.R.U32.HI R9, RZ, 0x1e, R4 ;  /* 0x0000001eff097819 */ /* 0x000fe20000011604 */
[----:B------:R-:W3:Y:S01]  /*0780*/  LDL.64 R56, [R1+0x68] ;  /* 0x0000680001387983 */ /* 0x000ee20000100a00 */
[----:B------:R-:W4:Y:S03]  /*0790*/  LDC.64 R20, c[0x0][0x460] ;  /* 0x00011800ff147b82 */ /* 0x000f260000000a00 */
[----:B------:R-:W3:Y:S04]  /*07a0*/  LDL.64 R78, [R1+0x80] ;  /* 0x00008000014e7983 */ /* 0x000ee80000100a00 */
[----:B------:R-:W3:Y:S01]  /*07b0*/  LDL.64 R10, [R1+0x90] ;  /* 0x00009000010a7983 */ /* 0x000ee20000100a00 */
[----:B0-----:R-:W-:-:S02]  /*07c0*/  IADD.64 R12, R8, UR8 ;  /* 0x00000008080c7c35 */ /* 0x001fc4000f8e0200 */
[C---:B------:R-:W-:Y:S02]  /*07d0*/  IADD.64 R14, R8.reuse, UR10 ;  /* 0x0000000a080e7c35 */ /* 0x040fe4000f8e0200 */
[----:B-1----:R-:W-:Y:S02]  /*07e0*/  IADD.64 R16, R8, UR6 ;  /* 0x0000000608107c35 */ /* 0x002fe4000f8e0200 */
[----:B------:R-:W3:Y:S04]  /*07f0*/  LDG.E R2, desc[UR14][R12.64] ;  /* 0x0000000e0c027981 */ /* 0x000ee8000c1e1900 */
[----:B------:R0:W3:Y:S04]  /*0800*/  LDG.E R3, desc[UR14][R14.64] ;  /* 0x0000000e0e037981 */ /* 0x0000e8000c1e1900 */
[----:B------:R-:W3:Y:S01]  /*0810*/  LDG.E R229, desc[UR14][R16.64] ;  /* 0x0000000e10e57981 */ /* 0x000ee2000c1e1900 */
[----:B------:R-:W-:Y:S01]  /*0820*/  MOV R22, UR4 ;  /* 0x0000000400167c02 */ /* 0x000fe20008000f00 */
[----:B------:R-:W-:-:S02]  /*0830*/  MOV R23, UR5 ;  /* 0x0000000500177c02 */ /* 0x000fc40008000f00 */
[----:B----4-:R-:W-:Y:S04]  /*0840*/  STL.64 [R1+0x100], R20 ;  /* 0x0001001401007387 */ /* 0x010fe80000100a00 */
[----:B------:R1:W-:Y:S04]  /*0850*/  STL.64 [R1+0x130], R22 ;  /* 0x0001301601007387 */ /* 0x0003e80000100a00 */
[----:B------:R-:W-:Y:S04]  /*0860*/  STL.64 [R1+0x108], RZ ;  /* 0x000108ff01007387 */ /* 0x000fe80000100a00 */
[----:B------:R-:W-:Y:S04]  /*0870*/  STL.64 [R1+0x110], RZ ;  /* 0x000110ff01007387 */ /* 0x000fe80000100a00 */
[----:B------:R-:W-:Y:S04]  /*0880*/  STL.64 [R1+0x118], RZ ;  /* 0x000118ff01007387 */ /* 0x000fe80000100a00 */
[----:B------:R4:W-:Y:S04]  /*0890*/  STL.64 [R1+0x128], R4 ;  /* 0x0001280401007387 */ /* 0x0009e80000100a00 */
[----:B------:R0:W-:Y:S01]  /*08a0*/  STL.64 [R1+0x120], R6 ;  /* 0x0001200601007387 */ /* 0x0001e20000100a00 */
[----:B--2---:R-:W-:-:S02]  /*08b0*/  IADD.64 R138, R8, R18 ;  /* 0x00000012088a7235 */ /* 0x004fc400078e0200 */
[----:B---3--:R-:W-:-:S04]  /*08c0*/  IMAD R26, R57, 0x18, RZ ;  /* 0x00000018391a7824 */ /* 0x008fc800078e02ff */
[----:B------:R-:W-:-:S04]  /*08d0*/  IMAD.WIDE.U32 R68, R56, 0x18, R138 ;  /* 0x0000001838447825 */ /* 0x000fc800078e008a */
[----:B0-----:R-:W-:Y:S01]  /*08e0*/  IMAD R14, R57, 0xc, RZ ;  /* 0x0000000c390e7824 */ /* 0x001fe200078e02ff */
[----:B------:R-:W-:Y:S01]  /*08f0*/  IADD3 R27, PT, PT, R69, R26, RZ ;  /* 0x0000001a451b7210 */ /* 0x000fe20007ffe0ff */
[----:B------:R-:W-:Y:S01]  /*0900*/  IMAD.WIDE.U32 R58, R56, 0xc, R138 ;  /* 0x0000000c383a7825 */ /* 0x000fe200078e008a */
[----:B------:R-:W-:-:S03]  /*0910*/  MOV R26, R68 ;  /* 0x00000044001a7202 */ /* 0x000fc60000000f00 */
[C---:B------:R-:W-:Y:S02]  /*0920*/  IMAD R84, R57.reuse, 0x14, RZ ;  /* 0x0000001439547824 */ /* 0x040fe400078e02ff */
[C---:B------:R-:W-:Y:S02]  /*0930*/  IMAD R0, R57.reuse, 0x24, RZ ;  /* 0x0000002439007824 */ /* 0x040fe400078e02ff */
[----:B------:R-:W-:Y:S02]  /*0940*/  IMAD R13, R57, 0x2c, RZ ;  /* 0x0000002c390d7824 */ /* 0x000fe400078e02ff */
[----:B------:R-:W-:-:S04]  /*0950*/  IMAD.WIDE.U32 R64, R56, 0x14, R138 ;  /* 0x0000001438407825 */ /* 0x000fc800078e008a */
[----:B------:R-:W-:-:S04]  /*0960*/  IMAD.WIDE.U32 R150, R56, 0x24, R138 ;  /* 0x0000002438967825 */ /* 0x000fc800078e008a */
[----:B------:R-:W-:Y:S01]  /*0970*/  IMAD.WIDE.U32 R154, R56, 0x2c, R138 ;  /* 0x0000002c389a7825 */ /* 0x000fe200078e008a */
[----:B------:R-:W-:-:S03]  /*0980*/  IADD3 R15, PT, PT, R59, R14, RZ ;  /* 0x0000000e3b0f7210 */ /* 0x000fc60007ffe0ff */
[C---:B------:R-:W-:Y:S02]  /*0990*/  IMAD R28, R57.reuse, 0x30, RZ ;  /* 0x00000030391c7824 */ /* 0x040fe400078e02ff */
[----:B------:R-:W-:Y:S02]  /*09a0*/  IMAD R29, R57, 0x34, RZ ;  /* 0x00000034391d7824 */ /* 0x000fe400078e02ff */
[----:B------:R-:W-:-:S04]  /*09b0*/  IMAD.WIDE.U32 R156, R56, 0x30, R138 ;  /* 0x00000030389c7825 */ /* 0x000fc800078e008a */
[C-C-:B------:R-:W-:Y:S01]  /*09c0*/  IMAD.WIDE.U32 R158, R56.reuse, 0x34, R138.reuse ;  /* 0x00000034389e7825 */ /* 0x140fe200078e008a */
[----:B------:R0:W-:Y:S03]  /*09d0*/  STL.64 [R1+0xf0], R2 ;  /* 0x0000f00201007387 */ /* 0x0001e60000100a00 */
[----:B------:R-:W-:Y:S02]  /*09e0*/  IMAD R165, R57, 0x3c, RZ ;  /* 0x0000003c39a57824 */ /* 0x000fe400078e02ff */
[C-C-:B------:R-:W-:Y:S01]  /*09f0*/  IMAD.WIDE.U32 R162, R56.reuse, 0x3c, R138.reuse ;  /* 0x0000003c38a27825 */ /* 0x140fe200078e008a */
[----:B------:R0:W-:Y:S01]  /*0a00*/  STL [R1+0xf8], R229 ;  /* 0x0000f8e501007387 */ /* 0x0001e20000100800 */
[----:B------:R-:W-:Y:S02]  /*0a10*/  IADD3 R85, PT, PT, R65, R84, RZ ;  /* 0x0000005441557210 */ /* 0x000fe40007ffe0ff */
[----:B------:R-:W-:Y:S01]  /*0a20*/  IADD3 R69, PT, PT, R151, R0, RZ ;  /* 0x0000000097457210 */ /* 0x000fe20007ffe0ff */
[----:B------:R-:W-:Y:S01]  /*0a30*/  IMAD R60, R57, 0x1c, RZ ;  /* 0x0000001c393c7824 */ /* 0x000fe200078e02ff */
[----:B------:R-:W-:Y:S01]  /*0a40*/  IADD3 R59, PT, PT, R155, R13, RZ ;  /* 0x0000000d9b3b7210 */ /* 0x000fe20007ffe0ff */
[----:B------:R-:W-:Y:S01]  /*0a50*/  IMAD R147, R57, 0xb0, RZ ;  /* 0x000000b039937824 */ /* 0x000fe200078e02ff */
[----:B------:R-:W-:Y:S01]  /*0a60*/  IADD3 R65, PT, PT, R157, R28, RZ ;  /* 0x0000001c9d417210 */ /* 0x000fe20007ffe0ff */
[C-C-:B------:R-:W-:Y:S01]  /*0a70*/  IMAD.WIDE.U32 R148, R56.reuse, 0x1c, R138.reuse ;  /* 0x0000001c38947825 */ /* 0x140fe200078e008a */
[----:B------:R-:W-:Y:S01]  /*0a80*/  IADD3 R13, PT, PT, R159, R29, RZ ;  /* 0x0000001d9f0d7210 */ /* 0x000fe20007ffe0ff */
[----:B------:R2:W5:Y:S02]  /*0a90*/  LD.E R0, desc[UR14][R26.64] ;  /* 0x0000000e1a007980 */ /* 0x000564000c101900 */
[----:B------:R-:W-:Y:S01]  /*0aa0*/  IMAD.WIDE.U32 R66, R56, 0xb0, R138 ;  /* 0x000000b038427825 */ /* 0x000fe200078e008a */
[----:B------:R-:W-:Y:S01]  /*0ab0*/  IADD3 R29, PT, PT, R163, R165, RZ ;  /* 0x000000a5a31d7210 */ /* 0x000fe20007ffe0ff */
[----:B------:R-:W-:-:S02]  /*0ac0*/  MOV R28, R162 ;  /* 0x000000a2001c7202 */ /* 0x000fc40000000f00 */
[----:B------:R-:W-:Y:S02]  /*0ad0*/  IMAD R131, R57, 0xc0, RZ ;  /* 0x000000c039837824 */ /* 0x000fe400078e02ff */
[C-C-:B------:R-:W-:Y:S01]  /*0ae0*/  IMAD.WIDE.U32 R50, R56.reuse, 0xc0, R138.reuse ;  /* 0x000000c038327825 */ /* 0x140fe200078e008a */
[----:B------:R-:W-:Y:S01]  /*0af0*/  LEA R16, P3, R56, R138, 0x5 ;  /* 0x0000008a38107211 */ /* 0x000fe200078628ff */
[----:B--2---:R-:W-:Y:S02]  /*0b00*/  IADD.64 R26, R8, R78 ;  /* 0x0000004e081a7235 */ /* 0x004fe400078e0200 */
[----:B------:R-:W-:Y:S02]  /*0b10*/  IMAD R195, R57, 0x78, RZ ;  /* 0x0000007839c37824 */ /* 0x000fe400078e02ff */
[----:B------:R-:W-:Y:S01]  /*0b20*/  IMAD.WIDE.U32 R122, R56, 0x78, R138 ;  /* 0x00000078387a7825 */ /* 0x000fe200078e008a */
[----:B------:R-:W-:Y:S02]  /*0b30*/  IADD3 R61, PT, PT, R149, R60, RZ ;  /* 0x0000003c953d7210 */ /* 0x000fe40007ffe0ff */
[----:B------:R-:W-:Y:S01]  /*0b40*/  IADD3 R67, PT, PT, R67, R147, RZ ;  /* 0x0000009343437210 */ /* 0x000fe20007ffe0ff */
[----:B------:R-:W-:-:S02]  /*0b50*/  IMAD R189, R57, 0x6c, RZ ;  /* 0x0000006c39bd7824 */ /* 0x000fc400078e02ff */
[C-C-:B------:R-:W-:Y:S01]  /*0b60*/  IMAD.WIDE.U32 R124, R56.reuse, 0x6c, R138.reuse ;  /* 0x0000006c387c7825 */ /* 0x140fe200078e008a */
[----:B------:R-:W-:Y:S01]  /*0b70*/  MOV R60, R148 ;  /* 0x00000094003c7202 */ /* 0x000fe20000000f00 */
[----:B------:R-:W-:Y:S02]  /*0b80*/  IADD3 R147, PT, PT, R51, R131, RZ ;  /* 0x0000008333937210 */ /* 0x000fe40007ffe0ff */
[CC--:B------:R-:W-:Y:S01]  /*0b90*/  LEA R24, P0, R56.reuse, R138.reuse, 0x2 ;  /* 0x0000008a38187211 */ /* 0x0c0fe200078010ff */
[C---:B------:R-:W-:Y:S01]  /*0ba0*/  IMAD R141, R57.reuse, 0xb8, RZ ;  /* 0x000000b8398d7824 */ /* 0x040fe200078e02ff */
[CC--:B-1----:R-:W-:Y:S01]  /*0bb0*/  LEA R22, P1, R56.reuse, R138.reuse, 0x3 ;  /* 0x0000008a38167211 */ /* 0x0c2fe200078218ff */
[C-C-:B------:R-:W-:Y:S01]  /*0bc0*/  IMAD.WIDE.U32 R54, R56.reuse, 0xb8, R138.reuse ;  /* 0x000000b838367825 */ /* 0x140fe200078e008a */
[CC--:B------:R-:W-:Y:S01]  /*0bd0*/  LEA R20, P2, R56.reuse, R138.reuse, 0x4 ;  /* 0x0000008a38147211 */ /* 0x0c0fe200078420ff */
[----:B------:R1:W5:Y:S01]  /*0be0*/  LD.E R51, desc[UR14][R28.64] ;  /* 0x0000000e1c337980 */ /* 0x000362000c101900 */
[CC--:B------:R-:W-:Y:S01]  /*0bf0*/  LEA R18, P4, R56.reuse, R138.reuse, 0x6 ;  /* 0x0000008a38127211 */ /* 0x0c0fe200078830ff */
[C---:B------:R-:W-:Y:S01]  /*0c00*/  IMAD R12, R57.reuse, 0x28, RZ ;  /* 0x00000028390c7824 */ /* 0x040fe200078e02ff */
[C---:B------:R-:W-:Y:S01]  /*0c10*/  LEA R32, P5, R56.reuse, R138, 0x7 ;  /* 0x0000008a38207211 */ /* 0x040fe200078a38ff */
[C---:B------:R-:W-:Y:S01]  /*0c20*/  IMAD R219, R57.reuse, 0xac, RZ ;  /* 0x000000ac39db7824 */ /* 0x040fe200078e02ff */
[----:B------:R-:W-:Y:S01]  /*0c30*/  MOV R14, R58 ;  /* 0x0000003a000e7202 */ /* 0x000fe20000000f00 */
[----:B------:R-:W-:Y:S01]  /*0c40*/  IMAD R135, R57, 0xbc, RZ ;  /* 0x000000bc39877824 */ /* 0x000fe200078e02ff */
[----:B------:R-:W-:Y:S01]  /*0c50*/  IADD3 R123, PT, PT, R123, R195, RZ ;  /* 0x000000c37b7b7210 */ /* 0x000fe20007ffe0ff */
[C---:B------:R-:W-:Y:S01]  /*0c60*/  IMAD.WIDE.U32 R152, R56.reuse, 0x28, R138 ;  /* 0x0000002838987825 */ /* 0x040fe200078e008a */
[C---:B------:R-:W-:Y:S01]  /*0c70*/  LEA.HI.X R17, R56.reuse, R139, R57, 0x5, P3 ;  /* 0x0000008b38117211 */ /* 0x040fe200018f2c39 */
[----:B------:R-:W5:Y:S02]  /*0c80*/  LD.E R60, desc[UR14][R60.64] ;  /* 0x0000000e3c3c7980 */ /* 0x000f64000c101900 */
[----:B------:R-:W-:Y:S01]  /*0c90*/  IMAD.WIDE.U32 R70, R56, 0xac, R138 ;  /* 0x000000ac38467825 */ /* 0x000fe200078e008a */
[----:B------:R-:W-:-:S03]  /*0ca0*/  IADD3 R125, PT, PT, R125, R189, RZ ;  /* 0x000000bd7d7d7210 */ /* 0x000fc60007ffe0ff */
[C-C-:B------:R-:W-:Y:S01]  /*0cb0*/  IMAD.WIDE.U32 R52, R56.reuse, 0xbc, R138.reuse ;  /* 0x000000bc38347825 */ /* 0x140fe200078e008a */
[----:B------:R-:W-:Y:S01]  /*0cc0*/  MOV R84, R64 ;  /* 0x0000004000547202 */ /* 0x000fe20000000f00 */
[----:B------:R2:W5:Y:S02]  /*0cd0*/  LD.E R44, desc[UR14][R138.64] ;  /* 0x0000000e8a2c7980 */ /* 0x000564000c101900 */
[----:B------:R-:W-:Y:S02]  /*0ce0*/  IMAD R129, R57, 0xc4, RZ ;  /* 0x000000c439817824 */ /* 0x000fe400078e02ff */
[C---:B------:R-:W-:Y:S01]  /*0cf0*/  IMAD.WIDE.U32 R48, R56.reuse, 0xc4, R138 ;  /* 0x000000c438307825 */ /* 0x040fe200078e008a */
[----:B------:R-:W-:Y:S01]  /*0d00*/  LEA.HI.X R25, R56, R139, R57, 0x2, P0 ;  /* 0x0000008b38197211 */ /* 0x000fe200000f1439 */
[----:B------:R3:W5:Y:S02]  /*0d10*/  LD.E R61, desc[UR14][R122.64] ;  /* 0x0000000e7a3d7980 */ /* 0x000764000c101900 */
[----:B------:R-:W-:-:S02]  /*0d20*/  IMAD R9, R11, 0xc, RZ ;  /* 0x0000000c0b097824 */ /* 0x000fc400078e02ff */
[----:B-1----:R-:W-:Y:S01]  /*0d30*/  IMAD.WIDE.U32 R28, R10, 0xc, R26 ;  /* 0x0000000c0a1c7825 */ /* 0x002fe200078e001a */
[CC--:B------:R-:W-:Y:S01]  /*0d40*/  LEA.HI.X R23, R56.reuse, R139.reuse, R57, 0x3, P1 ;  /* 0x0000008b38177211 */ /* 0x0c0fe200008f1c39 */
[----:B------:R-:W5:Y:S02]  /*0d50*/  LD.E R84, desc[UR14][R84.64] ;  /* 0x0000000e54547980 */ /* 0x000f64000c101900 */
[C---:B------:R-:W-:Y:S02]  /*0d60*/  IMAD R169, R57.reuse, 0x48, RZ ;  /* 0x0000004839a97824 */ /* 0x040fe400078e02ff */
[C---:B------:R-:W-:Y:S02]  /*0d70*/  IMAD R197, R57.reuse, 0x7c, RZ ;  /* 0x0000007c39c57824 */ /* 0x040fe400078e02ff */
[C---:B------:R-:W-:Y:S01]  /*0d80*/  IMAD.WIDE.U32 R132, R56.reuse, 0x48, R138 ;  /* 0x0000004838847825 */ /* 0x040fe200078e008a */
[CC--:B------:R-:W-:Y:S01]  /*0d90*/  LEA.HI.X R21, R56.reuse, R139.reuse, R57, 0x4, P2 ;  /* 0x0000008b38157211 */ /* 0x0c0fe200010f2439 */
[----:B------:R-:W5:Y:S02]  /*0da0*/  LD.E R236, desc[UR14][R66.64] ;  /* 0x0000000e42ec7980 */ /* 0x000f64000c101900 */
[C---:B------:R-:W-:Y:S01]  /*0db0*/  IMAD.WIDE.U32 R114, R56.reuse, 0x7c, R138 ;  /* 0x0000007c38727825 */ /* 0x040fe200078e008a */
[CCC-:B------:R-:W-:Y:S01]  /*0dc0*/  LEA.HI.X R19, R56.reuse, R139.reuse, R57.reuse, 0x6, P4 ;  /* 0x0000008b38137211 */ /* 0x1c0fe200020f3439 */
[----:B------:R-:W5:Y:S01]  /*0dd0*/  LD.E R85, desc[UR14][R22.64] ;  /* 0x0000000e16557980 */ /* 0x000f62000c101900 */
[----:B------:R-:W-:Y:S01]  /*0de0*/  LEA.HI.X R33, R56, R139, R57, 0x7, P5 ;  /* 0x0000008b38217211 */ /* 0x000fe200028f3c39 */
[----:B------:R-:W-:Y:S01]  /*0df0*/  IMAD R191, R57, 0x70, RZ ;  /* 0x0000007039bf7824 */ /* 0x000fe200078e02ff */
[----:B------:R-:W-:Y:S01]  /*0e00*/  IADD3 R55, PT, PT, R55, R141, RZ ;  /* 0x0000008d37377210 */ /* 0x000fe20007ffe0ff */
[----:B------:R-:W-:-:S02]  /*0e10*/  IMAD R193, R57, 0x74, RZ ;  /* 0x0000007439c17824 */ /* 0x000fc400078e02ff */
[----:B------:R-:W-:Y:S02]  /*0e20*/  IMAD R199, R57, 0x84, RZ ;  /* 0x0000008439c77824 */ /* 0x000fe400078e02ff */
[C-C-:B------:R-:W-:Y:S01]  /*0e30*/  IMAD.WIDE.U32 R136, R56.reuse, 0x70, R138.reuse ;  /* 0x0000007038887825 */ /* 0x140fe200078e008a */
[----:B------:R-:W-:Y:S02]  /*0e40*/  IADD3 R151, PT, PT, R71, R219, RZ ;  /* 0x000000db47977210 */ /* 0x000fe40007ffe0ff */
[----:B------:R-:W-:Y:S01]  /*0e50*/  IADD3 R141, PT, PT, R53, R135, RZ ;  /* 0x00000087358d7210 */ /* 0x000fe20007ffe0ff */
[C-C-:B------:R-:W-:Y:S01]  /*0e60*/  IMAD.WIDE.U32 R126, R56.reuse, 0x74, R138.reuse ;  /* 0x00000074387e7825 */ /* 0x140fe200078e008a */
[----:B------:R-:W-:Y:S01]  /*0e70*/  MOV R140, R52 ;  /* 0x00000034008c7202 */ /* 0x000fe20000000f00 */
[----:B------:R-:W5:Y:S02]  /*0e80*/  LD.E R71, desc[UR14][R14.64] ;  /* 0x0000000e0e477980 */ /* 0x000f64000c101900 */
[----:B------:R-:W-:Y:S01]  /*0e90*/  IMAD.WIDE.U32 R110, R56, 0x84, R138 ;  /* 0x00000084386e7825 */ /* 0x000fe200078e008a */
[----:B------:R-:W-:-:S03]  /*0ea0*/  IADD3 R29, PT, PT, R29, R9, RZ ;  /* 0x000000091d1d7210 */ /* 0x000fc60007ffe0ff */
[C---:B------:R-:W-:Y:S02]  /*0eb0*/  IMAD R30, R57.reuse, 0x38, RZ ;  /* 0x00000038391e7824 */ /* 0x040fe400078e02ff */
[C---:B------:R-:W-:Y:S02]  /*0ec0*/  IMAD R167, R57.reuse, 0x44, RZ ;  /* 0x0000004439a77824 */ /* 0x040fe400078e02ff */
[C---:B------:R-:W-:Y:S02]  /*0ed0*/  IMAD R171, R57.reuse, 0x4c, RZ ;  /* 0x0000004c39ab7824 */ /* 0x040fe400078e02ff */
[C---:B------:R-:W-:Y:S02]  /*0ee0*/  IMAD R173, R57.reuse, 0x50, RZ ;  /* 0x0000005039ad7824 */ /* 0x040fe400078e02ff */
[C---:B------:R-:W-:Y:S02]  /*0ef0*/  IMAD R175, R57.reuse, 0x54, RZ ;  /* 0x0000005439af7824 */ /* 0x040fe400078e02ff */
[----:B------:R-:W-:-:S02]  /*0f00*/  IMAD R177, R57, 0x58, RZ ;  /* 0x0000005839b17824 */ /* 0x000fc400078e02ff */
        /* <DEDUP_REMOVED lines=19> */
[----:B------:R-:W-:Y:S01]  /*1040*/  IMAD R45, R57, 0xdc, RZ ;  /* 0x000000dc392d7824 */ /* 0x000fe200078e02ff */
[----:B------:R-:W-:Y:S01]  /*1050*/  IADD3 R57, PT, PT, R153, R12, RZ ;  /* 0x0000000c99397210 */ /* 0x000fe20007ffe0ff */
[C-C-:B------:R-:W-:Y:S01]  /*1060*/  IMAD.WIDE.U32 R46, R56.reuse, 0xc8, R138.reuse ;  /* 0x000000c8382e7825 */ /* 0x140fe200078e008a */
[----:B------:R-:W-:Y:S02]  /*1070*/  IADD3 R153, PT, PT, R49, R129, RZ ;  /* 0x0000008131997210 */ /* 0x000fe40007ffe0ff */
[----:B------:R-:W-:Y:S02]  /*1080*/  IADD3 R133, PT, PT, R133, R169, RZ ;  /* 0x000000a985857210 */ /* 0x000fe40007ffe0ff */
[----:B------:R-:W-:Y:S01]  /*1090*/  IADD3 R115, PT, PT, R115, R197, RZ ;  /* 0x000000c573737210 */ /* 0x000fe20007ffe0ff */
[----:B------:R-:W-:Y:S01]  /*10a0*/  IMAD.WIDE.U32 R86, R56, 0x50, R138 ;  /* 0x0000005038567825 */ /* 0x000fe200078e008a */
[----:B------:R-:W5:Y:S01]  /*10b0*/  LD.E R14, desc[UR14][R124.64] ;  /* 0x0000000e7c0e7980 */ /* 0x000f62000c101900 */
[----:B------:R-:W-:-:S02]  /*10c0*/  IADD3 R137, PT, PT, R137, R191, RZ ;  /* 0x000000bf89897210 */ /* 0x000fc40007ffe0ff */
[C-C-:B------:R-:W-:Y:S01]  /*10d0*/  IMAD.WIDE.U32 R42, R56.reuse, 0xcc, R138.reuse ;  /* 0x000000cc382a7825 */ /* 0x140fe200078e008a */
[----:B------:R1:W5:Y:S01]  /*10e0*/  LD.E R49, desc[UR14][R16.64] ;  /* 0x0000000e10317980 */ /* 0x000362000c101900 */
[----:B------:R-:W-:Y:S02]  /*10f0*/  IADD3 R111, PT, PT, R111, R199, RZ ;  /* 0x000000c76f6f7210 */ /* 0x000fe40007ffe0ff */
[C-C-:B------:R-:W-:Y:S01]  /*1100*/  IMAD.WIDE.U32 R160, R56.reuse, 0x38, R138.reuse ;  /* 0x0000003838a07825 */ /* 0x140fe200078e008a */
[----:B------:R-:W-:Y:S01]  /*1110*/  IADD3 R47, PT, PT, R47, R119, RZ ;  /* 0x000000772f2f7210 */ /* 0x000fe20007ffe0ff */
[----:B------:R0:W5:Y:S02]  /*1120*/  LD.E R232, desc[UR14][R140.64] ;  /* 0x0000000e8ce87980 */ /* 0x000164000c101900 */
[----:B------:R-:W-:-:S04]  /*1130*/  IMAD.WIDE.U32 R186, R56, 0x44, R138 ;  /* 0x0000004438ba7825 */ /* 0x000fc800078e008a */
        /* <DEDUP_REMOVED lines=20> */
[----:B------:R-:W-:Y:S01]  /*1280*/  IMAD.WIDE.U32 R34, R56, 0xdc, R138 ;  /* 0x000000dc38227825 */ /* 0x000fe200078e008a */
[----:B--2---:R-:W-:Y:S01]  /*1290*/  IADD3 R139, PT, PT, R127, R193, RZ ;  /* 0x000000c17f8b7210 */ /* 0x004fe20007ffe0ff */
[----:B------:R-:W-:Y:S01]  /*12a0*/  MOV R138, R126 ;  /* 0x0000007e008a7202 */ /* 0x000fe20000000f00 */
[----:B------:R-:W-:Y:S01]  /*12b0*/  MOV R68, R150 ;  /* 0x0000009600447202 */ /* 0x000fe20000000f00 */
[----:B------:R-:W-:Y:S01]  /*12c0*/  IMAD R9, R11, 0x1c, RZ ;  /* 0x0000001c0b097824 */ /* 0x000fe200078e02ff */
[----:B------:R-:W5:Y:S01]  /*12d0*/  LD.E R132, desc[UR14][R132.64] ;  /* 0x0000000e84847980 */ /* 0x000f62000c101900 */
[----:B---3--:R-:W-:Y:S01]  /*12e0*/  IMAD.WIDE.U32 R122, R10, 0x1c, R26 ;  /* 0x0000001c0a7a7825 */ /* 0x008fe200078e001a */
[----:B------:R-:W-:Y:S02]  /*12f0*/  IADD3 R87, PT, PT, R87, R173, RZ ;  /* 0x000000ad57577210 */ /* 0x000fe40007ffe0ff */
[----:B------:R2:W5:Y:S01]  /*1300*/  LD.E R106, desc[UR14][R114.64] ;  /* 0x0000000e726a7980 */ /* 0x000562000c101900 */
[----:B-1----:R-:W-:-:S02]  /*1310*/  IMAD R17, R11, 0x24, RZ ;  /* 0x000000240b117824 */ /* 0x002fc400078e02ff */
[C-C-:B------:R-:W-:Y:S01]  /*1320*/  IMAD.WIDE.U32 R124, R10.reuse, 0x24, R26.reuse ;  /* 0x000000240a7c7825 */ /* 0x140fe200078e001a */
[----:B------:R-:W-:Y:S01]  /*1330*/  IADD3 R119, PT, PT, R43, R107, RZ ;  /* 0x0000006b2b777210 */ /* 0x000fe20007ffe0ff */
[----:B------:R-:W-:Y:S01]  /*1340*/  MOV R118, R42 ;  /* 0x0000002a00767202 */ /* 0x000fe20000000f00 */
[----:B------:R-:W-:Y:S01]  /*1350*/  IADD3 R149, PT, PT, R77, R213, RZ ;  /* 0x000000d54d957210 */ /* 0x000fe20007ffe0ff */
[----:B------:R-:W-:Y:S01]  /*1360*/  IMAD R23, R11, 0x30, RZ ;  /* 0x000000300b177824 */ /* 0x000fe200078e02ff */
[----:B------:R-:W-:Y:S01]  /*1370*/  IADD3 R173, PT, PT, R73, R217, RZ ;  /* 0x000000d949ad7210 */ /* 0x000fe20007ffe0ff */
[----:B0-----:R-:W-:Y:S01]  /*1380*/  IMAD.WIDE.U32 R140, R10, 0x30, R26 ;  /* 0x000000300a8c7825 */ /* 0x001fe200078e001a */
[----:B------:R-:W-:Y:S01]  /*1390*/  MOV R172, R72 ;  /* 0x0000004800ac7202 */ /* 0x000fe20000000f00 */
[----:B------:R-:W-:Y:S01]  /*13a0*/  MOV R150, R70 ;  /* 0x0000004600967202 */ /* 0x000fe20000000f00 */
[----:B------:R-:W-:Y:S02]  /*13b0*/  IADD3 R123, PT, PT, R123, R9, RZ ;  /* 0x000000097b7b7210 */ /* 0x000fe40007ffe0ff */
[----:B------:R-:W-:-:S02]  /*13c0*/  IADD3 R31, PT, PT, R161, R30, RZ ;  /* 0x0000001ea11f7210 */ /* 0x000fc40007ffe0ff */
[----:B------:R-:W-:Y:S01]  /*13d0*/  IADD3 R145, PT, PT, R63, R145, RZ ;  /* 0x000000913f917210 */ /* 0x000fe20007ffe0ff */
[----:B------:R-:W-:Y:S01]  /*13e0*/  MOV R144, R62 ;  /* 0x0000003e00907202 */ /* 0x000fe20000000f00 */
[----:B------:R0:W5:Y:S01]  /*13f0*/  LD.E R72, desc[UR14][R136.64] ;  /* 0x0000000e88487980 */ /* 0x000162000c101900 */
[----:B------:R-:W-:Y:S01]  /*1400*/  IADD3 R125, PT, PT, R125, R17, RZ ;  /* 0x000000117d7d7210 */ /* 0x000fe20007ffe0ff */
[----:B------:R-:W-:Y:S01]  /*1410*/  IMAD R9, R11, 0x34, RZ ;  /* 0x000000340b097824 */ /* 0x000fe200078e02ff */
[----:B------:R-:W-:Y:S01]  /*1420*/  MOV R30, R160 ;  /* 0x000000a0001e7202 */ /* 0x000fe20000000f00 */
[----:B------:R1:W5:Y:S01]  /*1430*/  LD.E R77, desc[UR14][R138.64] ;  /* 0x0000000e8a4d7980 */ /* 0x000362000c101900 */
[C-C-:B--2---:R-:W-:Y:S01]  /*1440*/  IMAD.WIDE.U32 R114, R10.reuse, 0x34, R26.reuse ;  /* 0x000000340a727825 */ /* 0x144fe200078e001a */
[----:B------:R-:W-:Y:S02]  /*1450*/  IADD3 R105, PT, PT, R105, R181, RZ ;  /* 0x000000b569697210 */ /* 0x000fe40007ffe0ff */
[----:B------:R-:W-:Y:S01]  /*1460*/  IADD3 R113, PT, PT, R113, R183, RZ ;  /* 0x000000b771717210 */ /* 0x000fe20007ffe0ff */
[----:B------:R2:W5:Y:S01]  /*1470*/  LD.E R70, desc[UR14][R110.64] ;  /* 0x0000000e6e467980 */ /* 0x000562000c101900 */
[----:B------:R-:W-:Y:S01]  /*1480*/  IADD3 R117, PT, PT, R117, R185, RZ ;  /* 0x000000b975757210 */ /* 0x000fe20007ffe0ff */
[----:B------:R-:W-:Y:S01]  /*1490*/  MOV R146, R50 ;  /* 0x0000003200927202 */ /* 0x000fe20000000f00 */
[----:B0-----:R-:W-:Y:S01]  /*14a0*/  IMAD.WIDE.U32 R136, R10, 0x28, R26 ;  /* 0x000000280a887825 */ /* 0x001fe200078e001a */
[----:B------:R0:W5:Y:S01]  /*14b0*/  LD.E R73, desc[UR14][R20.64] ;  /* 0x0000000e14497980 */ /* 0x000162000c101900 */
[----:B------:R-:W-:-:S02]  /*14c0*/  IADD3 R141, PT, PT, R141, R23, RZ ;  /* 0x000000178d8d7210 */ /* 0x000fc40007ffe0ff */
[C-C-:B-1----:R-:W-:Y:S01]  /*14d0*/  IMAD.WIDE.U32 R138, R10.reuse, 0x2c, R26.reuse ;  /* 0x0000002c0a8a7825 */ /* 0x142fe200078e001a */
[----:B------:R1:W5:Y:S03]  /*14e0*/  LD.E R133, desc[UR14][R18.64] ;  /* 0x0000000e12857980 */ /* 0x000366000c101900 */
[----:B------:R-:W-:Y:S01]  /*14f0*/  IMAD R17, R11, 0x38, RZ ;  /* 0x000000380b117824 */ /* 0x000fe200078e02ff */
[----:B------:R3:W5:Y:S01]  /*1500*/  LD.E R238, desc[UR14][R118.64] ;  /* 0x0000000e76ee7980 */ /* 0x000762000c101900 */
[C-C-:B--2---:R-:W-:Y:S01]  /*1510*/  IMAD.WIDE.U32 R110, R10.reuse, 0x38, R26.reuse ;  /* 0x000000380a6e7825 */ /* 0x144fe200078e001a */
[----:B------:R-:W-:Y:S01]  /*1520*/  IADD3 R101, PT, PT, R101, R179, RZ ;  /* 0x000000b365657210 */ /* 0x000fe20007ffe0ff */
[----:B------:R-:W-:Y:S01]  /*1530*/  MOV R58, R154 ;  /* 0x0000009a003a7202 */ /* 0x000fe20000000f00 */
[----:B------:R-:W-:Y:S01]  /*1540*/  IADD3 R155, PT, PT, R39, R95, RZ ;  /* 0x0000005f279b7210 */ /* 0x000fe20007ffe0ff */
[C---:B0-----:R-:W-:Y:S01]  /*1550*/  IMAD R21, R11.reuse, 0x2c, RZ ;  /* 0x0000002c0b157824 */ /* 0x041fe200078e02ff */
[----:B------:R0:W5:Y:S01]  /*1560*/  LD.E R231, desc[UR14][R144.64] ;  /* 0x0000000e90e77980 */ /* 0x000162000c101900 */
[----:B-1----:R-:W-:Y:S01]  /*1570*/  IMAD R19, R11, 0x28, RZ ;  /* 0x000000280b137824 */ /* 0x002fe200078e02ff */
[----:B------:R-:W-:Y:S01]  /*1580*/  IADD3 R115, PT, PT, R115, R9, RZ ;  /* 0x0000000973737210 */ /* 0x000fe20007ffe0ff */
[----:B------:R-:W-:Y:S01]  /*1590*/  IMAD R23, R11, 0x48, RZ ;  /* 0x000000480b177824 */ /* 0x000fe200078e02ff */
[----:B------:R-:W-:Y:S01]  /*15a0*/  IADD3 R99, PT, PT, R99, R203, RZ ;  /* 0x000000cb63637210 */ /* 0x000fe20007ffe0ff */
[----:B---3--:R-:W-:Y:S01]  /*15b0*/  IMAD.WIDE.U32 R118, R10, 0x48, R26 ;  /* 0x000000480a767825 */ /* 0x008fe200078e001a */
[----:B------:R1:W5:Y:S01]  /*15c0*/  LD.E R50, desc[UR14][R30.64] ;  /* 0x0000000e1e327980 */ /* 0x000362000c101900 */
[----:B------:R-:W-:-:S02]  /*15d0*/  IADD3 R137, PT, PT, R137, R19, RZ ;  /* 0x0000001389897210 */ /* 0x000fc40007ffe0ff */
[----:B------:R-:W-:Y:S02]  /*15e0*/  IADD3 R139, PT, PT, R139, R21, RZ ;  /* 0x000000158b8b7210 */ /* 0x000fe40007ffe0ff */
[----:B------:R-:W-:Y:S01]  /*15f0*/  IADD3 R111, PT, PT, R111, R17, RZ ;  /* 0x000000116f6f7210 */ /* 0x000fe20007ffe0ff */
[----:B------:R2:W5:Y:S01]  /*1600*/  LD.E R129, desc[UR14][R104.64] ;  /* 0x0000000e68817980 */ /* 0x000562000c101900 */
[----:B------:R-:W-:Y:S01]  /*1610*/  IMAD R9, R11, 0x4c, RZ ;  /* 0x0000004c0b097824 */ /* 0x000fe200078e02ff */
[----:B------:R-:W-:Y:S01]  /*1620*/  IADD3 R97, PT, PT, R97, R177, RZ ;  /* 0x000000b161617210 */ /* 0x000fe20007ffe0ff */
[----:B0-----:R-:W-:Y:S01]  /*1630*/  IMAD.WIDE.U32 R144, R10, 0x4c, R26 ;  /* 0x0000004c0a907825 */ /* 0x001fe200078e001a */
[----:B------:R0:W5:Y:S01]  /*1640*/  LD.E R127, desc[UR14][R112.64] ;  /* 0x0000000e707f7980 */ /* 0x000162000c101900 */
[----:B------:R-:W-:Y:S02]  /*1650*/  IADD3 R103, PT, PT, R103, R201, RZ ;  /* 0x000000c967677210 */ /* 0x000fe40007ffe0ff */
[----:B------:R-:W-:Y:S01]  /*1660*/  IADD3 R75, PT, PT, R75, R215, RZ ;  /* 0x000000d74b4b7210 */ /* 0x000fe20007ffe0ff */
[C---:B-1----:R-:W-:Y:S01]  /*1670*/  IMAD R31, R11.reuse, 0x14, RZ ;  /* 0x000000140b1f7824 */ /* 0x042fe200078e02ff */
[----:B------:R1:W5:Y:S01]  /*1680*/  LD.E R95, desc[UR14][R116.64] ;  /* 0x0000000e745f7980 */ /* 0x000362000c101900 */
[----:B------:R-:W-:-:S02]  /*1690*/  IMAD R19, R11, 0x3c, RZ ;  /* 0x0000003c0b137824 */ /* 0x000fc400078e02ff */
[C-C-:B--2---:R-:W-:Y:S01]  /*16a0*/  IMAD.WIDE.U32 R104, R10.reuse, 0x14, R26.reuse ;  /* 0x000000140a687825 */ /* 0x144fe200078e001a */
[----:B------:R2:W5:Y:S01]  /*16b0*/  LD.E R233, desc[UR14][R146.64] ;  /* 0x0000000e92e97980 */ /* 0x000562000c101900 */
[----:B------:R-:W-:Y:S02]  /*16c0*/  IADD3 R119, PT, PT, R119, R23, RZ ;  /* 0x0000001777777210 */ /* 0x000fe40007ffe0ff */
[----:B------:R-:W-:Y:S01]  /*16d0*/  IMAD R21, R11, 0x44, RZ ;  /* 0x000000440b157824 */ /* 0x000fe200078e02ff */
[----:B------:R3:W5:Y:S01]  /*16e0*/  LD.E R131, desc[UR14][R100.64] ;  /* 0x0000000e64837980 */ /* 0x000762000c101900 */
[C-C-:B0-----:R-:W-:Y:S01]  /*16f0*/  IMAD.WIDE.U32 R112, R10.reuse, 0x3c, R26.reuse ;  /* 0x0000003c0a707825 */ /* 0x141fe200078e001a */
[----:B------:R-:W-:Y:S01]  /*1700*/  IADD3 R89, PT, PT, R37, R89, RZ ;  /* 0x0000005925597210 */ /* 0x000fe20007ffe0ff */
[----:B------:R-:W-:Y:S01]  /*1710*/  MOV R88, R36 ;  /* 0x0000002400587202 */ /* 0x000fe20000000f00 */
[----:B------:R-:W5:Y:S01]  /*1720*/  LD.E R59, desc[UR14][R58.64] ;  /* 0x0000000e3a3b7980 */ /* 0x000f62000c101900 */
[----:B-1----:R-:W-:Y:S01]  /*1730*/  IMAD.WIDE.U32 R116, R10, 0x44, R26 ;  /* 0x000000440a747825 */ /* 0x002fe200078e001a */
[----:B------:R-:W-:Y:S01]  /*1740*/  MOV R154, R38 ;  /* 0x00000026009a7202 */ /* 0x000fe20000000f00 */
[----:B------:R-:W-:-:S02]  /*1750*/  IADD3 R93, PT, PT, R93, R205, RZ ;  /* 0x000000cd5d5d7210 */ /* 0x000fc40007ffe0ff */
[----:B------:R-:W-:Y:S01]  /*1760*/  IADD3 R91, PT, PT, R91, R207, RZ ;  /* 0x000000cf5b5b7210 */ /* 0x000fe20007ffe0ff */
[----:B------:R-:W-:Y:S01]  /*1770*/  IMAD R17, R11, 0x50, RZ ;  /* 0x000000500b117824 */ /* 0x000fe200078e02ff */
[----:B------:R-:W-:Y:S01]  /*1780*/  IADD3 R145, PT, PT, R145, R9, RZ ;  /* 0x0000000991917210 */ /* 0x000fe20007ffe0ff */
[C-C-:B--2---:R-:W-:Y:S01]  /*1790*/  IMAD.WIDE.U32 R146, R10.reuse, 0x50, R26.reuse ;  /* 0x000000500a927825 */ /* 0x144fe200078e001a */
[----:B------:R-:W5:Y:S01]  /*17a0*/  LD.E R38, desc[UR14][R96.64] ;  /* 0x0000000e60267980 */ /* 0x000f62000c101900 */
[----:B------:R-:W-:Y:S02]  /*17b0*/  IADD3 R105, PT, PT, R105, R31, RZ ;  /* 0x0000001f69697210 */ /* 0x000fe40007ffe0ff */
[----:B------:R-:W-:Y:S01]  /*17c0*/  IMAD R23, R11, 0x5c, RZ ;  /* 0x0000005c0b177824 */ /* 0x000fe200078e02ff */
[----:B------:R0:W5:Y:S01]  /*17d0*/  LD.E R58, desc[UR14][R98.64] ;  /* 0x0000000e623a7980 */ /* 0x000162000c101900 */
[----:B---3--:R-:W-:Y:S01]  /*17e0*/  IMAD.WIDE.U32 R100, R10, 0x5c, R26 ;  /* 0x0000005c0a647825 */ /* 0x008fe200078e001a */
[----:B------:R-:W-:-:S02]  /*17f0*/  IADD3 R113, PT, PT, R113, R19, RZ ;  /* 0x0000001371717210 */ /* 0x000fc40007ffe0ff */
[----:B------:R-:W-:Y:S01]  /*1800*/  IADD3 R117, PT, PT, R117, R21, RZ ;  /* 0x0000001575757210 */ /* 0x000fe20007ffe0ff */
[----:B------:R1:W5:Y:S01]  /*1810*/  LD.E R63, desc[UR14][R102.64] ;  /* 0x0000000e663f7980 */ /* 0x000362000c101900 */
[----:B------:R-:W-:Y:S01]  /*1820*/  IADD3 R147, PT, PT, R147, R17, RZ ;  /* 0x0000001193937210 */ /* 0x000fe20007ffe0ff */
[C---:B------:R-:W-:Y:S02]  /*1830*/  IMAD R9, R11.reuse, 0x60, RZ ;  /* 0x000000600b097824 */ /* 0x040fe400078e02ff */
[----:B------:R2:W5:Y:S01]  /*1840*/  LD.E R15, desc[UR14][R74.64] ;  /* 0x0000000e4a0f7980 */ /* 0x000562000c101900 */
[----:B------:R-:W-:Y:S02]  /*1850*/  IMAD R19, R11, 0x54, RZ ;  /* 0x000000540b137824 */ /* 0x000fe400078e02ff */
[----:B0-----:R-:W-:Y:S01]  /*1860*/  IMAD.WIDE.U32 R98, R10, 0x60, R26 ;  /* 0x000000600a627825 */ /* 0x001fe200078e001a */
[----:B------:R0:W5:Y:S01]  /*1870*/  LD.E R241, desc[UR14][R88.64] ;  /* 0x0000000e58f17980 */ /* 0x000162000c101900 */
[----:B------:R-:W-:-:S02]  /*1880*/  IADD3 R101, PT, PT, R101, R23, RZ ;  /* 0x0000001765657210 */ /* 0x000fc40007ffe0ff */
[----:B------:R-:W-:Y:S01]  /*1890*/  IMAD R21, R11, 0x58, RZ ;  /* 0x000000580b157824 */ /* 0x000fe200078e02ff */
[----:B------:R-:W-:Y:S01]  /*18a0*/  IADD3 R37, PT, PT, R35, R45, RZ ;  /* 0x0000002d23257210 */ /* 0x000fe20007ffe0ff */
[C---:B-1----:R-:W-:Y:S01]  /*18b0*/  IMAD.WIDE.U32 R102, R10.reuse, 0x54, R26 ;  /* 0x000000540a667825 */ /* 0x042fe200078e001a */
[C---:B--2---:R-:W-:Y:S01]  /*18c0*/  SHF.L.U64.HI R75, R10.reuse, 0x2, R11 ;  /* 0x000000020a4b7819 */ /* 0x044fe2000001020b */
[----:B------:R-:W5:Y:S02]  /*18d0*/  LD.E R135, desc[UR14][R86.64] ;  /* 0x0000000e56877980 */ /* 0x000f64000c101900 */
[C-C-:B------:R-:W-:Y:S01]  /*18e0*/  IMAD.WIDE.U32 R30, R10.reuse, 0x58, R26.reuse ;  /* 0x000000580a1e7825 */ /* 0x140fe200078e001a */
[----:B------:R-:W-:Y:S01]  /*18f0*/  MOV R36, R34 ;  /* 0x0000002200247202 */ /* 0x000fe20000000f00 */
[----:B------:R-:W-:Y:S01]  /*1900*/  MOV R56, R152 ;  /* 0x0000009800387202 */ /* 0x000fe20000000f00 */
[----:B------:R-:W-:Y:S01]  /*1910*/  MOV R64, R156 ;  /* 0x0000009c00407202 */ /* 0x000fe20000000f00 */
[----:B------:R-:W-:Y:S01]  /*1920*/  IMAD R17, R11, 0x64, RZ ;  /* 0x000000640b117824 */ /* 0x000fe200078e02ff */
[----:B------:R1:W5:Y:S01]  /*1930*/  LD.E R39, desc[UR14][R92.64] ;  /* 0x0000000e5c277980 */ /* 0x000362000c101900 */
[----:B------:R-:W-:Y:S01]  /*1940*/  IMAD.WIDE.U32 R96, R10, 0x64, R26 ;  /* 0x000000640a607825 */ /* 0x000fe200078e001a */
[----:B------:R-:W-:-:S02]  /*1950*/  IADD3 R83, PT, PT, R83, R209, RZ ;  /* 0x000000d153537210 */ /* 0x000fc40007ffe0ff */
[----:B------:R-:W-:Y:S01]  /*1960*/  IADD3 R81, PT, PT, R81, R211, RZ ;  /* 0x000000d351517210 */ /* 0x000fe20007ffe0ff */
[----:B------:R2:W5:Y:S01]  /*1970*/  LD.E R42, desc[UR14][R90.64] ;  /* 0x0000000e5a2a7980 */ /* 0x000562000c101900 */
[C---:B------:R-:W-:Y:S01]  /*1980*/  IMAD.SHL.U32 R74, R10.reuse, 0x4, RZ ;  /* 0x000000040a4a7824 */ /* 0x040fe200078e00ff */
[----:B------:R-:W-:Y:S01]  /*1990*/  IADD3 R99, PT, PT, R99, R9, RZ ;  /* 0x0000000963637210 */ /* 0x000fe20007ffe0ff */
[----:B------:R-:W-:Y:S01]  /*19a0*/  IMAD R23, R11, 0x70, RZ ;  /* 0x000000700b177824 */ /* 0x000fe200078e02ff */
[----:B------:R-:W-:Y:S01]  /*19b0*/  IADD3 R109, PT, PT, R41, R109, RZ ;  /* 0x0000006d296d7210 */ /* 0x000fe20007ffe0ff */
[----:B0-----:R-:W-:Y:S01]  /*19c0*/  IMAD.WIDE.U32 R88, R10, 0x70, R26 ;  /* 0x000000700a587825 */ /* 0x001fe200078e001a */
[----:B------:R-:W-:Y:S02]  /*19d0*/  IADD3 R103, PT, PT, R103, R19, RZ ;  /* 0x0000001367677210 */ /* 0x000fe40007ffe0ff */
[----:B------:R-:W-:Y:S02]  /*19e0*/  IADD3 R31, PT, PT, R31, R21, RZ ;  /* 0x000000151f1f7210 */ /* 0x000fe40007ffe0ff */
[----:B------:R-:W-:Y:S01]  /*19f0*/  IADD3 R97, PT, PT, R97, R17, RZ ;  /* 0x0000001161617210 */ /* 0x000fe20007ffe0ff */
[----:B------:R-:W-:-:S02]  /*1a00*/  IADD.64 R8, R26, R74 ;  /* 0x0000004a1a087235 */ /* 0x000fc400078e0200 */
[----:B------:R-:W-:Y:S01]  /*1a10*/  MOV R108, R40 ;  /* 0x00000028006c7202 */ /* 0x000fe20000000f00 */
[C---:B------:R-:W-:Y:S01]  /*1a20*/  IMAD R19, R11.reuse, 0x68, RZ ;  /* 0x000000680b137824 */ /* 0x040fe200078e02ff */
[----:B------:R0:W5:Y:S01]  /*1a30*/  LD.E R53, desc[UR14][R24.64] ;  /* 0x0000000e18357980 */ /* 0x000162000c101900 */
[----:B------:R-:W-:Y:S02]  /*1a40*/  IMAD R21, R11, 0x6c, RZ ;  /* 0x0000006c0b157824 */ /* 0x000fe400078e02ff */
[C-C-:B-1----:R-:W-:Y:S01]  /*1a50*/  IMAD.WIDE.U32 R92, R10.reuse, 0x68, R26.reuse ;  /* 0x000000680a5c7825 */ /* 0x142fe200078e001a */
[----:B------:R-:W5:Y:S01]  /*1a60*/  LD.E R52, desc[UR14][R32.64] ;  /* 0x0000000e20347980 */ /* 0x000f62000c101900 */
[----:B------:R-:W-:Y:S02]  /*1a70*/  IADD3 R89, PT, PT, R89, R23, RZ ;  /* 0x0000001759597210 */ /* 0x000fe40007ffe0ff */
[C-C-:B--2---:R-:W-:Y:S01]  /*1a80*/  IMAD.WIDE.U32 R90, R10.reuse, 0x6c, R26.reuse ;  /* 0x0000006c0a5a7825 */ /* 0x144fe200078e001a */
[----:B------:R1:W5:Y:S03]  /*1a90*/  LD.E R16, desc[UR14][R36.64] ;  /* 0x0000000e24107980 */ /* 0x000366000c101900 */
[----:B------:R-:W-:Y:S01]  /*1aa0*/  IMAD R17, R11, 0x74, RZ ;  /* 0x000000740b117824 */ /* 0x000fe200078e02ff */
[----:B------:R2:W5:Y:S01]  /*1ab0*/  LD.E R237, desc[UR14][R54.64] ;  /* 0x0000000e36ed7980 */ /* 0x000562000c101900 */
[----:B------:R-:W-:Y:S01]  /*1ac0*/  IMAD.WIDE.U32 R86, R10, 0x74, R26 ;  /* 0x000000740a567825 */ /* 0x000fe200078e001a */
[----:B------:R-:W-:-:S02]  /*1ad0*/  MOV R152, R48 ;  /* 0x0000003000987202 */ /* 0x000fc40000000f00 */
[----:B------:R3:W5:Y:S01]  /*1ae0*/  LD.E R235, desc[UR14][R46.64] ;  /* 0x0000000e2eeb7980 */ /* 0x000762000c101900 */
[C---:B------:R-:W-:Y:S02]  /*1af0*/  IMAD R23, R11.reuse, 0x84, RZ ;  /* 0x000000840b177824 */ /* 0x040fe400078e02ff */
[----:B0-----:R-:W-:Y:S01]  /*1b00*/  IMAD R25, R11, 0x88, RZ ;  /* 0x000000880b197824 */ /* 0x001fe200078e02ff */
[----:B------:R0:W5:Y:S01]  /*1b10*/  LD.E R45, desc[UR14][R56.64] ;  /* 0x0000000e382d7980 */ /* 0x000162000c101900 */
[C---:B-1----:R-:W-:Y:S01]  /*1b20*/  IMAD.WIDE.U32 R36, R10.reuse, 0x84, R26 ;  /* 0x000000840a247825 */ /* 0x042fe200078e001a */
[C---:B--2---:R-:W-:Y:S02]  /*1b30*/  SHF.L.U64.HI R55, R10.reuse, 0x4, R11 ;  /* 0x000000040a377819 */ /* 0x044fe4000001020b */
[----:B------:R1:W5:Y:S01]  /*1b40*/  LD.E R35, desc[UR14][R64.64] ;  /* 0x0000000e40237980 */ /* 0x000362000c101900 */
[C---:B------:R-:W-:Y:S01]  /*1b50*/  IMAD.WIDE.U32 R32, R10.reuse, 0x88, R26 ;  /* 0x000000880a207825 */ /* 0x040fe200078e001a */
[----:B---3--:R-:W-:-:S02]  /*1b60*/  SHF.L.U64.HI R47, R10, 0x3, R11 ;  /* 0x000000030a2f7819 */ /* 0x008fc4000001020b */
[----:B------:R-:W5:Y:S01]  /*1b70*/  LD.E R230, desc[UR14][R150.64] ;  /* 0x0000000e96e67980 */ /* 0x000f62000c101900 */
[C---:B------:R-:W-:Y:S01]  /*1b80*/  IMAD.SHL.U32 R46, R10.reuse, 0x8, RZ ;  /* 0x000000080a2e7824 */ /* 0x040fe200078e00ff */
[----:B------:R-:W-:Y:S01]  /*1b90*/  IADD3 R93, PT, PT, R93, R19, RZ ;  /* 0x000000135d5d7210 */ /* 0x000fe20007ffe0ff */
[C---:B------:R-:W-:Y:S01]  /*1ba0*/  IMAD.SHL.U32 R54, R10.reuse, 0x10, RZ ;  /* 0x000000100a367824 */ /* 0x040fe200078e00ff */
[----:B------:R-:W5:Y:S01]  /*1bb0*/  LD.E R41, desc[UR14][R82.64] ;  /* 0x0000000e52297980 */ /* 0x000f62000c101900 */
[----:B------:R-:W-:Y:S02]  /*1bc0*/  IADD3 R91, PT, PT, R91, R21, RZ ;  /* 0x000000155b5b7210 */ /* 0x000fe40007ffe0ff */
[----:B------:R-:W-:Y:S02]  /*1bd0*/  IADD3 R87, PT, PT, R87, R17, RZ ;  /* 0x0000001157577210 */ /* 0x000fe40007ffe0ff */
[C-C-:B0-----:R-:W-:Y:S01]  /*1be0*/  SHF.L.U64.HI R57, R10.reuse, 0x5, R11.reuse ;  /* 0x000000050a397819 */ /* 0x141fe2000001020b */
[----:B------:R-:W5:Y:S01]  /*1bf0*/  LD.E R40, desc[UR14][R80.64] ;  /* 0x0000000e50287980 */ /* 0x000f62000c101900 */
[C---:B------:R-:W-:Y:S01]  /*1c00*/  IMAD.SHL.U32 R56, R10.reuse, 0x20, RZ ;  /* 0x000000200a387824 */ /* 0x040fe200078e00ff */
[C-C-:B-1----:R-:W-:Y:S01]  /*1c10*/  SHF.L.U64.HI R65, R10.reuse, 0x6, R11.reuse ;  /* 0x000000060a417819 */ /* 0x142fe2000001020b */
[C---:B------:R-:W-:Y:S01]  /*1c20*/  IMAD.SHL.U32 R64, R10.reuse, 0x40, RZ ;  /* 0x000000400a407824 */ /* 0x040fe200078e00ff */
[----:B------:R0:W5:Y:S01]  /*1c30*/  LD.E R239, desc[UR14][R108.64] ;  /* 0x0000000e6cef7980 */ /* 0x000162000c101900 */
[C---:B------:R-:W-:Y:S01]  /*1c40*/  SHF.L.U64.HI R67, R10.reuse, 0x7, R11 ;  /* 0x000000070a437819 */ /* 0x040fe2000001020b */
[----:B------:R-:W-:-:S02]  /*1c50*/  IMAD.SHL.U32 R66, R10, 0x80, RZ ;  /* 0x000000800a427824 */ /* 0x000fc400078e00ff */
[----:B------:R1:W5:Y:S01]  /*1c60*/  LD.E R151, desc[UR14][R8.64] ;  /* 0x0000000e08977980 */ /* 0x000362000c101900 */
[C---:B------:R-:W-:Y:S02]  /*1c70*/  IMAD R43, R11.reuse, 0x18, RZ ;  /* 0x000000180b2b7824 */ /* 0x040fe400078e02ff */
[----:B------:R-:W-:Y:S01]  /*1c80*/  IMAD R19, R11, 0x78, RZ ;  /* 0x000000780b137824 */ /* 0x000fe200078e02ff */
[----:B------:R-:W-:Y:S01]  /*1c90*/  IADD3 R37, PT, PT, R37, R23, RZ ;  /* 0x0000001725257210 */ /* 0x000fe20007ffe0ff */
[----:B------:R-:W-:Y:S01]  /*1ca0*/  IMAD R21, R11, 0x7c, RZ ;  /* 0x0000007c0b157824 */ /* 0x000fe200078e02ff */
[----:B------:R-:W-:Y:S01]  /*1cb0*/  IADD3 R33, PT, PT, R33, R25, RZ ;  /* 0x0000001921217210 */ /* 0x000fe20007ffe0ff */
[C-C-:B0-----:R-:W-:Y:S01]  /*1cc0*/  IMAD.WIDE.U32 R108, R10.reuse, 0x18, R26.reuse ;  /* 0x000000180a6c7825 */ /* 0x141fe200078e001a */
[----:B------:R-:W-:Y:S01]  /*1cd0*/  MOV R148, R76 ;  /* 0x0000004c00947202 */ /* 0x000fe20000000f00 */
[----:B------:R0:W5:Y:S02]  /*1ce0*/  LD.E R234, desc[UR14][R152.64] ;  /* 0x0000000e98ea7980 */ /* 0x000164000c101900 */
[----:B------:R-:W-:Y:S01]  /*1cf0*/  IMAD.WIDE.U32 R82, R10, 0x78, R26 ;  /* 0x000000780a527825 */ /* 0x000fe200078e001a */
[----:B------:R-:W-:-:S02]  /*1d00*/  IADD.64 R22, R26, R46 ;  /* 0x0000002e1a167235 */ /* 0x000fc400078e0200 */
[----:B------:R2:W5:Y:S01]  /*1d10*/  LD.E R240, desc[UR14][R154.64] ;  /* 0x0000000e9af07980 */ /* 0x000562000c101900 */
[--C-:B------:R-:W-:Y:S01]  /*1d20*/  IMAD.WIDE.U32 R80, R10, 0x7c, R26.reuse ;  /* 0x0000007c0a507825 */ /* 0x100fe200078e001a */
[----:B------:R-:W-:Y:S02]  /*1d30*/  IADD.64 R24, R26, R54 ;  /* 0x000000361a187235 */ /* 0x000fe400078e0200 */
[----:B------:R-:W-:Y:S01]  /*1d40*/  MOV R12, R158 ;  /* 0x0000009e000c7202 */ /* 0x000fe20000000f00 */
[----:B------:R-:W-:Y:S01]  /*1d50*/  IMAD R17, R11, 0x8c, RZ ;  /* 0x0000008c0b117824 */ /* 0x000fe200078e02ff */
[----:B------:R-:W-:Y:S01]  /*1d60*/  IADD3 R187, PT, PT, R187, R167, RZ ;  /* 0x000000a7bbbb7210 */ /* 0x000fe20007ffe0ff */
[----:B-1----:R-:W-:Y:S01]  /*1d70*/  IMAD.WIDE.U32 R8, R10, 0x8c, R26 ;  /* 0x0000008c0a087825 */ /* 0x002fe200078e001a */
[C---:B0-----:R-:W-:Y:S02]  /*1d80*/  IADD.64 R152, R26.reuse, R56 ;  /* 0x000000381a987235 */ /* 0x041fe400078e0200 */
[----:B--2---:R-:W-:-:S02]  /*1d90*/  IADD.64 R154, R26, R64 ;  /* 0x000000401a9a7235 */ /* 0x004fc400078e0200 */
[----:B------:R-:W-:-:S03]  /*1da0*/  IADD.64 R156, R26, R66 ;  /* 0x000000421a9c7235 */ /* 0x000fc600078e0200 */
[----:B------:R-:W-:Y:S02]  /*1db0*/  IADD3 R143, PT, PT, R143, R171, RZ ;  /* 0x000000ab8f8f7210 */ /* 0x000fe40007ffe0ff */
[----:B------:R-:W-:Y:S02]  /*1dc0*/  IADD3 R121, PT, PT, R121, R175, RZ ;  /* 0x000000af79797210 */ /* 0x000fe40007ffe0ff */
[----:B------:R-:W-:Y:S02]  /*1dd0*/  IADD3 R109, PT, PT, R109, R43, RZ ;  /* 0x0000002b6d6d7210 */ /* 0x000fe40007ffe0ff */
[----:B------:R-:W-:Y:S02]  /*1de0*/  IADD3 R83, PT, PT, R83, R19, RZ ;  /* 0x0000001353537210 */ /* 0x000fe40007ffe0ff */
[----:B------:R-:W-:Y:S02]  /*1df0*/  IADD3 R81, PT, PT, R81, R21, RZ ;  /* 0x0000001551517210 */ /* 0x000fe40007ffe0ff */
[----:B------:R-:W-:Y:S01]  /*1e00*/  IADD3 R9, PT, PT, R9, R17, RZ ;  /* 0x0000001109097210 */ /* 0x000fe20007ffe0ff */
[----:B------:R0:W5:Y:S04]  /*1e10*/  LD.E R76, desc[UR14][R148.64] ;  /* 0x0000000e944c7980 */ /* 0x000168000c101900 */
        /* <DEDUP_REMOVED lines=40> */
[----:B------:R0:W5:Y:S01]  /*20a0*/  LD.E R31, desc[UR14][R8.64] ;  /* 0x0000000e081f7980 */ /* 0x000162000c101900 */
[----:B----4-:R-:W-:-:S05]  /*20b0*/  IADD.64 R4, R4, R6 ;  /* 0x0000000604047235 */ /* 0x010fca00078e0200 */
[----:B------:R-:W-:-:S05]  /*20c0*/  LOP3.LUT R6, R5, UR5, RZ, 0xfc, !PT ;  /* 0x0000000505067c12 */ /* 0x000fca000f8efcff */
[----:B------:R-:W-:Y:S01]  /*20d0*/  ISETP.NE.U32.AND P0, PT, R6, RZ, PT ;  /* 0x000000ff0600720c */ /* 0x000fe20003f05070 */
[----:B------:R-:W-:-:S12]  /*20e0*/  BSSY.RECONVERGENT B0, `(.L_x_0) ;  /* 0x0000019000007945 */ /* 0x000fd80003800200 */
[----:B0-----:R-:W-:Y:S05]  /*20f0*/  @P0 BRA `(.L_x_1) ;  /* 0x00000000004c0947 */ /* 0x001fea0003800000 */
[----:B------:R-:W-:Y:S02]  /*2100*/  UI2F.U32.RP UR6, UR4 ;  /* 0x000000040006725a */ /* 0x000fe40008209000 */
[----:B------:R-:W-:Y:S01]  /*2110*/  IADD3 R9, PT, PT, RZ, -UR4, RZ ;  /* 0x80000004ff097c10 */ /* 0x000fe2000fffe0ff */
[----:B------:R-:W-:Y:S01]  /*2120*/  HFMA2 R6, -RZ, RZ, 0, 0 ;  /* 0x00000000ff067431 */ /* 0x000fe200000001ff */
[----:B------:R-:W-:Y:S01]  /*2130*/  ISETP.NE.U32.AND P1, PT, RZ, UR4, PT ;  /* 0x00000004ff007c0c */ /* 0x000fe2000bf25070 */
[----:B------:R-:W-:-:S04]  /*2140*/  MOV R81, RZ ;  /* 0x000000ff00517202 */ /* 0x000fc80000000f00 */
[----:B------:R-:W0:Y:S02]  /*2150*/  MUFU.RCP R5, UR6 ;  /* 0x0000000600057d08 */ /* 0x000e240008001000 */
[----:B0-----:R-:W-:-:S04]  /*2160*/  IADD3 R5, PT, PT, R5, 0xffffffe, RZ ;  /* 0x0ffffffe05057810 */ /* 0x001fc80007ffe0ff */
[----:B------:R-:W0:Y:S02]  /*2170*/  F2I.FTZ.U32.TRUNC.NTZ R7, R5 ;  /* 0x0000000500077305 */ /* 0x000e24000021f000 */
[----:B0-----:R-:W-:-:S04]  /*2180*/  IMAD R9, R9, R7, RZ ;  /* 0x0000000709097224 */ /* 0x001fc800078e02ff */
[----:B------:R-:W-:-:S06]  /*2190*/  IMAD.HI.U32 R7, R7, R9, R6 ;  /* 0x0000000907077227 */ /* 0x000fcc00078e0006 */
[----:B------:R-:W-:-:S05]  /*21a0*/  IMAD.HI.U32 R7, R7, R4, RZ ;  /* 0x0000000407077227 */ /* 0x000fca00078e00ff */
[----:B------:R-:W-:-:S05]  /*21b0*/  IADD3 R7, PT, PT, -R7, RZ, RZ ;  /* 0x000000ff07077210 */ /* 0x000fca0007ffe1ff */
[----:B------:R-:W-:-:S05]  /*21c0*/  IMAD R80, R7, UR4, R4 ;  /* 0x0000000407507c24 */ /* 0x000fca000f8e0204 */
[----:B------:R-:W-:-:S13]  /*21d0*/  ISETP.GE.U32.AND P0, PT, R80, UR4, PT ;  /* 0x0000000450007c0c */ /* 0x000fda000bf06070 */
[----:B------:R-:W-:-:S05]  /*21e0*/  @P0 IADD3 R80, PT, PT, R80, -UR4, RZ ;  /* 0x8000000450500c10 */ /* 0x000fca000fffe0ff */
[----:B------:R-:W-:-:S13]  /*21f0*/  ISETP.GE.U32.AND P0, PT, R80, UR4, PT ;  /* 0x0000000450007c0c */ /* 0x000fda000bf06070 */
[----:B------:R-:W-:Y:S02]  /*2200*/  @P0 IADD3 R80, PT, PT, R80, -UR4, RZ ;  /* 0x8000000450500c10 */ /* 0x000fe4000fffe0ff */
[----:B------:R-:W-:Y:S01]  /*2210*/  @!P1 LOP3.LUT R80, RZ, UR4, RZ, 0x33, !PT ;  /* 0x00000004ff509c12 */ /* 0x000fe2000f8e33ff */
[----:B------:R-:W-:Y:S06]  /*2220*/  BRA `(.L_x_2) ;  /* 0x0000000000107947 */ /* 0x000fec0003800000 */
.L_x_1:
[----:B------:R-:W-:-:S07]  /*2230*/  MOV R32, 0x2250 ;  /* 0x0000225000207802 */ /* 0x000fce0000000f00 */
[----:B-----5:R-:W-:Y:S05]  /*2240*/  CALL.REL.NOINC `($__internal_0_$__cuda_sm20_rem_u64) ;  /* 0x0000033000b87944 */ /* 0x020fea0003c00000 */
[----:B------:R-:W-:Y:S01]  /*2250*/  MOV R80, R4 ;  /* 0x0000000400507202 */ /* 0x000fe20000000f00 */
[----:B------:R-:W-:-:S07]  /*2260*/  MOV R81, R5 ;  /* 0x0000000500517202 */ /* 0x000fce0000000f00 */
.L_x_2:
[----:B------:R-:W-:Y:S05]  /*2270*/  BSYNC.RECONVERGENT B0 ;  /* 0x0000000000007941 */ /* 0x000fea0003800200 */
.L_x_0:
[----:B------:R-:W2:Y:S01]  /*2280*/  LDL.64 R36, [R1+0x100] ;  /* 0x0001000001247983 */ /* 0x000ea20000100a00 */
[C---:B------:R-:W-:Y:S01]  /*2290*/  LEA R6, P0, R80.reuse, R78, 0x2 ;  /* 0x0000004e50067211 */ /* 0x040fe200078010ff */
[----:B-----5:R-:W-:Y:S02]  /*22a0*/  IMAD.WIDE.U32 R82, R15, R15, RZ ;  /* 0x0000000f0f527225 */ /* 0x020fe400078e00ff */
[----:B------:R-:W3:Y:S01]  /*22b0*/  LDL.64 R32, [R1+0xa0] ;  /* 0x0000a00001207983 */ /* 0x000ee20000100a00 */
[----:B------:R-:W-:-:S05]  /*22c0*/  LEA.HI.X R7, R80, R79, R81, 0x2, P0 ;  /* 0x0000004f50077211 */ /* 0x000fca00000f1451 */
[----:B------:R-:W-:Y:S02]  /*22d0*/  IADD.64 R54, R54, R6 ;  /* 0x0000000636367235 */ /* 0x000fe400078e0200 */
[----:B------:R-:W-:-:S04]  /*22e0*/  IMAD.WIDE.U32 R78, R13, R13, RZ ;  /* 0x0000000d0d4e7225 */ /* 0x000fc800078e00ff */
[----:B------:R-:W-:-:S04]  /*22f0*/  IMAD.WIDE.U32 R80, R14, R14, RZ ;  /* 0x0000000e0e507225 */ /* 0x000fc800078e00ff */
[----:B------:R-:W-:Y:S01]  /*2300*/  IMAD.WIDE.U32 R86, R16, R16, RZ ;  /* 0x0000001010567225 */ /* 0x000fe200078e00ff */
[----:B------:R-:W-:Y:S02]  /*2310*/  IADD.64 R56, R56, R6 ;  /* 0x0000000638387235 */ /* 0x000fe400078e0200 */
[----:B--2---:R-:W2:Y:S04]  /*2320*/  LD.E R69, desc[UR14][R36.64] ;  /* 0x0000000e24457980 */ /* 0x004ea8000c101900 */
[----:B------:R-:W4:Y:S04]  /*2330*/  LD.E R62, desc[UR14][R36.64+0x4] ;  /* 0x0000040e243e7980 */ /* 0x000f28000c101900 */
[----:B------:R-:W2:Y:S04]  /*2340*/  LD.E R48, desc[UR14][R36.64+0x8] ;  /* 0x0000080e24307980 */ /* 0x000ea8000c101900 */
[----:B------:R0:W2:Y:S01]  /*2350*/  LD.E R43, desc[UR14][R36.64+0xc] ;  /* 0x00000c0e242b7980 */ /* 0x0000a2000c101900 */
[----:B------:R-:W-:-:S02]  /*2360*/  IMAD R201, R11, 0xc, RZ ;  /* 0x0000000c0bc97824 */ /* 0x000fc400078e02ff */
[C---:B------:R-:W-:Y:S01]  /*2370*/  IMAD R203, R11.reuse, 0x14, RZ ;  /* 0x000000140bcb7824 */ /* 0x040fe200078e02ff */
[----:B------:R-:W2:Y:S01]  /*2380*/  LD.E R128, desc[UR14][R6.64] ;  /* 0x0000000e06807980 */ /* 0x000ea2000c101900 */
[C---:B------:R-:W-:Y:S02]  /*2390*/  IMAD R205, R11.reuse, 0x18, RZ ;  /* 0x000000180bcd7824 */ /* 0x040fe400078e02ff */
[C---:B------:R-:W-:Y:S01]  /*23a0*/  IMAD R207, R11.reuse, 0x1c, RZ ;  /* 0x0000001c0bcf7824 */ /* 0x040fe200078e02ff */
[----:B---3--:R-:W3:Y:S01]  /*23b0*/  LD.E R12, desc[UR14][R32.64+0x10] ;  /* 0x0000100e200c7980 */ /* 0x008ee2000c101900 */
[----:B0-----:R-:W-:Y:S02]  /*23c0*/  IMAD R37, R82, 0x7effffff, RZ ;  /* 0x7effffff52257824 */ /* 0x001fe400078e02ff */
[----:B------:R-:W-:Y:S01]  /*23d0*/  IMAD R209, R11, 0x24, RZ ;  /* 0x000000240bd17824 */ /* 0x000fe200078e02ff */
[----:B------:R-:W2:Y:S01]  /*23e0*/  LD.E R8, desc[UR14][R32.64+0x14] ;  /* 0x0000140e20087980 */ /* 0x000ea2000c101900 */
[----:B------:R-:W-:Y:S01]  /*23f0*/  IMAD.HI.U32 R34, R37, 0x7f000001, R82 ;  /* 0x7f00000125227827 */ /* 0x000fe200078e0052 */
[----:B------:R-:W-:-:S02]  /*2400*/  IADD.64 R36, R74, R6 ;  /* 0x000000064a247235 */ /* 0x000fc400078e0200 */
[----:B------:R-:W2:Y:S04]  /*2410*/  LD.E R5, desc[UR14][R32.64+0x18] ;  /* 0x0000180e20057980 */ /* 0x000ea8000c101900 */
[----:B------:R-:W2:Y:S01]  /*2420*/  LD.E R126, desc[UR14][R36.64] ;  /* 0x0000000e247e7980 */ /* 0x000ea2000c101900 */
[C---:B------:R-:W-:Y:S02]  /*2430*/  IMAD R211, R11.reuse, 0x28, RZ ;  /* 0x000000280bd37824 */ /* 0x040fe400078e02ff */
[----:B------:R-:W-:Y:S01]  /*2440*/  IMAD R213, R11, 0x2c, RZ ;  /* 0x0000002c0bd57824 */ /* 0x000fe200078e02ff */
[----:B------:R-:W2:Y:S04]  /*2450*/  LD.E R4, desc[UR14][R32.64+0x1c] ;  /* 0x00001c0e20047980 */ /* 0x000ea8000c101900 */
[----:B------:R-:W2:Y:S01]  /*2460*/  LD.E R36, desc[UR14][R54.64] ;  /* 0x0000000e36247980 */ /* 0x000ea2000c101900 */
[----:B------:R-:W-:Y:S01]  /*2470*/  IMAD R107, R78, 0x7effffff, RZ ;  /* 0x7effffff4e6b7824 */ /* 0x000fe200078e02ff */
[----:B------:R-:W-:-:S02]  /*2480*/  IADD.64 R64, R64, R6 ;  /* 0x0000000640407235 */ /* 0x000fc400078e0200 */
[----:B------:R-:W-:Y:S02]  /*2490*/  IMAD R9, R80, 0x7effffff, RZ ;  /* 0x7effffff50097824 */ /* 0x000fe400078e02ff */
[----:B------:R-:W-:Y:S01]  /*24a0*/  IMAD R89, R86, 0x7effffff, RZ ;  /* 0x7effffff56597824 */ /* 0x000fe200078e02ff */
[-C--:B------:R-:W-:Y:S02]  /*24b0*/  IADD.64 R46, R46, R6.reuse ;  /* 0x000000062e2e7235 */ /* 0x080fe400078e0200 */
[----:B------:R-:W-:Y:S01]  /*24c0*/  IMAD.HI.U32 R107, R107, 0x7f000001, R78 ;  /* 0x7f0000016b6b7827 */ /* 0x000fe200078e004e */
[----:B------:R-:W-:-:S03]  /*24d0*/  IADD.64 R66, R66, R6 ;  /* 0x0000000642427235 */ /* 0x000fc600078e0200 */
[----:B------:R-:W-:Y:S01]  /*24e0*/  IMAD.HI.U32 R9, R9, 0x7f000001, R80 ;  /* 0x7f00000109097827 */ /* 0x000fe200078e0050 */
[----:B------:R-:W3:Y:S03]  /*24f0*/  LD.E R37, desc[UR14][R46.64] ;  /* 0x0000000e2e257980 */ /* 0x000ee6000c101900 */
[----:B------:R-:W-:Y:S01]  /*2500*/  IMAD.HI.U32 R94, R89, 0x7f000001, R86 ;  /* 0x7f000001595e7827 */ /* 0x000fe200078e0056 */
[----:B------:R-:W3:Y:S03]  /*2510*/  LD.E R245, desc[UR14][R66.64] ;  /* 0x0000000e42f57980 */ /* 0x000ee6000c101900 */
        /* <DEDUP_REMOVED lines=21> */
[----:B------:R-:W-:Y:S02]  /*2670*/  IMAD R121, R11, 0x8c, RZ ;  /* 0x0000008c0b797824 */ /* 0x000fe400078e02ff */
        /* <DEDUP_REMOVED lines=28> */
[----:B------:R-:W-:Y:S02]  /*2840*/  IMAD.WIDE.U32 R10, R10, 0x8c, R6 ;  /* 0x0000008c0a0a7825 */ /* 0x000fe400078e0006 */
[----:B------:R-:W4:Y:S04]  /*2850*/  LD.E R7, desc[UR14][R56.64] ;  /* 0x0000000e38077980 */ /* 0x000f28000c101900 */
[----:B------:R-:W4:Y:S01]  /*2860*/  LD.E R6, desc[UR14][R64.64] ;  /* 0x0000000e40067980 */ /* 0x000f22000c101900 */
[----:B------:R-:W-:Y:S02]  /*2870*/  IADD3 R119, PT, PT, R219, R119, RZ ;  /* 0x00000077db777210 */ /* 0x000fe40007ffe0ff */
[----:B------:R-:W-:Y:S02]  /*2880*/  IADD3 R117, PT, PT, R243, R117, RZ ;  /* 0x00000075f3757210 */ /* 0x000fe40007ffe0ff */
[----:B------:R-:W-:-:S02]  /*2890*/  IADD3 R115, PT, PT, R199, R115, RZ ;  /* 0x00000073c7737210 */ /* 0x000fc40007ffe0ff */
[----:B------:R-:W-:Y:S01]  /*28a0*/  IADD3 R109, PT, PT, R193, R109, RZ ;  /* 0x0000006dc16d7210 */ /* 0x000fe20007ffe0ff */
[----:B------:R-:W4:Y:S01]  /*28b0*/  LD.E R55, desc[UR14][R118.64] ;  /* 0x0000000e76377980 */ /* 0x000f22000c101900 */
[----:B------:R-:W-:-:S03]  /*28c0*/  IADD3 R105, PT, PT, R191, R105, RZ ;  /* 0x00000069bf697210 */ /* 0x000fc60007ffe0ff */
[----:B------:R-:W4:Y:S04]  /*28d0*/  LD.E R54, desc[UR14][R116.64] ;  /* 0x0000000e74367980 */ /* 0x000f28000c101900 */
[----:B------:R-:W4:Y:S01]  /*28e0*/  LD.E R47, desc[UR14][R108.64] ;  /* 0x0000000e6c2f7980 */ /* 0x000f22000c101900 */
[----:B------:R-:W-:-:S03]  /*28f0*/  IADD3 R101, PT, PT, R187, R101, RZ ;  /* 0x00000065bb657210 */ /* 0x000fc60007ffe0ff */
[----:B------:R-:W4:Y:S01]  /*2900*/  LD.E R57, desc[UR14][R104.64] ;  /* 0x0000000e68397980 */ /* 0x000f22000c101900 */
[----:B------:R-:W-:-:S03]  /*2910*/  IADD3 R99, PT, PT, R175, R99, RZ ;  /* 0x00000063af637210 */ /* 0x000fc60007ffe0ff */
[----:B------:R-:W4:Y:S01]  /*2920*/  LD.E R64, desc[UR14][R100.64] ;  /* 0x0000000e64407980 */ /* 0x000f22000c101900 */
[----:B------:R-:W-:-:S03]  /*2930*/  IADD3 R103, PT, PT, R189, R103, RZ ;  /* 0x00000067bd677210 */ /* 0x000fc60007ffe0ff */
[----:B------:R-:W4:Y:S04]  /*2940*/  LD.E R46, desc[UR14][R98.64] ;  /* 0x0000000e622e7980 */ /* 0x000f28000c101900 */
[----:B------:R-:W4:Y:S01]  /*2950*/  LD.E R65, desc[UR14][R102.64] ;  /* 0x0000000e66417980 */ /* 0x000f22000c101900 */
[----:B------:R-:W-:Y:S02]  /*2960*/  IADD3 R113, PT, PT, R197, R113, RZ ;  /* 0x00000071c5717210 */ /* 0x000fe40007ffe0ff */
[----:B------:R-:W-:Y:S01]  /*2970*/  IADD3 R111, PT, PT, R195, R111, RZ ;  /* 0x0000006fc36f7210 */ /* 0x000fe20007ffe0ff */
[----:B--2---:R0:W-:Y:S04]  /*2980*/  STL [R1+0x1fc], R36 ;  /* 0x0001fc2401007387 */ /* 0x0041e80000100800 */
[----:B------:R-:W2:Y:S04]  /*2990*/  LD.E R67, desc[UR14][R112.64] ;  /* 0x0000000e70437980 */ /* 0x000ea8000c101900 */
[----:B------:R-:W2:Y:S04]  /*29a0*/  LD.E R66, desc[UR14][R110.64] ;  /* 0x0000000e6e427980 */ /* 0x000ea8000c101900 */
[----:B0-----:R-:W2:Y:S01]  /*29b0*/  LD.E R36, desc[UR14][R114.64] ;  /* 0x0000000e72247980 */ /* 0x001ea2000c101900 */
[----:B------:R-:W-:-:S03]  /*29c0*/  ISETP.GE.U32.AND P0, PT, R107, 0x7f000001, PT ;  /* 0x7f0000016b00780c */ /* 0x000fc60003f06070 */
[----:B---3--:R-:W-:Y:S01]  /*29d0*/  STL [R1+0x200], R37 ;  /* 0x0002002501007387 */ /* 0x008fe20000100800 */
[----:B------:R-:W-:Y:S01]  /*29e0*/  ISETP.GE.U32.AND P1, PT, R9, 0x7f000001, PT ;  /* 0x7f0000010900780c */ /* 0x000fe20003f26070 */
[----:B------:R-:W-:Y:S01]  /*29f0*/  ISETP.GE.U32.AND P2, PT, R34, 0x7f000001, PT ;  /* 0x7f0000012200780c */ /* 0x000fe20003f46070 */
[----:B------:R-:W-:Y:S01]  /*2a00*/  ISETP.GE.U32.AND P3, PT, R94, 0x7f000001, PT ;  /* 0x7f0000015e00780c */ /* 0x000fe20003f66070 */
[----:B------:R-:W-:Y:S02]  /*2a10*/  IADD3 R11, PT, PT, R121, R11, RZ ;  /* 0x0000000b790b7210 */ /* 0x000fe40007ffe0ff */
[----:B------:R-:W-:Y:S02]  /*2a20*/  IADD3 R125, PT, PT, R215, R125, RZ ;  /* 0x0000007dd77d7210 */ /* 0x000fe40007ffe0ff */
[----:B------:R-:W-:Y:S02]  /*2a30*/  IADD3 R89, PT, PT, R165, R89, RZ ;  /* 0x00000059a5597210 */ /* 0x000fe40007ffe0ff */
[----:B------:R-:W-:Y:S01]  /*2a40*/  IADD3 R81, PT, PT, R159, R81, RZ ;  /* 0x000000519f517210 */ /* 0x000fe20007ffe0ff */
[----:B------:R-:W3:Y:S01]  /*2a50*/  LD.E R108, desc[UR14][R32.64] ;  /* 0x0000000e206c7980 */ /* 0x000ee2000c101900 */
[----:B------:R-:W-:-:S03]  /*2a60*/  @P0 IADD3 R107, PT, PT, R107, -0x7f000001, RZ ;  /* 0x80ffffff6b6b0810 */ /* 0x000fc60007ffe0ff */
[----:B------:R0:W3:Y:S01]  /*2a70*/  LD.E R242, desc[UR14][R10.64] ;  /* 0x0000000e0af27980 */ /* 0x0000e2000c101900 */
[----:B------:R-:W-:Y:S02]  /*2a80*/  @P1 IADD3 R9, PT, PT, R9, -0x7f000001, RZ ;  /* 0x80ffffff09091810 */ /* 0x000fe40007ffe0ff */
[----:B------:R-:W-:Y:S02]  /*2a90*/  @P2 IADD3 R34, PT, PT, R34, -0x7f000001, RZ ;  /* 0x80ffffff22222810 */ /* 0x000fe40007ffe0ff */
[----:B------:R-:W-:Y:S01]  /*2aa0*/  @P3 IADD3 R94, PT, PT, R94, -0x7f000001, RZ ;  /* 0x80ffffff5e5e3810 */ /* 0x000fe20007ffe0ff */
[----:B------:R-:W3:Y:S04]  /*2ab0*/  LD.E R124, desc[UR14][R124.64] ;  /* 0x0000000e7c7c7980 */ /* 0x000ee8000c101900 */
[----:B------:R-:W3:Y:S01]  /*2ac0*/  LD.E R249, desc[UR14][R88.64] ;  /* 0x0000000e58f97980 */ /* 0x000ee2000c101900 */
[----:B0-----:R-:W-:-:S03]  /*2ad0*/  IMAD.WIDE.U32 R10, R9, R14, RZ ;  /* 0x0000000e090a7225 */ /* 0x001fc600078e00ff */
[----:B------:R-:W3:Y:S01]  /*2ae0*/  LD.E R246, desc[UR14][R80.64] ;  /* 0x0000000e50f67980 */ /* 0x000ee2000c101900 */
[----:B------:R-:W-:-:S03]  /*2af0*/  IMAD R9, R10, 0x7effffff, RZ ;  /* 0x7effffff0a097824 */ /* 0x000fc600078e02ff */
[----:B------:R-:W3:Y:S04]  /*2b00*/  LD.E R125, desc[UR14][R32.64+0x8] ;  /* 0x0000080e207d7980 */ /* 0x000ee8000c101900 */
[----:B------:R-:W3:Y:S04]  /*2b10*/  LD.E R89, desc[UR14][R32.64+0x4] ;  /* 0x0000040e20597980 */ /* 0x000ee8000c101900 */
[----:B------:R0:W3:Y:S01]  /*2b20*/  LD.E R81, desc[UR14][R32.64+0xc] ;  /* 0x00000c0e20517980 */ /* 0x0000e2000c101900 */
[----:B------:R-:W-:-:S04]  /*2b30*/  IMAD.WIDE.U32 R190, R12, R51, RZ ;  /* 0x000000330cbe7225 */ /* 0x000fc800078e00ff */
[----:B0-----:R-:W-:-:S04]  /*2b40*/  IMAD.WIDE.U32 R32, R12, R53, RZ ;  /* 0x000000350c207225 */ /* 0x001fc800078e00ff */
[----:B------:R-:W-:-:S04]  /*2b50*/  IMAD R193, R32, 0x7effffff, RZ ;  /* 0x7effffff20c17824 */ /* 0x000fc800078e02ff */
[----:B------:R-:W-:Y:S01]  /*2b60*/  IMAD.HI.U32 R193, R193, 0x7f000001, R32 ;  /* 0x7f000001c1c17827 */ /* 0x000fe200078e0020 */
[----:B------:R-:W-:-:S03]  /*2b70*/  IADD3 R153, PT, PT, R203, R153, RZ ;  /* 0x00000099cb997210 */ /* 0x000fc60007ffe0ff */
[----:B------:R-:W-:Y:S01]  /*2b80*/  IMAD.WIDE.U32 R32, R12, R85, RZ ;  /* 0x000000550c207225 */ /* 0x000fe200078e00ff */
[----:B------:R-:W-:Y:S02]  /*2b90*/  IADD3 R79, PT, PT, R157, R79, RZ ;  /* 0x0000004f9d4f7210 */ /* 0x000fe40007ffe0ff */
[----:B------:R-:W-:Y:S02]  /*2ba0*/  IADD3 R75, PT, PT, R143, R75, RZ ;  /* 0x0000004b8f4b7210 */ /* 0x000fe40007ffe0ff */
[----:B------:R-:W-:Y:S01]  /*2bb0*/  IADD3 R83, PT, PT, R161, R83, RZ ;  /* 0x00000053a1537210 */ /* 0x000fe20007ffe0ff */
[----:B------:R-:W-:Y:S01]  /*2bc0*/  IMAD R105, R32, 0x7effffff, RZ ;  /* 0x7effffff20697824 */ /* 0x000fe200078e02ff */
[----:B------:R-:W-:Y:S01]  /*2bd0*/  IADD3 R87, PT, PT, R163, R87, RZ ;  /* 0x00000057a3577210 */ /* 0x000fe20007ffe0ff */
[----:B------:R0:W3:Y:S02]  /*2be0*/  LD.E R244, desc[UR14][R78.64] ;  /* 0x0000000e4ef47980 */ /* 0x0000e4000c101900 */
[----:B------:R-:W-:-:S02]  /*2bf0*/  IMAD.HI.U32 R105, R105, 0x7f000001, R32 ;  /* 0x7f00000169697827 */ /* 0x000fc400078e0020 */
[----:B------:R1:W3:Y:S02]  /*2c00*/  LD.E R243, desc[UR14][R74.64] ;  /* 0x0000000e4af37980 */ /* 0x0002e4000c101900 */
[----:B------:R-:W-:Y:S02]  /*2c10*/  IMAD.WIDE.U32 R32, R8, R5, RZ ;  /* 0x0000000508207225 */ /* 0x000fe400078e00ff */
[----:B------:R0:W3:Y:S04]  /*2c20*/  LD.E R247, desc[UR14][R82.64] ;  /* 0x0000000e52f77980 */ /* 0x0000e8000c101900 */
[----:B------:R0:W3:Y:S04]  /*2c30*/  LD.E R248, desc[UR14][R86.64] ;  /* 0x0000000e56f87980 */ /* 0x0000e8000c101900 */
[----:B----4-:R-:W-:Y:S04]  /*2c40*/  STL [R1+0x1f8], R7 ;  /* 0x0001f80701007387 */ /* 0x010fe80000100800 */
[----:B------:R4:W-:Y:S04]  /*2c50*/  STL [R1+0x1f4], R6 ;  /* 0x0001f40601007387 */ /* 0x0009e80000100800 */
[----:B------:R-:W-:Y:S01]  /*2c60*/  STL [R1+0x1cc], R55 ;  /* 0x0001cc3701007387 */ /* 0x000fe20000100800 */
[----:B----4-:R-:W-:-:S03]  /*2c70*/  IMAD.WIDE.U32 R6, R107, R13, RZ ;  /* 0x0000000d6b067225 */ /* 0x010fc600078e00ff */
[----:B------:R4:W-:Y:S01]  /*2c80*/  STL [R1+0x1c8], R54 ;  /* 0x0001c83601007387 */ /* 0x0009e20000100800 */
[----:B------:R-:W-:-:S03]  /*2c90*/  IMAD R37, R6, 0x7effffff, RZ ;  /* 0x7effffff06257824 */ /* 0x000fc600078e02ff */
[----:B------:R0:W-:Y:S01]  /*2ca0*/  STL [R1+0x1b8], R47 ;  /* 0x0001b82f01007387 */ /* 0x0001e20000100800 */
[----:B------:R-:W-:-:S03]  /*2cb0*/  IMAD.HI.U32 R56, R37, 0x7f000001, R6 ;  /* 0x7f00000125387827 */ /* 0x000fc600078e0006 */
[----:B------:R-:W-:Y:S02]  /*2cc0*/  STL [R1+0x1b4], R57 ;  /* 0x0001b43901007387 */ /* 0x000fe40000100800 */
[----:B------:R-:W-:Y:S01]  /*2cd0*/  ISETP.GE.U32.AND P0, PT, R56, 0x7f000001, PT ;  /* 0x7f0000013800780c */ /* 0x000fe20003f06070 */
[----:B----4-:R-:W-:Y:S01]  /*2ce0*/  IMAD.WIDE.U32 R54, R34, R15, RZ ;  /* 0x0000000f22367225 */ /* 0x010fe200078e00ff */
[----:B------:R-:W-:Y:S03]  /*2cf0*/  STL [R1+0x1ac], R64 ;  /* 0x0001ac4001007387 */ /* 0x000fe60000100800 */
[----:B0-----:R-:W-:Y:S01]  /*2d00*/  IMAD R47, R54, 0x7effffff, RZ ;  /* 0x7effffff362f7824 */ /* 0x001fe200078e02ff */
[----:B------:R-:W-:Y:S01]  /*2d10*/  STL [R1+0x1a8], R46 ;  /* 0x0001a82e01007387 */ /* 0x000fe20000100800 */
[----:B------:R-:W-:-:S03]  /*2d20*/  IMAD.WIDE.U32 R6, R12, R8, RZ ;  /* 0x000000080c067225 */ /* 0x000fc600078e00ff */
[----:B------:R-:W-:Y:S03]  /*2d30*/  STL [R1+0x1b0], R65 ;  /* 0x0001b04101007387 */ /* 0x000fe60000100800 */
[----:B------:R-:W-:Y:S01]  /*2d40*/  @P0 IADD3 R56, PT, PT, R56, -0x7f000001, RZ ;  /* 0x80ffffff38380810 */ /* 0x000fe20007ffe0ff */
[----:B------:R-:W-:Y:S01]  /*2d50*/  IMAD.HI.U32 R34, R9, 0x7f000001, R10 ;  /* 0x7f00000109227827 */ /* 0x000fe200078e000a */
[----:B------:R-:W-:Y:S02]  /*2d60*/  IADD3 R91, PT, PT, R167, R91, RZ ;  /* 0x0000005ba75b7210 */ /* 0x000fe40007ffe0ff */
[----:B------:R-:W-:Y:S01]  /*2d70*/  IADD3 R137, PT, PT, R213, R137, RZ ;  /* 0x00000089d5897210 */ /* 0x000fe20007ffe0ff */
[----:B------:R0:W-:Y:S01]  /*2d80*/  STL [R1+0x204], R126 ;  /* 0x0002047e01007387 */ /* 0x0001e20000100800 */
[----:B------:R-:W-:Y:S01]  /*2d90*/  IADD3 R56, PT, PT, R56, -R56, RZ ;  /* 0x8000003838387210 */ /* 0x000fe20007ffe0ff */
[----:B------:R-:W-:-:S02]  /*2da0*/  IMAD.HI.U32 R54, R47, 0x7f000001, R54 ;  /* 0x7f0000012f367827 */ /* 0x000fc400078e0036 */
[----:B------:R4:W3:Y:S02]  /*2db0*/  LD.E R250, desc[UR14][R90.64] ;  /* 0x0000000e5afa7980 */ /* 0x0008e4000c101900 */
[----:B------:R-:W-:Y:S02]  /*2dc0*/  IMAD R47, R6, 0x7effffff, RZ ;  /* 0x7effffff062f7824 */ /* 0x000fe400078e02ff */
[-C--:B------:R-:W-:Y:S01]  /*2dd0*/  IMAD.WIDE.U32 R10, R62, R56.reuse, RZ ;  /* 0x000000383e0a7225 */ /* 0x080fe200078e00ff */
[----:B------:R-:W-:Y:S01]  /*2de0*/  IADD3 R147, PT, PT, R205, R147, RZ ;  /* 0x00000093cd937210 */ /* 0x000fe20007ffe0ff */
[----:B0-----:R0:W3:Y:S02]  /*2df0*/  LD.E R126, desc[UR14][R136.64] ;  /* 0x0000000e887e7980 */ /* 0x0010e4000c101900 */
[----:B------:R-:W-:Y:S01]  /*2e00*/  IMAD.HI.U32 R64, R47, 0x7f000001, R6 ;  /* 0x7f0000012f407827 */ /* 0x000fe200078e0006 */
[----:B------:R-:W-:Y:S02]  /*2e10*/  IADD3 R123, PT, PT, R217, R123, RZ ;  /* 0x0000007bd97b7210 */ /* 0x000fe40007ffe0ff */
[----:B------:R-:W-:Y:S01]  /*2e20*/  IADD3 R139, PT, PT, R211, R139, RZ ;  /* 0x0000008bd38b7210 */ /* 0x000fe20007ffe0ff */
[----:B------:R0:W-:Y:S01]  /*2e30*/  STL [R1+0x208], R128 ;  /* 0x0002088001007387 */ /* 0x0001e20000100800 */
[----:B------:R-:W-:Y:S01]  /*2e40*/  IMAD.WIDE.U32 R6, R43, R56, RZ ;  /* 0x000000382b067225 */ /* 0x000fe200078e00ff */
[----:B------:R-:W-:-:S02]  /*2e50*/  IADD3 R97, PT, PT, R171, R97, RZ ;  /* 0x00000061ab617210 */ /* 0x000fc40007ffe0ff */
[----:B------:R-:W-:Y:S02]  /*2e60*/  IADD3 R145, PT, PT, R207, R145, RZ ;  /* 0x00000091cf917210 */ /* 0x000fe40007ffe0ff */
[----:B------:R-:W-:Y:S01]  /*2e70*/  IADD3 R141, PT, PT, R209, R141, RZ ;  /* 0x0000008dd18d7210 */ /* 0x000fe20007ffe0ff */
[----:B------:R-:W-:Y:S01]  /*2e80*/  IMAD.WIDE.U32 R46, R48, R56, RZ ;  /* 0x00000038302e7225 */ /* 0x000fe200078e00ff */
[----:B------:R-:W-:Y:S01]  /*2e90*/  ISETP.GE.U32.AND P0, PT, R64, 0x7f000001, PT ;  /* 0x7f0000014000780c */ /* 0x000fe20003f06070 */
[----:B------:R1:W3:Y:S02]  /*2ea0*/  LD.E R252, desc[UR14][R96.64] ;  /* 0x0000000e60fc7980 */ /* 0x0002e4000c101900 */
[----:B------:R-:W-:Y:S02]  /*2eb0*/  IMAD R65, R46, 0x7effffff, RZ ;  /* 0x7effffff2e417824 */ /* 0x000fe400078e02ff */
[----:B------:R-:W-:Y:S01]  /*2ec0*/  IMAD R43, R190, 0x7effffff, RZ ;  /* 0x7effffffbe2b7824 */ /* 0x000fe200078e02ff */
[----:B0-----:R-:W3:Y:S01]  /*2ed0*/  LD.E R128, desc[UR14][R138.64] ;  /* 0x0000000e8a807980 */ /* 0x001ee2000c101900 */
[----:B------:R-:W-:Y:S01]  /*2ee0*/  IMAD.HI.U32 R65, R65, 0x7f000001, R46 ;  /* 0x7f00000141417827 */ /* 0x000fe200078e002e */
[----:B------:R-:W-:-:S02]  /*2ef0*/  IADD3 R93, PT, PT, R169, R93, RZ ;  /* 0x0000005da95d7210 */ /* 0x000fc40007ffe0ff */
[----:B------:R-:W3:Y:S03]  /*2f00*/  LD.E R121, desc[UR14][R122.64] ;  /* 0x0000000e7a797980 */ /* 0x000ee6000c101900 */
[----:B------:R-:W-:Y:S01]  /*2f10*/  @P0 IADD3 R64, PT, PT, R64, -0x7f000001, RZ ;  /* 0x80ffffff40400810 */ /* 0x000fe20007ffe0ff */
[----:B--2---:R0:W-:Y:S04]  /*2f20*/  STL [R1+0x1c4], R36 ;  /* 0x0001c42401007387 */ /* 0x0041e80000100800 */
[----:B------:R2:W-:Y:S01]  /*2f30*/  STL [R1+0x1c0], R67 ;  /* 0x0001c04301007387 */ /* 0x0005e20000100800 */
[----:B------:R-:W-:-:S03]  /*2f40*/  IMAD.HI.U32 R190, R43, 0x7f000001, R190 ;  /* 0x7f0000012bbe7827 */ /* 0x000fc600078e00be */
[----:B------:R1:W-:Y:S01]  /*2f50*/  STL [R1+0x1bc], R66 ;  /* 0x0001bc4201007387 */ /* 0x0003e20000100800 */
[----:B0-----:R-:W-:-:S03]  /*2f60*/  IMAD.WIDE.U32 R36, R94, R16, RZ ;  /* 0x000000105e247225 */ /* 0x001fc600078e00ff */
[----:B------:R0:W3:Y:S01]  /*2f70*/  LD.E R251, desc[UR14][R92.64] ;  /* 0x0000000e5cfb7980 */ /* 0x0000e2000c101900 */
[----:B------:R-:W-:Y:S02]  /*2f80*/  IMAD R57, R36, 0x7effffff, RZ ;  /* 0x7effffff24397824 */ /* 0x000fe400078e02ff */
[----:B------:R-:W-:Y:S01]  /*2f90*/  IMAD.WIDE.U32 R196, R8, R51, RZ ;  /* 0x0000003308c47225 */ /* 0x000fe200078e00ff */
[----:B------:R-:W-:Y:S01]  /*2fa0*/  IADD3 R155, PT, PT, R201, R155, RZ ;  /* 0x0000009bc99b7210 */ /* 0x000fe20007ffe0ff */
[----:B------:R-:W3:Y:S02]  /*2fb0*/  LD.E R148, desc[UR14][R152.64] ;  /* 0x0000000e98947980 */ /* 0x000ee4000c101900 */
[----:B------:R-:W-:Y:S01]  /*2fc0*/  IMAD.HI.U32 R9, R57, 0x7f000001, R36 ;  /* 0x7f00000139097827 */ /* 0x000fe200078e0024 */
[----:B------:R-:W-:Y:S01]  /*2fd0*/  ISETP.GE.U32.AND P0, PT, R64, 0x7f000001, PT ;  /* 0x7f0000014000780c */ /* 0x000fe20003f06070 */
[----:B------:R-:W3:Y:S02]  /*2fe0*/  LD.E R154, desc[UR14][R154.64] ;  /* 0x0000000e9a9a7980 */ /* 0x000ee4000c101900 */
[----:B------:R-:W-:-:S02]  /*2ff0*/  IMAD.WIDE.U32 R36, R69, R56, RZ ;  /* 0x0000003845247225 */ /* 0x000fc400078e00ff */
[----:B------:R-:W3:Y:S02]  /*3000*/  LD.E R143, desc[UR14][R146.64] ;  /* 0x0000000e928f7980 */ /* 0x000ee4000c101900 */
[----:B------:R-:W-:Y:S02]  /*3010*/  IMAD R69, R10, 0x7effffff, RZ ;  /* 0x7effffff0a457824 */ /* 0x000fe400078e02ff */
[----:B------:R-:W-:Y:S01]  /*3020*/  IMAD R55, R36, 0x7effffff, RZ ;  /* 0x7effffff24377824 */ /* 0x000fe200078e02ff */
[----:B------:R-:W3:Y:S01]  /*3030*/  LD.E R134, desc[UR14][R144.64] ;  /* 0x0000000e90867980 */ /* 0x000ee2000c101900 */
[----:B------:R-:W-:-:S03]  /*3040*/  IMAD.HI.U32 R69, R69, 0x7f000001, R10 ;  /* 0x7f00000145457827 */ /* 0x000fc600078e000a */
[----:B------:R-:W3:Y:S01]  /*3050*/  LD.E R130, desc[UR14][R140.64] ;  /* 0x0000000e8c827980 */ /* 0x000ee2000c101900 */
[----:B------:R-:W-:Y:S02]  /*3060*/  IMAD R57, R6, 0x7effffff, RZ ;  /* 0x7effffff06397824 */ /* 0x000fe400078e02ff */
[----:B------:R-:W-:-:S04]  /*3070*/  IMAD.WIDE.U32 R10, R8, R12, RZ ;  /* 0x0000000c080a7225 */ /* 0x000fc800078e00ff */
[----:B------:R-:W-:-:S04]  /*3080*/  IMAD.HI.U32 R62, R55, 0x7f000001, R36 ;  /* 0x7f000001373e7827 */ /* 0x000fc800078e0024 */
[----:B------:R-:W-:-:S04]  /*3090*/  IMAD.HI.U32 R57, R57, 0x7f000001, R6 ;  /* 0x7f00000139397827 */ /* 0x000fc800078e0006 */
[----:B------:R-:W-:Y:S02]  /*30a0*/  IMAD R37, R10, 0x7effffff, RZ ;  /* 0x7effffff0a257824 */ /* 0x000fe400078e02ff */
[----:B------:R-:W-:-:S04]  /*30b0*/  IMAD.WIDE.U32 R6, R12, R12, RZ ;  /* 0x0000000c0c067225 */ /* 0x000fc800078e00ff */
[----:B------:R-:W-:-:S04]  /*30c0*/  IMAD.HI.U32 R47, R37, 0x7f000001, R10 ;  /* 0x7f000001252f7827 */ /* 0x000fc800078e000a */
[----:B------:R-:W-:Y:S02]  /*30d0*/  IMAD R37, R6, 0x7effffff, RZ ;  /* 0x7effffff06257824 */ /* 0x000fe400078e02ff */
[----:B------:R-:W-:-:S04]  /*30e0*/  IMAD.WIDE.U32 R10, R12, R5, RZ ;  /* 0x000000050c0a7225 */ /* 0x000fc800078e00ff */
[----:B------:R-:W-:-:S04]  /*30f0*/  IMAD.HI.U32 R48, R37, 0x7f000001, R6 ;  /* 0x7f00000125307827 */ /* 0x000fc800078e0006 */
[----:B------:R-:W-:-:S04]  /*3100*/  IMAD R7, R10, 0x7effffff, RZ ;  /* 0x7effffff0a077824 */ /* 0x000fc800078e02ff */
[----:B------:R-:W-:-:S05]  /*3110*/  IMAD.HI.U32 R56, R7, 0x7f000001, R10 ;  /* 0x7f00000107387827 */ /* 0x000fca00078e000a */
[----:B------:R-:W-:Y:S01]  /*3120*/  ISETP.GE.U32.AND P1, PT, R56, 0x7f000001, PT ;  /* 0x7f0000013800780c */ /* 0x000fe20003f26070 */
[----:B------:R-:W-:Y:S01]  /*3130*/  ISETP.GE.U32.AND P2, PT, R47, 0x7f000001, PT ;  /* 0x7f0000012f00780c */ /* 0x000fe20003f46070 */
[----:B------:R-:W-:-:S04]  /*3140*/  IMAD.WIDE.U32 R6, R8, R8, RZ ;  /* 0x0000000808067225 */ /* 0x000fc800078e00ff */
[----:B------:R-:W-:Y:S02]  /*3150*/  IMAD R37, R6, 0x7effffff, RZ ;  /* 0x7effffff06257824 */ /* 0x000fe400078e02ff */
[----:B------:R-:W-:-:S04]  /*3160*/  IMAD.WIDE.U32 R10, R8, R53, RZ ;  /* 0x00000035080a7225 */ /* 0x000fc800078e00ff */
[----:B--2---:R-:W-:Y:S01]  /*3170*/  IMAD.HI.U32 R67, R37, 0x7f000001, R6 ;  /* 0x7f00000125437827 */ /* 0x004fe200078e0006 */
[----:B------:R-:W-:-:S03]  /*3180*/  @P1 IADD3 R56, PT, PT, R56, -0x7f000001, RZ ;  /* 0x80ffffff38381810 */ /* 0x000fc60007ffe0ff */
[----:B------:R-:W-:Y:S01]  /*3190*/  IMAD.WIDE.U32 R6, R5, R5, RZ ;  /* 0x0000000505067225 */ /* 0x000fe200078e00ff */
[----:B------:R-:W-:-:S03]  /*31a0*/  @P0 IADD3 R64, PT, PT, R64, -0x7f000001, RZ ;  /* 0x80ffffff40400810 */ /* 0x000fc60007ffe0ff */
[----:B------:R-:W-:Y:S01]  /*31b0*/  IMAD R203, R10, 0x7effffff, RZ ;  /* 0x7effffff0acb7824 */ /* 0x000fe200078e02ff */
[----:B------:R-:W-:Y:S01]  /*31c0*/  @P2 IADD3 R47, PT, PT, R47, -0x7f000001, RZ ;  /* 0x80ffffff2f2f2810 */ /* 0x000fe20007ffe0ff */
[----:B------:R-:W-:Y:S01]  /*31d0*/  IMAD R43, R6, 0x7effffff, RZ ;  /* 0x7effffff062b7824 */ /* 0x000fe200078e02ff */
[----:B------:R-:W-:Y:S01]  /*31e0*/  ISETP.GE.U32.AND P1, PT, R67, 0x7f000001, PT ;  /* 0x7f0000014300780c */ /* 0x000fe20003f26070 */
[----:B------:R-:W-:Y:S01]  /*31f0*/  ISETP.GE.U32.AND P0, PT, R56, 0x7f000001, PT ;  /* 0x7f0000013800780c */ /* 0x000fe20003f06070 */
[----:B------:R-:W-:-:S04]  /*3200*/  IMAD.HI.U32 R203, R203, 0x7f000001, R10 ;  /* 0x7f000001cbcb7827 */ /* 0x000fc800078e000a */
[----:B------:R-:W-:Y:S01]  /*3210*/  IMAD.WIDE.U32 R36, R12, R4, RZ ;  /* 0x000000040c247225 */ /* 0x000fe200078e00ff */
[----:B------:R-:W-:-:S03]  /*3220*/  IADD3 R46, PT, PT, R64, R47, RZ ;  /* 0x0000002f402e7210 */ /* 0x000fc60007ffe0ff */
[----:B------:R-:W-:-:S04]  /*3230*/  IMAD.WIDE.U32 R10, R5, R12, RZ ;  /* 0x0000000c050a7225 */ /* 0x000fc800078e00ff */
[----:B-1----:R-:W-:-:S04]  /*3240*/  IMAD.HI.U32 R66, R43, 0x7f000001, R6 ;  /* 0x7f0000012b427827 */ /* 0x002fc800078e0006 */
[----:B------:R-:W-:Y:S02]  /*3250*/  IMAD R43, R36, 0x7effffff, RZ ;  /* 0x7effffff242b7824 */ /* 0x000fe400078e02ff */
[----:B------:R-:W-:Y:S02]  /*3260*/  IMAD R55, R10, 0x7effffff, RZ ;  /* 0x7effffff0a377824 */ /* 0x000fe400078e02ff */
[----:B------:R-:W-:Y:S02]  /*3270*/  IMAD R47, R32, 0x7effffff, RZ ;  /* 0x7effffff202f7824 */ /* 0x000fe400078e02ff */
[----:B------:R-:W-:Y:S01]  /*3280*/  IMAD.WIDE.U32 R6, R5, R8, RZ ;  /* 0x0000000805067225 */ /* 0x000fe200078e00ff */
[----:B------:R-:W-:-:S03]  /*3290*/  ISETP.GE.U32.AND P2, PT, R66, 0x7f000001, PT ;  /* 0x7f0000014200780c */ /* 0x000fc60003f46070 */
[----:B------:R-:W-:Y:S01]  /*32a0*/  IMAD.HI.U32 R64, R43, 0x7f000001, R36 ;  /* 0x7f0000012b407827 */ /* 0x000fe200078e0024 */
[----:B------:R-:W-:-:S03]  /*32b0*/  @P1 IADD3 R67, PT, PT, R67, -0x7f000001, RZ ;  /* 0x80ffffff43431810 */ /* 0x000fc60007ffe0ff */
[----:B------:R-:W-:Y:S01]  /*32c0*/  IMAD.HI.U32 R79, R55, 0x7f000001, R10 ;  /* 0x7f000001374f7827 */ /* 0x000fe200078e000a */
[----:B------:R-:W-:-:S03]  /*32d0*/  @P0 IADD3 R56, PT, PT, R56, -0x7f000001, RZ ;  /* 0x80ffffff38380810 */ /* 0x000fc60007ffe0ff */
[----:B------:R-:W-:-:S04]  /*32e0*/  IMAD.HI.U32 R75, R47, 0x7f000001, R32 ;  /* 0x7f0000012f4b7827 */ /* 0x000fc800078e0020 */
[----:B------:R-:W-:Y:S02]  /*32f0*/  IMAD R37, R6, 0x7effffff, RZ ;  /* 0x7effffff06257824 */ /* 0x000fe400078e02ff */
[----:B------:R-:W-:-:S04]  /*3300*/  IMAD.WIDE.U32 R32, R8, R4, RZ ;  /* 0x0000000408207225 */ /* 0x000fc800078e00ff */
[----:B------:R-:W-:Y:S01]  /*3310*/  IMAD.WIDE.U32 R10, R5, R4, RZ ;  /* 0x00000004050a7225 */ /* 0x000fe200078e00ff */
[----:B------:R-:W-:-:S03]  /*3320*/  ISETP.GE.U32.AND P3, PT, R64, 0x7f000001, PT ;  /* 0x7f0000014000780c */ /* 0x000fc60003f66070 */
[----:B------:R-:W-:Y:S01]  /*3330*/  IMAD.HI.U32 R83, R37, 0x7f000001, R6 ;  /* 0x7f00000125537827 */ /* 0x000fe200078e0006 */
[----:B------:R-:W-:-:S03]  /*3340*/  IADD3 R36, PT, PT, R56, R67, RZ ;  /* 0x0000004338247210 */ /* 0x000fc60007ffe0ff */
[----:B------:R-:W-:Y:S02]  /*3350*/  IMAD R37, R32, 0x7effffff, RZ ;  /* 0x7effffff20257824 */ /* 0x000fe400078e02ff */
[----:B------:R-:W-:Y:S02]  /*3360*/  IMAD R43, R10, 0x7effffff, RZ ;  /* 0x7effffff0a2b7824 */ /* 0x000fe400078e02ff */
[----:B------:R-:W-:-:S04]  /*3370*/  IMAD.HI.U32 R55, R37, 0x7f000001, R32 ;  /* 0x7f00000125377827 */ /* 0x000fc800078e0020 */
[----:B------:R-:W-:Y:S01]  /*3380*/  IMAD.HI.U32 R56, R43, 0x7f000001, R10 ;  /* 0x7f0000012b387827 */ /* 0x000fe200078e000a */
[----:B------:R-:W-:Y:S01]  /*3390*/  @P2 IADD3 R66, PT, PT, R66, -0x7f000001, RZ ;  /* 0x80ffffff42422810 */ /* 0x000fe20007ffe0ff */
[----:B------:R-:W-:-:S03]  /*33a0*/  ISETP.GE.U32.AND P6, PT, R55, 0x7f000001, PT ;  /* 0x7f0000013700780c */ /* 0x000fc60003fc6070 */
[----:B------:R-:W-:Y:S01]  /*33b0*/  ISETP.GE.U32.AND P2, PT, R56, 0x7f000001, PT ;  /* 0x7f0000013800780c */ /* 0x000fe20003f46070 */
[----:B------:R-:W-:Y:S01]  /*33c0*/  IMAD.WIDE.U32 R6, R4, R5, RZ ;  /* 0x0000000504067225 */ /* 0x000fe200078e00ff */
[----:B------:R-:W-:Y:S01]  /*33d0*/  @P3 IADD3 R64, PT, PT, R64, -0x7f000001, RZ ;  /* 0x80ffffff40403810 */ /* 0x000fe20007ffe0ff */
[----:B------:R-:W-:Y:S01]  /*33e0*/  ISETP.GE.U32.AND P0, PT, R79, 0x7f000001, PT ;  /* 0x7f0000014f00780c */ /* 0x000fe20003f06070 */
[----:B------:R-:W-:Y:S01]  /*33f0*/  ISETP.GE.U32.AND P3, PT, R36, 0x7f000001, PT ;  /* 0x7f0000012400780c */ /* 0x000fe20003f66070 */
[----:B------:R-:W-:Y:S01]  /*3400*/  IMAD R43, R6, 0x7effffff, RZ ;  /* 0x7effffff062b7824 */ /* 0x000fe200078e02ff */
[----:B------:R-:W-:Y:S01]  /*3410*/  ISETP.GE.U32.AND P5, PT, R48, 0x7f000001, PT ;  /* 0x7f0000013000780c */ /* 0x000fe20003fa6070 */
[----:B------:R-:W-:Y:S01]  /*3420*/  IMAD.WIDE.U32 R32, R66, 0x5fffffa, RZ ;  /* 0x05fffffa42207825 */ /* 0x000fe200078e00ff */
[----:B------:R-:W-:Y:S01]  /*3430*/  ISETP.GE.U32.AND P1, PT, R75, 0x7f000001, PT ;  /* 0x7f0000014b00780c */ /* 0x000fe20003f26070 */
[----:B------:R-:W-:Y:S02]  /*3440*/  ISETP.GE.U32.AND P4, PT, R64, 0x7f000001, PT ;  /* 0x7f0000014000780c */ /* 0x000fe40003f86070 */
[----:B------:R-:W-:-:S02]  /*3450*/  IMAD R37, R66, 0x6, RZ ;  /* 0x0000000642257824 */ /* 0x000fc400078e02ff */
[----:B------:R-:W-:Y:S01]  /*3460*/  IMAD.WIDE.U32 R10, R4, R4, RZ ;  /* 0x00000004040a7225 */ /* 0x000fe200078e00ff */
[----:B------:R-:W-:-:S03]  /*3470*/  @P6 IADD3 R55, PT, PT, R55, -0x7f000001, RZ ;  /* 0x80ffffff37376810 */ /* 0x000fc60007ffe0ff */
[----:B------:R-:W-:Y:S01]  /*3480*/  IMAD.HI.U32 R66, R43, 0x7f000001, R6 ;  /* 0x7f0000012b427827 */ /* 0x000fe200078e0006 */
[----:B------:R-:W-:-:S03]  /*3490*/  @P2 IADD3 R56, PT, PT, R56, -0x7f000001, RZ ;  /* 0x80ffffff38382810 */ /* 0x000fc60007ffe0ff */
[----:B------:R-:W-:Y:S01]  /*34a0*/  IMAD R47, R10, 0x7effffff, RZ ;  /* 0x7effffff0a2f7824 */ /* 0x000fe200078e02ff */
[----:B------:R-:W-:Y:S01]  /*34b0*/  ISETP.GE.U32.AND P6, PT, R66, 0x7f000001, PT ;  /* 0x7f0000014200780c */ /* 0x000fe20003fc6070 */
[----:B------:R-:W-:Y:S01]  /*34c0*/  IMAD.HI.U32 R87, R37, 0x7f000001, R32 ;  /* 0x7f00000125577827 */ /* 0x000fe200078e0020 */
[----:B------:R-:W-:Y:S02]  /*34d0*/  @P0 IADD3 R79, PT, PT, R79, -0x7f000001, RZ ;  /* 0x80ffffff4f4f0810 */ /* 0x000fe40007ffe0ff */
[----:B------:R-:W-:Y:S02]  /*34e0*/  @P3 IADD3 R36, PT, PT, R36, -0x7f000001, RZ ;  /* 0x80ffffff24243810 */ /* 0x000fe40007ffe0ff */
[----:B------:R-:W-:Y:S01]  /*34f0*/  @P5 IADD3 R48, PT, PT, R48, -0x7f000001, RZ ;  /* 0x80ffffff30305810 */ /* 0x000fe20007ffe0ff */
[----:B------:R-:W-:-:S04]  /*3500*/  IMAD.WIDE.U32 R6, R55, 0x5fffffa, RZ ;  /* 0x05fffffa37067825 */ /* 0x000fc800078e00ff */
[----:B------:R-:W-:-:S04]  /*3510*/  IMAD.WIDE.U32 R32, R56, 0x5fffffa, RZ ;  /* 0x05fffffa38207825 */ /* 0x000fc800078e00ff */
[----:B------:R-:W-:Y:S01]  /*3520*/  IMAD.HI.U32 R74, R47, 0x7f000001, R10 ;  /* 0x7f0000012f4a7827 */ /* 0x000fe200078e000a */
[----:B------:R-:W-:-:S03]  /*3530*/  @P1 IADD3 R75, PT, PT, R75, -0x7f000001, RZ ;  /* 0x80ffffff4b4b1810 */ /* 0x000fc60007ffe0ff */
[----:B------:R-:W-:Y:S02]  /*3540*/  IMAD R37, R55, 0x6, RZ ;  /* 0x0000000637257824 */ /* 0x000fe400078e02ff */
[----:B------:R-:W-:Y:S01]  /*3550*/  IMAD R43, R56, 0x6, RZ ;  /* 0x00000006382b7824 */ /* 0x000fe200078e02ff */
[----:B------:R-:W-:Y:S02]  /*3560*/  @P4 IADD3 R64, PT, PT, R64, -0x7f000001, RZ ;  /* 0x80ffffff40404810 */ /* 0x000fe40007ffe0ff */
[----:B------:R-:W-:Y:S01]  /*3570*/  IADD3 R55, PT, PT, R36, R79, RZ ;  /* 0x0000004f24377210 */ /* 0x000fe20007ffe0ff */
[----:B------:R-:W-:Y:S01]  /*3580*/  ISETP.GE.U32.AND P0, PT, R74, 0x7f000001, PT ;  /* 0x7f0000014a00780c */ /* 0x000fe20003f06070 */
[----:B------:R-:W-:Y:S01]  /*3590*/  IMAD.HI.U32 R67, R37, 0x7f000001, R6 ;  /* 0x7f00000125437827 */ /* 0x000fe200078e0006 */
[----:B------:R-:W-:-:S03]  /*35a0*/  ISETP.GE.U32.AND P1, PT, R48, 0x7f000001, PT ;  /* 0x7f0000013000780c */ /* 0x000fc60003f26070 */
[----:B------:R-:W-:Y:S01]  /*35b0*/  IMAD.HI.U32 R79, R43, 0x7f000001, R32 ;  /* 0x7f0000012b4f7827 */ /* 0x000fe200078e0020 */
[----:B------:R-:W-:-:S03]  /*35c0*/  IADD3 R36, PT, PT, R64, R75, RZ ;  /* 0x0000004b40247210 */ /* 0x000fc60007ffe0ff */
[----:B------:R-:W-:Y:S01]  /*35d0*/  IMAD.WIDE.U32 R6, R4, R8, RZ ;  /* 0x0000000804067225 */ /* 0x000fe200078e00ff */
[----:B------:R-:W-:Y:S01]  /*35e0*/  @P6 IADD3 R66, PT, PT, R66, -0x7f000001, RZ ;  /* 0x80ffffff42426810 */ /* 0x000fe20007ffe0ff */
[----:B------:R-:W-:Y:S01]  /*35f0*/  ISETP.GE.U32.AND P6, PT, R79, 0x7f000001, PT ;  /* 0x7f0000014f00780c */ /* 0x000fe20003fc6070 */
[----:B------:R-:W-:Y:S01]  /*3600*/  ISETP.GE.U32.AND P2, PT, R46, 0x7f000001, PT ;  /* 0x7f0000012e00780c */ /* 0x000fe20003f46070 */
[----:B------:R-:W-:Y:S01]  /*3610*/  IMAD R43, R6, 0x7effffff, RZ ;  /* 0x7effffff062b7824 */ /* 0x000fe200078e02ff */
[----:B------:R-:W-:Y:S01]  /*3620*/  ISETP.GE.U32.AND P3, PT, R36, 0x7f000001, PT ;  /* 0x7f0000012400780c */ /* 0x000fe20003f66070 */
[----:B------:R-:W-:Y:S01]  /*3630*/  IMAD.WIDE.U32 R10, R4, R12, RZ ;  /* 0x0000000c040a7225 */ /* 0x000fe200078e00ff */
[----:B------:R-:W-:-:S03]  /*3640*/  @P0 IADD3 R74, PT, PT, R74, -0x7f000001, RZ ;  /* 0x80ffffff4a4a0810 */ /* 0x000fc60007ffe0ff */
[----:B------:R-:W-:Y:S01]  /*3650*/  IMAD.HI.U32 R56, R43, 0x7f000001, R6 ;  /* 0x7f0000012b387827 */ /* 0x000fe200078e0006 */
[----:B------:R-:W-:Y:S01]  /*3660*/  @P1 IADD3 R48, PT, PT, R48, -0x7f000001, RZ ;  /* 0x80ffffff30301810 */ /* 0x000fe20007ffe0ff */
[----:B------:R-:W-:Y:S01]  /*3670*/  ISETP.GE.U32.AND P5, PT, R83, 0x7f000001, PT ;  /* 0x7f0000015300780c */ /* 0x000fe20003fa6070 */
[----:B------:R-:W-:Y:S01]  /*3680*/  ISETP.GE.U32.AND P4, PT, R67, 0x7f000001, PT ;  /* 0x7f0000014300780c */ /* 0x000fe20003f86070 */
[----:B------:R-:W-:Y:S01]  /*3690*/  IMAD R37, R10, 0x7effffff, RZ ;  /* 0x7effffff0a257824 */ /* 0x000fe200078e02ff */
[----:B------:R-:W-:Y:S01]  /*36a0*/  ISETP.GE.U32.AND P1, PT, R56, 0x7f000001, PT ;  /* 0x7f0000013800780c */ /* 0x000fe20003f26070 */
[----:B------:R-:W-:Y:S01]  /*36b0*/  IMAD.WIDE.U32 R32, R66, 0x5fffffa, RZ ;  /* 0x05fffffa42207825 */ /* 0x000fe200078e00ff */
[----:B------:R-:W-:Y:S02]  /*36c0*/  @P6 IADD3 R79, PT, PT, R79, -0x7f000001, RZ ;  /* 0x80ffffff4f4f6810 */ /* 0x000fe40007ffe0ff */
[----:B------:R-:W-:Y:S01]  /*36d0*/  @P2 IADD3 R46, PT, PT, R46, -0x7f000001, RZ ;  /* 0x80ffffff2e2e2810 */ /* 0x000fe20007ffe0ff */
[----:B------:R-:W-:-:S04]  /*36e0*/  IMAD.WIDE.U32 R6, R74, 0x5fffffa, RZ ;  /* 0x05fffffa4a067825 */ /* 0x000fc800078e00ff */
[----:B----4-:R-:W-:Y:S01]  /*36f0*/  IMAD.HI.U32 R91, R37, 0x7f000001, R10 ;  /* 0x7f000001255b7827 */ /* 0x010fe200078e000a */
[----:B------:R-:W-:-:S03]  /*3700*/  @P3 IADD3 R36, PT, PT, R36, -0x7f000001, RZ ;  /* 0x80ffffff24243810 */ /* 0x000fc60007ffe0ff */
[----:B------:R-:W-:Y:S02]  /*3710*/  IMAD R47, R66, 0x6, RZ ;  /* 0x00000006422f7824 */ /* 0x000fe400078e02ff */
[----:B------:R-:W-:Y:S01]  /*3720*/  IMAD R11, R74, 0x6, RZ ;  /* 0x000000064a0b7824 */ /* 0x000fe200078e02ff */
[----:B------:R-:W-:Y:S01]  /*3730*/  IADD3 R46, PT, PT, R46, R79, RZ ;  /* 0x0000004f2e2e7210 */ /* 0x000fe20007ffe0ff */
[----:B------:R-:W-:Y:S01]  /*3740*/  IMAD.HI.U32 R47, R47, 0x7f000001, R32 ;  /* 0x7f0000012f2f7827 */ /* 0x000fe200078e0020 */
[----:B------:R-:W-:-:S03]  /*3750*/  ISETP.GE.U32.AND P3, PT, R87, 0x7f000001, PT ;  /* 0x7f0000015700780c */ /* 0x000fc60003f66070 */
[----:B------:R-:W-:Y:S01]  /*3760*/  IMAD.HI.U32 R64, R11, 0x7f000001, R6 ;  /* 0x7f0000010b407827 */ /* 0x000fe200078e0006 */
[----:B------:R-:W-:Y:S02]  /*3770*/  @P5 IADD3 R83, PT, PT, R83, -0x7f000001, RZ ;  /* 0x80ffffff53535810 */ /* 0x000fe40007ffe0ff */
[----:B------:R-:W-:Y:S02]  /*3780*/  @P4 IADD3 R67, PT, PT, R67, -0x7f000001, RZ ;  /* 0x80ffffff43434810 */ /* 0x000fe40007ffe0ff */
[----:B------:R-:W-:Y:S01]  /*3790*/  @P1 IADD3 R56, PT, PT, R56, -0x7f000001, RZ ;  /* 0x80ffffff38381810 */ /* 0x000fe20007ffe0ff */
[----:B------:R-:W-:Y:S01]  /*37a0*/  ISETP.GE.U32.AND P1, PT, R47, 0x7f000001, PT ;  /* 0x7f0000012f00780c */ /* 0x000fe20003f26070 */
[----:B------:R-:W-:Y:S01]  /*37b0*/  ISETP.GE.U32.AND P2, PT, R64, 0x7f000001, PT ;  /* 0x7f0000014000780c */ /* 0x000fe20003f46070 */
[----:B------:R-:W-:Y:S01]  /*37c0*/  ISETP.GE.U32.AND P6, PT, R46, 0x7f000001, PT ;  /* 0x7f0000012e00780c */ /* 0x000fe20003fc6070 */
[----:B------:R-:W-:Y:S01]  /*37d0*/  ISETP.GE.U32.AND P4, PT, R55, 0x7f000001, PT ;  /* 0x7f0000013700780c */ /* 0x000fe20003f86070 */
[----:B------:R-:W-:-:S02]  /*37e0*/  IADD3 R32, PT, PT, R48, R67, RZ ;  /* 0x0000004330207210 */ /* 0x000fc40007ffe0ff */
[----:B------:R-:W-:Y:S02]  /*37f0*/  IADD3 R36, PT, PT, R36, R83, RZ ;  /* 0x0000005324247210 */ /* 0x000fe40007ffe0ff */
[----:B------:R-:W-:Y:S01]  /*3800*/  @P3 IADD3 R87, PT, PT, R87, -0x7f000001, RZ ;  /* 0x80ffffff57573810 */ /* 0x000fe20007ffe0ff */
[----:B------:R-:W-:Y:S01]  /*3810*/  ISETP.GE.U32.AND P0, PT, R91, 0x7f000001, PT ;  /* 0x7f0000015b00780c */ /* 0x000fe20003f06070 */
[----:B------:R-:W-:Y:S01]  /*3820*/  ISETP.GE.U32.AND P3, PT, R32, 0x7f000001, PT ;  /* 0x7f0000012000780c */ /* 0x000fe20003f66070 */
[----:B------:R-:W-:Y:S01]  /*3830*/  ISETP.GE.U32.AND P5, PT, R36, 0x7f000001, PT ;  /* 0x7f0000012400780c */ /* 0x000fe20003fa6070 */
[----:B------:R-:W-:Y:S01]  /*3840*/  IMAD.WIDE.U32 R6, R5, R53, RZ ;  /* 0x0000003505067225 */ /* 0x000fe200078e00ff */
[----:B------:R-:W-:Y:S02]  /*3850*/  @P1 IADD3 R47, PT, PT, R47, -0x7f000001, RZ ;  /* 0x80ffffff2f2f1810 */ /* 0x000fe40007ffe0ff */
[----:B------:R-:W-:Y:S01]  /*3860*/  @P2 IADD3 R64, PT, PT, R64, -0x7f000001, RZ ;  /* 0x80ffffff40402810 */ /* 0x000fe20007ffe0ff */
[----:B------:R-:W-:Y:S01]  /*3870*/  IMAD.WIDE.U32 R10, R8, R85, RZ ;  /* 0x00000055080a7225 */ /* 0x000fe200078e00ff */
[----:B------:R-:W-:-:S02]  /*3880*/  @P6 IADD3 R46, PT, PT, R46, -0x7f000001, RZ ;  /* 0x80ffffff2e2e6810 */ /* 0x000fc40007ffe0ff */
[----:B------:R-:W-:Y:S01]  /*3890*/  @P4 IADD3 R55, PT, PT, R55, -0x7f000001, RZ ;  /* 0x80ffffff37374810 */ /* 0x000fe20007ffe0ff */
[----:B------:R-:W-:Y:S02]  /*38a0*/  IMAD R33, R6, 0x7effffff, RZ ;  /* 0x7effffff06217824 */ /* 0x000fe400078e02ff */
[----:B------:R-:W-:Y:S01]  /*38b0*/  IMAD R137, R10, 0x7effffff, RZ ;  /* 0x7effffff0a897824 */ /* 0x000fe200078e02ff */
[----:B------:R-:W-:Y:S02]  /*38c0*/  IADD3 R48, PT, PT, R46, R47, RZ ;  /* 0x0000002f2e307210 */ /* 0x000fe40007ffe0ff */
[----:B------:R-:W-:Y:S01]  /*38d0*/  IADD3 R55, PT, PT, R55, R64, RZ ;  /* 0x0000004037377210 */ /* 0x000fe20007ffe0ff */
[----:B------:R-:W-:Y:S01]  /*38e0*/  IMAD.HI.U32 R220, R33, 0x7f000001, R6 ;  /* 0x7f00000121dc7827 */ /* 0x000fe200078e0006 */
[----:B------:R-:W-:Y:S02]  /*38f0*/  @P0 IADD3 R91, PT, PT, R91, -0x7f000001, RZ ;  /* 0x80ffffff5b5b0810 */ /* 0x000fe40007ffe0ff */
[----:B------:R-:W-:Y:S01]  /*3900*/  @P3 IADD3 R32, PT, PT, R32, -0x7f000001, RZ ;  /* 0x80ffffff20203810 */ /* 0x000fe20007ffe0ff */
[----:B------:R-:W-:Y:S01]  /*3910*/  IMAD.WIDE.U32 R6, R56, 0x5fffffa, RZ ;  /* 0x05fffffa38067825 */ /* 0x000fe200078e00ff */
[----:B------:R-:W-:Y:S01]  /*3920*/  @P5 IADD3 R36, PT, PT, R36, -0x7f000001, RZ ;  /* 0x80ffffff24245810 */ /* 0x000fe20007ffe0ff */
[----:B------:R-:W-:-:S02]  /*3930*/  ISETP.GE.U32.AND P3, PT, R48, 0x7f000001, PT ;  /* 0x7f0000013000780c */ /* 0x000fc40003f66070 */
[----:B------:R-:W-:Y:S01]  /*3940*/  IMAD.HI.U32 R137, R137, 0x7f000001, R10 ;  /* 0x7f00000189897827 */ /* 0x000fe200078e000a */
[----:B------:R-:W-:-:S03]  /*3950*/  ISETP.GE.U32.AND P4, PT, R55, 0x7f000001, PT ;  /* 0x7f0000013700780c */ /* 0x000fc60003f86070 */
[----:B------:R-:W-:Y:S02]  /*3960*/  IMAD R43, R196, 0x7effffff, RZ ;  /* 0x7effffffc42b7824 */ /* 0x000fe400078e02ff */
[----:B------:R-:W-:Y:S02]  /*3970*/  IMAD R11, R56, 0x6, RZ ;  /* 0x00000006380b7824 */ /* 0x000fe400078e02ff */
[----:B------:R-:W-:Y:S01]  /*3980*/  IMAD.HI.U32 R196, R43, 0x7f000001, R196 ;  /* 0x7f0000012bc47827 */ /* 0x000fe200078e00c4 */
[----:B------:R-:W-:Y:S02]  /*3990*/  IADD3 R43, PT, PT, R36, R91, RZ ;  /* 0x0000005b242b7210 */ /* 0x000fe40007ffe0ff */
[----:B------:R-:W-:Y:S01]  /*39a0*/  IADD3 R75, PT, PT, R32, R87, RZ ;  /* 0x00000057204b7210 */ /* 0x000fe20007ffe0ff */
[----:B------:R-:W-:-:S04]  /*39b0*/  IMAD.HI.U32 R56, R11, 0x7f000001, R6 ;  /* 0x7f0000010b387827 */ /* 0x000fc800078e0006 */
[----:B------:R-:W-:Y:S01]  /*39c0*/  IMAD.WIDE.U32 R10, R5, R51, RZ ;  /* 0x00000033050a7225 */ /* 0x000fe200078e00ff */
[----:B------:R-:W-:Y:S01]  /*39d0*/  ISETP.GE.U32.AND P1, PT, R43, 0x7f000001, PT ;  /* 0x7f0000012b00780c */ /* 0x000fe20003f26070 */
[----:B------:R-:W-:Y:S02]  /*39e0*/  ISETP.GE.U32.AND P2, PT, R56, 0x7f000001, PT ;  /* 0x7f0000013800780c */ /* 0x000fe40003f46070 */
[----:B------:R-:W-:Y:S01]  /*39f0*/  IMAD.WIDE.U32 R100, R5, R85, RZ ;  /* 0x0000005505647225 */ /* 0x000fe200078e00ff */
[----:B------:R-:W-:-:S03]  /*3a00*/  ISETP.GE.U32.AND P0, PT, R75, 0x7f000001, PT ;  /* 0x7f0000014b00780c */ /* 0x000fc60003f06070 */
[----:B------:R-:W-:Y:S02]  /*3a10*/  IMAD R213, R10, 0x7effffff, RZ ;  /* 0x7effffff0ad57824 */ /* 0x000fe400078e02ff */
[----:B------:R-:W-:-:S04]  /*3a20*/  IMAD.WIDE.U32 R32, R4, R53, RZ ;  /* 0x0000003504207225 */ /* 0x000fc800078e00ff */
[----:B------:R-:W-:Y:S01]  /*3a30*/  IMAD.WIDE.U32 R116, R4, R85, RZ ;  /* 0x0000005504747225 */ /* 0x000fe200078e00ff */
[----:B------:R-:W-:Y:S02]  /*3a40*/  @P3 IADD3 R48, PT, PT, R48, -0x7f000001, RZ ;  /* 0x80ffffff30303810 */ /* 0x000fe40007ffe0ff */
[----:B------:R-:W-:Y:S01]  /*3a50*/  @P4 IADD3 R55, PT, PT, R55, -0x7f000001, RZ ;  /* 0x80ffffff37374810 */ /* 0x000fe20007ffe0ff */
[----:B------:R-:W-:Y:S02]  /*3a60*/  IMAD R37, R100, 0x7effffff, RZ ;  /* 0x7effffff64257824 */ /* 0x000fe400078e02ff */
[----:B------:R-:W-:-:S04]  /*3a70*/  IMAD.HI.U32 R213, R213, 0x7f000001, R10 ;  /* 0x7f000001d5d57827 */ /* 0x000fc800078e000a */
[----:B------:R-:W-:Y:S02]  /*3a80*/  IMAD R219, R32, 0x7effffff, RZ ;  /* 0x7effffff20db7824 */ /* 0x000fe400078e02ff */
[----:B------:R-:W-:-:S04]  /*3a90*/  IMAD.WIDE.U32 R6, R4, R51, RZ ;  /* 0x0000003304067225 */ /* 0x000fc800078e00ff */
[----:B------:R-:W-:Y:S02]  /*3aa0*/  IMAD R11, R116, 0x7effffff, RZ ;  /* 0x7effffff740b7824 */ /* 0x000fe400078e02ff */
[----:B------:R-:W-:-:S04]  /*3ab0*/  IMAD.HI.U32 R100, R37, 0x7f000001, R100 ;  /* 0x7f00000125647827 */ /* 0x000fc800078e0064 */
[----:B------:R-:W-:-:S04]  /*3ac0*/  IMAD.HI.U32 R219, R219, 0x7f000001, R32 ;  /* 0x7f000001dbdb7827 */ /* 0x000fc800078e0020 */
[----:B------:R-:W-:Y:S02]  /*3ad0*/  IMAD R37, R6, 0x7effffff, RZ ;  /* 0x7effffff06257824 */ /* 0x000fe400078e02ff */
[----:B------:R-:W-:-:S04]  /*3ae0*/  IMAD.HI.U32 R116, R11, 0x7f000001, R116 ;  /* 0x7f0000010b747827 */ /* 0x000fc800078e0074 */
[----:B------:R-:W-:-:S04]  /*3af0*/  IMAD.WIDE.U32 R10, R48, R4, RZ ;  /* 0x00000004300a7225 */ /* 0x000fc800078e00ff */
[----:B------:R-:W-:Y:S01]  /*3b00*/  IMAD.WIDE.U32 R32, R55, R5, RZ ;  /* 0x0000000537207225 */ /* 0x000fe200078e00ff */
[----:B------:R-:W-:Y:S02]  /*3b10*/  @P1 IADD3 R43, PT, PT, R43, -0x7f000001, RZ ;  /* 0x80ffffff2b2b1810 */ /* 0x000fe40007ffe0ff */
[----:B------:R-:W-:Y:S01]  /*3b20*/  @P2 IADD3 R56, PT, PT, R56, -0x7f000001, RZ ;  /* 0x80ffffff38382810 */ /* 0x000fe20007ffe0ff */
[----:B------:R-:W-:Y:S01]  /*3b30*/  IMAD.HI.U32 R212, R37, 0x7f000001, R6 ;  /* 0x7f00000125d47827 */ /* 0x000fe200078e0006 */
[----:B------:R-:W-:-:S03]  /*3b40*/  @P0 IADD3 R75, PT, PT, R75, -0x7f000001, RZ ;  /* 0x80ffffff4b4b0810 */ /* 0x000fc60007ffe0ff */
[----:B------:R-:W-:Y:S02]  /*3b50*/  IMAD R37, R10, 0x7effffff, RZ ;  /* 0x7effffff0a257824 */ /* 0x000fe400078e02ff */
[----:B------:R-:W-:Y:S02]  /*3b60*/  IMAD R47, R32, 0x7effffff, RZ ;  /* 0x7effffff202f7824 */ /* 0x000fe400078e02ff */
[----:B------:R-:W-:Y:S01]  /*3b70*/  IMAD.WIDE.U32 R6, R48, R12, RZ ;  /* 0x0000000c30067225 */ /* 0x000fe200078e00ff */
[----:B------:R-:W-:-:S03]  /*3b80*/  IADD3 R75, PT, PT, R75, R56, RZ ;  /* 0x000000384b4b7210 */ /* 0x000fc60007ffe0ff */
[----:B------:R-:W-:-:S04]  /*3b90*/  IMAD.HI.U32 R78, R37, 0x7f000001, R10 ;  /* 0x7f000001254e7827 */ /* 0x000fc800078e000a */
[----:B------:R-:W-:-:S04]  /*3ba0*/  IMAD.HI.U32 R80, R47, 0x7f000001, R32 ;  /* 0x7f0000012f507827 */ /* 0x000fc800078e0020 */
[----:B------:R-:W-:Y:S02]  /*3bb0*/  IMAD R47, R6, 0x7effffff, RZ ;  /* 0x7effffff062f7824 */ /* 0x000fe400078e02ff */
[----:B------:R-:W-:-:S04]  /*3bc0*/  IMAD.WIDE.U32 R36, R43, R5, RZ ;  /* 0x000000052b247225 */ /* 0x000fc800078e00ff */
[----:B------:R-:W-:-:S04]  /*3bd0*/  IMAD.WIDE.U32 R10, R55, R4, RZ ;  /* 0x00000004370a7225 */ /* 0x000fc800078e00ff */
[----:B------:R-:W-:Y:S01]  /*3be0*/  IMAD.WIDE.U32 R32, R43, R8, RZ ;  /* 0x000000082b207225 */ /* 0x000fe200078e00ff */
[----:B------:R-:W-:-:S03]  /*3bf0*/  ISETP.GE.U32.AND P0, PT, R75, 0x7f000001, PT ;  /* 0x7f0000014b00780c */ /* 0x000fc60003f06070 */
[----:B------:R-:W-:-:S04]  /*3c00*/  IMAD.HI.U32 R56, R47, 0x7f000001, R6 ;  /* 0x7f0000012f387827 */ /* 0x000fc800078e0006 */
[----:B------:R-:W-:Y:S02]  /*3c10*/  IMAD R53, R36, 0x7effffff, RZ ;  /* 0x7effffff24357824 */ /* 0x000fe400078e02ff */
[----:B------:R-:W-:Y:S02]  /*3c20*/  IMAD R47, R10, 0x7effffff, RZ ;  /* 0x7effffff0a2f7824 */ /* 0x000fe400078e02ff */
[----:B------:R-:W-:Y:S02]  /*3c30*/  IMAD R51, R32, 0x7effffff, RZ ;  /* 0x7effffff20337824 */ /* 0x000fe400078e02ff */
[----:B------:R-:W-:-:S04]  /*3c40*/  IMAD.WIDE.U32 R6, R48, R8, RZ ;  /* 0x0000000830067225 */ /* 0x000fc800078e00ff */
[----:B------:R-:W-:-:S04]  /*3c50*/  IMAD.HI.U32 R66, R53, 0x7f000001, R36 ;  /* 0x7f00000135427827 */ /* 0x000fc800078e0024 */
[----:B------:R-:W-:-:S04]  /*3c60*/  IMAD.HI.U32 R82, R47, 0x7f000001, R10 ;  /* 0x7f0000012f527827 */ /* 0x000fc800078e000a */
[----:B------:R-:W-:-:S04]  /*3c70*/  IMAD.HI.U32 R46, R51, 0x7f000001, R32 ;  /* 0x7f000001332e7827 */ /* 0x000fc800078e0020 */
[----:B------:R-:W-:-:S04]  /*3c80*/  IMAD.WIDE.U32 R36, R43, R4, RZ ;  /* 0x000000042b247225 */ /* 0x000fc800078e00ff */
[----:B------:R-:W-:Y:S02]  /*3c90*/  IMAD R47, R6, 0x7effffff, RZ ;  /* 0x7effffff062f7824 */ /* 0x000fe400078e02ff */
[----:B------:R-:W-:-:S04]  /*3ca0*/  IMAD.WIDE.U32 R32, R55, R12, RZ ;  /* 0x0000000c37207225 */ /* 0x000fc800078e00ff */
[----:B------:R-:W-:Y:S02]  /*3cb0*/  IMAD R53, R36, 0x7effffff, RZ ;  /* 0x7effffff24357824 */ /* 0x000fe400078e02ff */
[----:B------:R-:W-:-:S04]  /*3cc0*/  IMAD.HI.U32 R47, R47, 0x7f000001, R6 ;  /* 0x7f0000012f2f7827 */ /* 0x000fc800078e0006 */
[----:B------:R-:W-:Y:S02]  /*3cd0*/  IMAD R51, R32, 0x7effffff, RZ ;  /* 0x7effffff20337824 */ /* 0x000fe400078e02ff */
[----:B------:R-:W-:-:S04]  /*3ce0*/  IMAD.WIDE.U32 R10, R55, R8, RZ ;  /* 0x00000008370a7225 */ /* 0x000fc800078e00ff */
[----:B------:R-:W-:Y:S01]  /*3cf0*/  IMAD.WIDE.U32 R6, R48, R5, RZ ;  /* 0x0000000530067225 */ /* 0x000fe200078e00ff */
[----:B------:R-:W-:-:S03]  /*3d00*/  @P0 IADD3 R75, PT, PT, R75, -0x7f000001, RZ ;  /* 0x80ffffff4b4b0810 */ /* 0x000fc60007ffe0ff */
[----:B------:R-:W-:-:S04]  /*3d10*/  IMAD.HI.U32 R85, R53, 0x7f000001, R36 ;  /* 0x7f00000135557827 */ /* 0x000fc800078e0024 */
[----:B------:R-:W-:-:S04]  /*3d20*/  IMAD.HI.U32 R64, R51, 0x7f000001, R32 ;  /* 0x7f00000133407827 */ /* 0x000fc800078e0020 */
[----:B------:R-:W-:Y:S02]  /*3d30*/  IMAD R37, R10, 0x7effffff, RZ ;  /* 0x7effffff0a257824 */ /* 0x000fe400078e02ff */
[----:B------:R-:W-:Y:S02]  /*3d40*/  IMAD R51, R6, 0x7effffff, RZ ;  /* 0x7effffff06337824 */ /* 0x000fe400078e02ff */
[----:B------:R-:W-:-:S04]  /*3d50*/  IMAD.WIDE.U32 R32, R43, R12, RZ ;  /* 0x0000000c2b207225 */ /* 0x000fc800078e00ff */
[----:B------:R-:W-:Y:S01]  /*3d60*/  IMAD.HI.U32 R87, R37, 0x7f000001, R10 ;  /* 0x7f00000125577827 */ /* 0x000fe200078e000a */
[----:B------:R-:W-:-:S03]  /*3d70*/  ISETP.GE.U32.AND P0, PT, R78, 0x7f000001, PT ;  /* 0x7f0000014e00780c */ /* 0x000fc60003f06070 */
[----:B------:R-:W-:-:S04]  /*3d80*/  IMAD.HI.U32 R83, R51, 0x7f000001, R6 ;  /* 0x7f00000133537827 */ /* 0x000fc800078e0006 */
[----:B------:R-:W-:Y:S02]  /*3d90*/  IMAD R37, R32, 0x7effffff, RZ ;  /* 0x7effffff20257824 */ /* 0x000fe400078e02ff */
[----:B------:R-:W-:-:S04]  /*3da0*/  IMAD.WIDE.U32 R6, R75, R12, RZ ;  /* 0x0000000c4b067225 */ /* 0x000fc800078e00ff */
[----:B------:R-:W-:-:S04]  /*3db0*/  IMAD.HI.U32 R74, R37, 0x7f000001, R32 ;  /* 0x7f000001254a7827 */ /* 0x000fc800078e0020 */
[----:B------:R-:W-:-:S04]  /*3dc0*/  IMAD.WIDE.U32 R10, R75, R8, RZ ;  /* 0x000000084b0a7225 */ /* 0x000fc800078e00ff */
[----:B------:R-:W-:Y:S02]  /*3dd0*/  IMAD R37, R6, 0x7effffff, RZ ;  /* 0x7effffff06257824 */ /* 0x000fe400078e02ff */
[----:B------:R-:W-:Y:S02]  /*3de0*/  IMAD R51, R10, 0x7effffff, RZ ;  /* 0x7effffff0a337824 */ /* 0x000fe400078e02ff */
[----:B------:R-:W-:Y:S01]  /*3df0*/  IMAD.HI.U32 R79, R37, 0x7f000001, R6 ;  /* 0x7f000001254f7827 */ /* 0x000fe200078e0006 */
[----:B------:R-:W-:-:S03]  /*3e00*/  @P0 IADD3 R78, PT, PT, R78, -0x7f000001, RZ ;  /* 0x80ffffff4e4e0810 */ /* 0x000fc60007ffe0ff */
[----:B------:R-:W-:Y:S01]  /*3e10*/  IMAD.HI.U32 R67, R51, 0x7f000001, R10 ;  /* 0x7f00000133437827 */ /* 0x000fe200078e000a */
[----:B------:R-:W-:-:S04]  /*3e20*/  ISETP.GE.U32.AND P1, PT, R79, 0x7f000001, PT ;  /* 0x7f0000014f00780c */ /* 0x000fc80003f26070 */
[----:B------:R-:W-:Y:S01]  /*3e30*/  ISETP.GE.U32.AND P2, PT, R67, 0x7f000001, PT ;  /* 0x7f0000014300780c */ /* 0x000fe20003f46070 */
[----:B------:R-:W-:-:S04]  /*3e40*/  IMAD.WIDE.U32 R10, R78, 0x5fffffa, RZ ;  /* 0x05fffffa4e0a7825 */ /* 0x000fc800078e00ff */
[----:B------:R-:W-:Y:S01]  /*3e50*/  IMAD R51, R78, 0x6, RZ ;  /* 0x000000064e337824 */ /* 0x000fe200078e02ff */
[----:B------:R-:W-:-:S03]  /*3e60*/  ISETP.GE.U32.AND P3, PT, R80, 0x7f000001, PT ;  /* 0x7f0000015000780c */ /* 0x000fc60003f66070 */
[----:B------:R-:W-:Y:S01]  /*3e70*/  IMAD.HI.U32 R78, R51, 0x7f000001, R10 ;  /* 0x7f000001334e7827 */ /* 0x000fe200078e000a */
[----:B------:R-:W-:-:S03]  /*3e80*/  @P1 IADD3 R79, PT, PT, R79, -0x7f000001, RZ ;  /* 0x80ffffff4f4f1810 */ /* 0x000fc60007ffe0ff */
[----:B------:R-:W-:Y:S01]  /*3e90*/  @P2 IADD3 R67, PT, PT, R67, -0x7f000001, RZ ;  /* 0x80ffffff43432810 */ /* 0x000fe20007ffe0ff */
[----:B------:R-:W-:Y:S01]  /*3ea0*/  ISETP.GE.U32.AND P4, PT, R78, 0x7f000001, PT ;  /* 0x7f0000014e00780c */ /* 0x000fe20003f86070 */
[----:B------:R-:W-:Y:S01]  /*3eb0*/  ISETP.GE.U32.AND P2, PT, R79, 0x7f000001, PT ;  /* 0x7f0000014f00780c */ /* 0x000fe20003f46070 */
[----:B------:R-:W-:Y:S01]  /*3ec0*/  ISETP.GE.U32.AND P0, PT, R82, 0x7f000001, PT ;  /* 0x7f0000015200780c */ /* 0x000fe20003f06070 */
[----:B------:R-:W-:Y:S01]  /*3ed0*/  IMAD.WIDE.U32 R6, R75, R5, RZ ;  /* 0x000000054b067225 */ /* 0x000fe200078e00ff */
[----:B------:R-:W-:Y:S01]  /*3ee0*/  ISETP.GE.U32.AND P1, PT, R56, 0x7f000001, PT ;  /* 0x7f0000013800780c */ /* 0x000fe20003f26070 */
[----:B------:R-:W-:Y:S02]  /*3ef0*/  @P3 IADD3 R80, PT, PT, R80, -0x7f000001, RZ ;  /* 0x80ffffff50503810 */ /* 0x000fe40007ffe0ff */
[----:B------:R-:W-:Y:S01]  /*3f00*/  IMAD R37, R6, 0x7effffff, RZ ;  /* 0x7effffff06257824 */ /* 0x000fe200078e02ff */
[----:B------:R-:W-:-:S03]  /*3f10*/  ISETP.GE.U32.AND P3, PT, R67, 0x7f000001, PT ;  /* 0x7f0000014300780c */ /* 0x000fc60003f66070 */
[----:B------:R-:W-:Y:S02]  /*3f20*/  IMAD.HI.U32 R36, R37, 0x7f000001, R6 ;  /* 0x7f00000125247827 */ /* 0x000fe400078e0006 */
[----:B------:R-:W-:Y:S02]  /*3f30*/  @P4 IADD3 R78, PT, PT, R78, -0x7f000001, RZ ;  /* 0x80ffffff4e4e4810 */ /* 0x000fe40007ffe0ff */
[----:B------:R-:W-:Y:S01]  /*3f40*/  @P2 IADD3 R79, PT, PT, R79, -0x7f000001, RZ ;  /* 0x80ffffff4f4f2810 */ /* 0x000fe20007ffe0ff */
[-C--:B------:R-:W-:Y:S01]  /*3f50*/  IMAD.WIDE.U32 R204, R48, R71.reuse, RZ ;  /* 0x0000004730cc7225 */ /* 0x080fe200078e00ff */
[----:B------:R-:W-:Y:S01]  /*3f60*/  @P0 IADD3 R82, PT, PT, R82, -0x7f000001, RZ ;  /* 0x80ffffff52520810 */ /* 0x000fe20007ffe0ff */
[----:B------:R-:W-:Y:S01]  /*3f70*/  ISETP.GE.U32.AND P0, PT, R36, 0x7f000001, PT ;  /* 0x7f0000012400780c */ /* 0x000fe20003f06070 */
[----:B------:R-:W-:Y:S01]  /*3f80*/  IADD3 R79, PT, PT, R79, R78, RZ ;  /* 0x0000004e4f4f7210 */ /* 0x000fe20007ffe0ff */
[----:B------:R-:W-:Y:S01]  /*3f90*/  IMAD R53, R204, 0x7effffff, RZ ;  /* 0x7effffffcc357824 */ /* 0x000fe200078e02ff */
[----:B------:R-:W2:Y:S01]  /*3fa0*/  LDL R78, [R1+0x110] ;  /* 0x00011000014e7983 */ /* 0x000ea20000100800 */
[----:B------:R-:W-:Y:S01]  /*3fb0*/  IMAD.WIDE.U32 R32, R55, R71, RZ ;  /* 0x0000004737207225 */ /* 0x000fe200078e00ff */
[----:B------:R-:W-:Y:S01]  /*3fc0*/  ISETP.GE.U32.AND P4, PT, R46, 0x7f000001, PT ;  /* 0x7f0000012e00780c */ /* 0x000fe20003f86070 */
[----:B------:R-:W-:-:S02]  /*3fd0*/  @P1 IADD3 R56, PT, PT, R56, -0x7f000001, RZ ;  /* 0x80ffffff38381810 */ /* 0x000fc40007ffe0ff */
[----:B------:R-:W-:Y:S01]  /*3fe0*/  @P3 IADD3 R67, PT, PT, R67, -0x7f000001, RZ ;  /* 0x80ffffff43433810 */ /* 0x000fe20007ffe0ff */
[----:B------:R-:W-:-:S04]  /*3ff0*/  IMAD.HI.U32 R204, R53, 0x7f000001, R204 ;  /* 0x7f00000135cc7827 */ /* 0x000fc800078e00cc */
[----:B------:R-:W-:-:S04]  /*4000*/  IMAD.WIDE.U32 R10, R80, 0x5fffffa, RZ ;  /* 0x05fffffa500a7825 */ /* 0x000fc800078e00ff */
[----:B------:R-:W-:Y:S02]  /*4010*/  IMAD R53, R32, 0x7effffff, RZ ;  /* 0x7effffff20357824 */ /* 0x000fe400078e02ff */
[----:B------:R-:W-:Y:S01]  /*4020*/  IMAD R51, R80, 0x6, RZ ;  /* 0x0000000650337824 */ /* 0x000fe200078e02ff */
[----:B------:R-:W-:Y:S01]  /*4030*/  ISETP.GE.U32.AND P1, PT, R66, 0x7f000001, PT ;  /* 0x7f0000014200780c */ /* 0x000fe20003f26070 */
[----:B------:R-:W-:Y:S01]  /*4040*/  IMAD.HI.U32 R218, R53, 0x7f000001, R32 ;  /* 0x7f00000135da7827 */ /* 0x000fe200078e0020 */
[----:B------:R-:W-:Y:S02]  /*4050*/  IADD3 R67, PT, PT, R67, R56, RZ ;  /* 0x0000003843437210 */ /* 0x000fe40007ffe0ff */
[----:B------:R-:W-:Y:S01]  /*4060*/  @P0 IADD3 R36, PT, PT, R36, -0x7f000001, RZ ;  /* 0x80ffffff24240810 */ /* 0x000fe20007ffe0ff */
[----:B------:R-:W4:Y:S01]  /*4070*/  LDL R53, [R1+0x118] ;  /* 0x0001180001357983 */ /* 0x000f220000100800 */
[----:B------:R-:W-:-:S03]  /*4080*/  IMAD.WIDE.U32 R32, R43, R71, RZ ;  /* 0x000000472b207225 */ /* 0x000fc600078e00ff */
[----:B------:R-:W2:Y:S01]  /*4090*/  LDL R56, [R1+0x11c] ;  /* 0x00011c0001387983 */ /* 0x000ea20000100800 */
[----:B------:R-:W-:-:S03]  /*40a0*/  IMAD.HI.U32 R80, R51, 0x7f000001, R10 ;  /* 0x7f00000133507827 */ /* 0x000fc600078e000a */
[----:B------:R-:W2:Y:S01]  /*40b0*/  LDL R51, [R1+0x114] ;  /* 0x0001140001337983 */ /* 0x000ea20000100800 */
[----:B------:R-:W-:Y:S01]  /*40c0*/  IMAD.WIDE.U32 R6, R75, R4, RZ ;  /* 0x000000044b067225 */ /* 0x000fe200078e00ff */
[----:B------:R-:W-:Y:S01]  /*40d0*/  @P4 IADD3 R46, PT, PT, R46, -0x7f000001, RZ ;  /* 0x80ffffff2e2e4810 */ /* 0x000fe20007ffe0ff */
[----:B------:R-:W-:Y:S02]  /*40e0*/  ISETP.GE.U32.AND P2, PT, R47, 0x7f000001, PT ;  /* 0x7f0000012f00780c */ /* 0x000fe40003f46070 */
[----:B------:R-:W-:Y:S01]  /*40f0*/  IMAD R217, R32, 0x7effffff, RZ ;  /* 0x7effffff20d97824 */ /* 0x000fe200078e02ff */
[----:B------:R-:W-:Y:S01]  /*4100*/  ISETP.GE.U32.AND P4, PT, R36, 0x7f000001, PT ;  /* 0x7f0000012400780c */ /* 0x000fe20003f86070 */
[----:B------:R-:W-:Y:S02]  /*4110*/  IMAD R37, R6, 0x7effffff, RZ ;  /* 0x7effffff06257824 */ /* 0x000fe400078e02ff */
[----:B------:R-:W-:Y:S01]  /*4120*/  IMAD.HI.U32 R217, R217, 0x7f000001, R32 ;  /* 0x7f000001d9d97827 */ /* 0x000fe200078e0020 */
[----:B------:R-:W-:-:S03]  /*4130*/  @P1 IADD3 R66, PT, PT, R66, -0x7f000001, RZ ;  /* 0x80ffffff42421810 */ /* 0x000fc60007ffe0ff */
[----:B------:R-:W-:-:S04]  /*4140*/  IMAD.HI.U32 R32, R37, 0x7f000001, R6 ;  /* 0x7f00000125207827 */ /* 0x000fc800078e0006 */
[----:B------:R-:W-:-:S04]  /*4150*/  IMAD.WIDE.U32 R6, R82, 0x5fffffa, RZ ;  /* 0x05fffffa52067825 */ /* 0x000fc800078e00ff */
[----:B------:R-:W-:Y:S01]  /*4160*/  IMAD R11, R82, 0x6, RZ ;  /* 0x00000006520b7824 */ /* 0x000fe200078e02ff */
[----:B------:R-:W-:-:S03]  /*4170*/  @P2 IADD3 R47, PT, PT, R47, -0x7f000001, RZ ;  /* 0x80ffffff2f2f2810 */ /* 0x000fc60007ffe0ff */
[----:B------:R-:W-:Y:S01]  /*4180*/  IMAD.HI.U32 R82, R11, 0x7f000001, R6 ;  /* 0x7f0000010b527827 */ /* 0x000fe200078e0006 */
[----:B------:R-:W-:-:S03]  /*4190*/  @P4 IADD3 R36, PT, PT, R36, -0x7f000001, RZ ;  /* 0x80ffffff24244810 */ /* 0x000fc60007ffe0ff */
[----:B------:R-:W-:-:S04]  /*41a0*/  IMAD.WIDE.U32 R10, R66, 0x5fffffa, RZ ;  /* 0x05fffffa420a7825 */ /* 0x000fc800078e00ff */
[----:B------:R-:W-:Y:S02]  /*41b0*/  IMAD R37, R66, 0x6, RZ ;  /* 0x0000000642257824 */ /* 0x000fe400078e02ff */
[----:B------:R-:W-:Y:S02]  /*41c0*/  IMAD R33, R46, 0x6, RZ ;  /* 0x000000062e217824 */ /* 0x000fe400078e02ff */
[----:B------:R-:W-:Y:S01]  /*41d0*/  IMAD.HI.U32 R91, R37, 0x7f000001, R10 ;  /* 0x7f000001255b7827 */ /* 0x000fe200078e000a */
[----:B------:R-:W-:-:S03]  /*41e0*/  IADD3 R11, PT, PT, R36, R47, RZ ;  /* 0x0000002f240b7210 */ /* 0x000fc60007ffe0ff */
[----:B------:R-:W-:Y:S02]  /*41f0*/  IMAD.WIDE.U32 R6, R46, 0x5fffffa, RZ ;  /* 0x05fffffa2e067825 */ /* 0x000fe400078e00ff */
[----:B------:R-:W2:Y:S01]  /*4200*/  LDL.64 R46, [R1+0x100] ;  /* 0x00010000012e7983 */ /* 0x000ea20000100a00 */
[----:B------:R-:W-:Y:S01]  /*4210*/  ISETP.GE.U32.AND P3, PT, R32, 0x7f000001, PT ;  /* 0x7f0000012000780c */ /* 0x000fe20003f66070 */
[----:B------:R-:W-:Y:S01]  /*4220*/  ISETP.GE.U32.AND P6, PT, R85, 0x7f000001, PT ;  /* 0x7f0000015500780c */ /* 0x000fe20003fc6070 */
[----:B------:R-:W-:-:S11]  /*4230*/  ISETP.GE.U32.AND P0, PT, R83, 0x7f000001, PT ;  /* 0x7f0000015300780c */ /* 0x000fd60003f06070 */
[----:B------:R-:W-:-:S05]  /*4240*/  @P3 IADD3 R32, PT, PT, R32, -0x7f000001, RZ ;  /* 0x80ffffff20203810 */ /* 0x000fca0007ffe0ff */
[----:B------:R-:W-:Y:S01]  /*4250*/  ISETP.GE.U32.AND P3, PT, R32, 0x7f000001, PT ;  /* 0x7f0000012000780c */ /* 0x000fe20003f66070 */
[----:B------:R-:W-:Y:S01]  /*4260*/  ISETP.GE.U32.AND P1, PT, R80, 0x7f000001, PT ;  /* 0x7f0000015000780c */ /* 0x000fe20003f26070 */
[----:B------:R-:W-:Y:S01]  /*4270*/  @P6 IADD3 R85, PT, PT, R85, -0x7f000001, RZ ;  /* 0x80ffffff55556810 */ /* 0x000fe20007ffe0ff */
[----:B------:R-:W-:Y:S01]  /*4280*/  ISETP.GE.U32.AND P4, PT, R79, 0x7f000001, PT ;  /* 0x7f0000014f00780c */ /* 0x000fe20003f86070 */
[----:B------:R-:W-:Y:S01]  /*4290*/  ISETP.GE.U32.AND P6, PT, R64, 0x7f000001, PT ;  /* 0x7f0000014000780c */ /* 0x000fe20003fc6070 */
[----:B------:R-:W-:Y:S01]  /*42a0*/  ISETP.GE.U32.AND P2, PT, R82, 0x7f000001, PT ;  /* 0x7f0000015200780c */ /* 0x000fe20003f46070 */
[----:B------:R-:W-:Y:S01]  /*42b0*/  IMAD.HI.U32 R86, R33, 0x7f000001, R6 ;  /* 0x7f00000121567827 */ /* 0x000fe200078e0006 */
[----:B------:R-:W-:-:S06]  /*42c0*/  ISETP.GE.U32.AND P5, PT, R67, 0x7f000001, PT ;  /* 0x7f0000014300780c */ /* 0x000fcc0003fa6070 */
[----:B------:R-:W-:Y:S01]  /*42d0*/  @P3 IADD3 R32, PT, PT, R32, -0x7f000001, RZ ;  /* 0x80ffffff20203810 */ /* 0x000fe20007ffe0ff */
[----:B------:R-:W-:Y:S01]  /*42e0*/  ISETP.GE.U32.AND P3, PT, R11, 0x7f000001, PT ;  /* 0x7f0000010b00780c */ /* 0x000fe20003f66070 */
[----:B------:R-:W-:Y:S02]  /*42f0*/  @P0 IADD3 R83, PT, PT, R83, -0x7f000001, RZ ;  /* 0x80ffffff53530810 */ /* 0x000fe40007ffe0ff */
[----:B------:R-:W-:Y:S01]  /*4300*/  @P1 IADD3 R80, PT, PT, R80, -0x7f000001, RZ ;  /* 0x80ffffff50501810 */ /* 0x000fe20007ffe0ff */
[----:B------:R-:W-:Y:S01]  /*4310*/  ISETP.GE.U32.AND P1, PT, R86, 0x7f000001, PT ;  /* 0x7f0000015600780c */ /* 0x000fe20003f26070 */
[----:B------:R-:W-:Y:S02]  /*4320*/  IADD3 R32, PT, PT, R32, R83, RZ ;  /* 0x0000005320207210 */ /* 0x000fe40007ffe0ff */
[----:B------:R-:W-:Y:S02]  /*4330*/  @P4 IADD3 R79, PT, PT, R79, -0x7f000001, RZ ;  /* 0x80ffffff4f4f4810 */ /* 0x000fe40007ffe0ff */
[----:B------:R-:W-:Y:S01]  /*4340*/  @P6 IADD3 R64, PT, PT, R64, -0x7f000001, RZ ;  /* 0x80ffffff40406810 */ /* 0x000fe20007ffe0ff */
[----:B------:R-:W-:Y:S01]  /*4350*/  ISETP.GE.U32.AND P0, PT, R87, 0x7f000001, PT ;  /* 0x7f0000015700780c */ /* 0x000fe20003f06070 */
[----:B------:R-:W-:-:S02]  /*4360*/  ISETP.GE.U32.AND P6, PT, R32, 0x7f000001, PT ;  /* 0x7f0000012000780c */ /* 0x000fc40003fc6070 */
[----:B------:R-:W-:Y:S01]  /*4370*/  @P3 IADD3 R11, PT, PT, R11, -0x7f000001, RZ ;  /* 0x80ffffff0b0b3810 */ /* 0x000fe20007ffe0ff */
[----:B------:R-:W-:Y:S01]  /*4380*/  IMAD.WIDE.U32 R6, R85, 0x5fffffa, RZ ;  /* 0x05fffffa55067825 */ /* 0x000fe200078e00ff */
[----:B------:R-:W-:Y:S02]  /*4390*/  @P2 IADD3 R82, PT, PT, R82, -0x7f000001, RZ ;  /* 0x80ffffff52522810 */ /* 0x000fe40007ffe0ff */
[----:B------:R-:W-:Y:S02]  /*43a0*/  @P5 IADD3 R67, PT, PT, R67, -0x7f000001, RZ ;  /* 0x80ffffff43435810 */ /* 0x000fe40007ffe0ff */
[----:B------:R-:W-:Y:S02]  /*43b0*/  IADD3 R79, PT, PT, R79, R80, RZ ;  /* 0x000000504f4f7210 */ /* 0x000fe40007ffe0ff */
[----:B------:R-:W-:Y:S01]  /*43c0*/  IADD3 R11, PT, PT, R11, R64, RZ ;  /* 0x000000400b0b7210 */ /* 0x000fe20007ffe0ff */
[----:B------:R-:W-:Y:S01]  /*43d0*/  IMAD R33, R85, 0x6, RZ ;  /* 0x0000000655217824 */ /* 0x000fe200078e02ff */
[----:B------:R-:W-:-:S02]  /*43e0*/  @P1 IADD3 R86, PT, PT, R86, -0x7f000001, RZ ;  /* 0x80ffffff56561810 */ /* 0x000fc40007ffe0ff */
[----:B------:R-:W-:Y:S01]  /*43f0*/  IADD3 R82, PT, PT, R67, R82, RZ ;  /* 0x0000005243527210 */ /* 0x000fe20007ffe0ff */
[----:B------:R-:W-:Y:S01]  /*4400*/  ISETP.GE.U32.AND P5, PT, R79, 0x7f000001, PT ;  /* 0x7f0000014f00780c */ /* 0x000fe20003fa6070 */
[----:B------:R-:W-:Y:S01]  /*4410*/  IMAD.HI.U32 R10, R33, 0x7f000001, R6 ;  /* 0x7f000001210a7827 */ /* 0x000fe200078e0006 */
[----:B------:R-:W-:Y:S01]  /*4420*/  ISETP.GE.U32.AND P1, PT, R11, 0x7f000001, PT ;  /* 0x7f0000010b00780c */ /* 0x000fe20003f26070 */
[----:B------:R-:W-:Y:S01]  /*4430*/  ISETP.GE.U32.AND P2, PT, R91, 0x7f000001, PT ;  /* 0x7f0000015b00780c */ /* 0x000fe20003f46070 */
[----:B------:R-:W-:Y:S01]  /*4440*/  ISETP.GE.U32.AND P4, PT, R82, 0x7f000001, PT ;  /* 0x7f0000015200780c */ /* 0x000fe20003f86070 */
[----:B------:R-:W-:Y:S01]  /*4450*/  @P0 IADD3 R87, PT, PT, R87, -0x7f000001, RZ ;  /* 0x80ffffff57570810 */ /* 0x000fe20007ffe0ff */
[----:B------:R-:W-:Y:S01]  /*4460*/  ISETP.GE.U32.AND P3, PT, R10, 0x7f000001, PT ;  /* 0x7f0000010a00780c */ /* 0x000fe20003f66070 */
[----:B------:R-:W-:Y:S01]  /*4470*/  @P6 IADD3 R32, PT, PT, R32, -0x7f000001, RZ ;  /* 0x80ffffff20206810 */ /* 0x000fe20007ffe0ff */
[----:B------:R-:W-:-:S03]  /*4480*/  IMAD.WIDE.U32 R6, R48, R73, RZ ;  /* 0x0000004930067225 */ /* 0x000fc600078e00ff */
[----:B------:R-:W-:Y:S01]  /*4490*/  IADD3 R37, PT, PT, R32, R87, RZ ;  /* 0x0000005720257210 */ /* 0x000fe20007ffe0ff */
[----:B------:R-:W-:Y:S01]  /*44a0*/  IMAD R33, R6, 0x7effffff, RZ ;  /* 0x7effffff06217824 */ /* 0x000fe200078e02ff */
[----:B------:R-:W-:Y:S02]  /*44b0*/  @P5 IADD3 R79, PT, PT, R79, -0x7f000001, RZ ;  /* 0x80ffffff4f4f5810 */ /* 0x000fe40007ffe0ff */
[----:B------:R-:W-:Y:S01]  /*44c0*/  @P1 IADD3 R11, PT, PT, R11, -0x7f000001, RZ ;  /* 0x80ffffff0b0b1810 */ /* 0x000fe20007ffe0ff */
[----:B------:R-:W-:Y:S01]  /*44d0*/  ISETP.GE.U32.AND P1, PT, R74, 0x7f000001, PT ;  /* 0x7f0000014a00780c */ /* 0x000fe20003f26070 */
[----:B------:R-:W-:Y:S01]  /*44e0*/  ISETP.GE.U32.AND P0, PT, R37, 0x7f000001, PT ;  /* 0x7f0000012500780c */ /* 0x000fe20003f06070 */
[----:B------:R-:W-:Y:S01]  /*44f0*/  IMAD.HI.U32 R136, R33, 0x7f000001, R6 ;  /* 0x7f00000121887827 */ /* 0x000fe200078e0006 */
[----:B------:R-:W-:Y:S02]  /*4500*/  @P2 IADD3 R91, PT, PT, R91, -0x7f000001, RZ ;  /* 0x80ffffff5b5b2810 */ /* 0x000fe40007ffe0ff */
[----:B------:R-:W-:-:S02]  /*4510*/  @P4 IADD3 R82, PT, PT, R82, -0x7f000001, RZ ;  /* 0x80ffffff52524810 */ /* 0x000fc40007ffe0ff */
[----:B------:R-:W-:Y:S01]  /*4520*/  IADD3 R115, PT, PT, R79, R86, RZ ;  /* 0x000000564f737210 */ /* 0x000fe20007ffe0ff */
[----:B------:R-:W-:Y:S01]  /*4530*/  IMAD.WIDE.U32 R6, R43, R73, RZ ;  /* 0x000000492b067225 */ /* 0x000fe200078e00ff */
[----:B------:R-:W-:Y:S02]  /*4540*/  @P3 IADD3 R10, PT, PT, R10, -0x7f000001, RZ ;  /* 0x80ffffff0a0a3810 */ /* 0x000fe40007ffe0ff */
[----:B------:R-:W-:Y:S01]  /*4550*/  IADD3 R82, PT, PT, R82, R91, RZ ;  /* 0x0000005b52527210 */ /* 0x000fe20007ffe0ff */
[----:B------:R-:W-:Y:S01]  /*4560*/  IMAD R85, R6, 0x7effffff, RZ ;  /* 0x7effffff06557824 */ /* 0x000fe200078e02ff */
[----:B------:R-:W-:Y:S01]  /*4570*/  ISETP.GE.U32.AND P2, PT, R115, 0x7f000001, PT ;  /* 0x7f0000017300780c */ /* 0x000fe20003f46070 */
[----:B------:R-:W-:Y:S01]  /*4580*/  IMAD.WIDE.U32 R66, R55, R73, RZ ;  /* 0x0000004937427225 */ /* 0x000fe200078e00ff */
[----:B------:R-:W-:-:S03]  /*4590*/  IADD3 R80, PT, PT, R11, R10, RZ ;  /* 0x0000000a0b507210 */ /* 0x000fc60007ffe0ff */
[----:B------:R-:W-:Y:S01]  /*45a0*/  IMAD.WIDE.U32 R10, R43, R186, RZ ;  /* 0x000000ba2b0a7225 */ /* 0x000fe200078e00ff */
[----:B------:R-:W-:Y:S01]  /*45b0*/  ISETP.GE.U32.AND P3, PT, R82, 0x7f000001, PT ;  /* 0x7f0000015200780c */ /* 0x000fe20003f66070 */
[----:B------:R-:W-:Y:S02]  /*45c0*/  @P1 IADD3 R74, PT, PT, R74, -0x7f000001, RZ ;  /* 0x80ffffff4a4a1810 */ /* 0x000fe40007ffe0ff */
[----:B------:R-:W-:Y:S01]  /*45d0*/  IMAD.HI.U32 R85, R85, 0x7f000001, R6 ;  /* 0x7f00000155557827 */ /* 0x000fe200078e0006 */
[----:B------:R-:W-:Y:S01]  /*45e0*/  ISETP.GE.U32.AND P1, PT, R80, 0x7f000001, PT ;  /* 0x7f0000015000780c */ /* 0x000fe20003f26070 */
[----:B------:R-:W-:Y:S02]  /*45f0*/  @P0 IADD3 R37, PT, PT, R37, -0x7f000001, RZ ;  /* 0x80ffffff25250810 */ /* 0x000fe40007ffe0ff */
[----:B------:R-:W-:Y:S02]  /*4600*/  IMAD R33, R66, 0x7effffff, RZ ;  /* 0x7effffff42217824 */ /* 0x000fe400078e02ff */
[----:B------:R-:W-:-:S04]  /*4610*/  IMAD.WIDE.U32 R6, R75, R71, RZ ;  /* 0x000000474b067225 */ /* 0x000fc800078e00ff */
[----:B------:R-:W-:Y:S02]  /*4620*/  IMAD R71, R10, 0x7effffff, RZ ;  /* 0x7effffff0a477824 */ /* 0x000fe400078e02ff */
[----:B------:R-:W-:-:S04]  /*4630*/  IMAD.HI.U32 R66, R33, 0x7f000001, R66 ;  /* 0x7f00000121427827 */ /* 0x000fc800078e0042 */
[----:B------:R-:W-:Y:S02]  /*4640*/  IMAD R67, R6, 0x7effffff, RZ ;  /* 0x7effffff06437824 */ /* 0x000fe400078e02ff */
[----:B------:R-:W-:Y:S01]  /*4650*/  IMAD.HI.U32 R206, R71, 0x7f000001, R10 ;  /* 0x7f00000147ce7827 */ /* 0x000fe200078e000a */
[----:B------:R-:W-:Y:S02]  /*4660*/  IADD3 R71, PT, PT, R37, R74, RZ ;  /* 0x0000004a25477210 */ /* 0x000fe40007ffe0ff */
[----:B------:R-:W-:Y:S01]  /*4670*/  @P2 IADD3 R115, PT, PT, R115, -0x7f000001, RZ ;  /* 0x80ffffff73732810 */ /* 0x000fe20007ffe0ff */
[----:B------:R-:W-:Y:S02]  /*4680*/  IMAD.WIDE.U32 R32, R55, R186, RZ ;  /* 0x000000ba37207225 */ /* 0x000fe400078e00ff */
[----:B------:R-:W-:Y:S02]  /*4690*/  ISETP.GE.U32.AND P0, PT, R71, 0x7f000001, PT ;  /* 0x7f0000014700780c */ /* 0x000fe40003f06070 */
[----:B------:R-:W-:Y:S01]  /*46a0*/  IMAD.HI.U32 R192, R67, 0x7f000001, R6 ;  /* 0x7f00000143c07827 */ /* 0x000fe200078e0006 */
[----:B------:R-:W-:-:S03]  /*46b0*/  @P3 IADD3 R82, PT, PT, R82, -0x7f000001, RZ ;  /* 0x80ffffff52523810 */ /* 0x000fc60007ffe0ff */
[----:B------:R-:W-:Y:S01]  /*46c0*/  IMAD.WIDE.U32 R6, R75, R73, RZ ;  /* 0x000000494b067225 */ /* 0x000fe200078e00ff */
[----:B------:R-:W-:-:S03]  /*46d0*/  @P1 IADD3 R80, PT, PT, R80, -0x7f000001, RZ ;  /* 0x80ffffff50501810 */ /* 0x000fc60007ffe0ff */
[----:B------:R-:W-:Y:S02]  /*46e0*/  IMAD R207, R32, 0x7effffff, RZ ;  /* 0x7effffff20cf7824 */ /* 0x000fe400078e02ff */
[----:B------:R-:W-:Y:S02]  /*46f0*/  IMAD R97, R6, 0x7effffff, RZ ;  /* 0x7effffff06617824 */ /* 0x000fe400078e02ff */
[----:B------:R-:W-:-:S04]  /*4700*/  IMAD.WIDE.U32 R10, R115, R12, RZ ;  /* 0x0000000c730a7225 */ /* 0x000fc800078e00ff */
[----:B------:R-:W-:-:S04]  /*4710*/  IMAD.HI.U32 R207, R207, 0x7f000001, R32 ;  /* 0x7f000001cfcf7827 */ /* 0x000fc800078e0020 */
[----:B------:R-:W-:-:S04]  /*4720*/  IMAD.WIDE.U32 R32, R82, R4, RZ ;  /* 0x0000000452207225 */ /* 0x000fc800078e00ff */
[----:B------:R-:W-:-:S04]  /*4730*/  IMAD.HI.U32 R97, R97, 0x7f000001, R6 ;  /* 0x7f00000161617827 */ /* 0x000fc800078e0006 */
[----:B------:R-:W-:Y:S02]  /*4740*/  IMAD R37, R10, 0x7effffff, RZ ;  /* 0x7effffff0a257824 */ /* 0x000fe400078e02ff */
[----:B------:R-:W-:Y:S01]  /*4750*/  IMAD.WIDE.U32 R6, R80, R5, RZ ;  /* 0x0000000550067225 */ /* 0x000fe200078e00ff */
[----:B------:R-:W-:-:S03]  /*4760*/  @P0 IADD3 R71, PT, PT, R71, -0x7f000001, RZ ;  /* 0x80ffffff47470810 */ /* 0x000fc60007ffe0ff */
[----:B------:R-:W-:-:S04]  /*4770*/  IMAD.WIDE.U32 R208, R48, R186, RZ ;  /* 0x000000ba30d07225 */ /* 0x000fc800078e00ff */
[----:B------:R-:W-:Y:S02]  /*4780*/  IMAD R67, R32, 0x7effffff, RZ ;  /* 0x7effffff20437824 */ /* 0x000fe400078e02ff */
[----:B------:R-:W-:-:S04]  /*4790*/  IMAD.HI.U32 R64, R37, 0x7f000001, R10 ;  /* 0x7f00000125407827 */ /* 0x000fc800078e000a */
[----:B------:R-:W-:-:S04]  /*47a0*/  IMAD.WIDE.U32 R186, R75, R186, RZ ;  /* 0x000000ba4bba7225 */ /* 0x000fc800078e00ff */
[----:B------:R-:W-:Y:S02]  /*47b0*/  IMAD R11, R6, 0x7effffff, RZ ;  /* 0x7effffff060b7824 */ /* 0x000fe400078e02ff */
[----:B------:R-:W-:-:S04]  /*47c0*/  IMAD.WIDE.U32 R36, R82, R12, RZ ;  /* 0x0000000c52247225 */ /* 0x000fc800078e00ff */
[----:B------:R-:W-:-:S04]  /*47d0*/  IMAD.HI.U32 R88, R67, 0x7f000001, R32 ;  /* 0x7f00000143587827 */ /* 0x000fc800078e0020 */
[----:B------:R-:W-:Y:S02]  /*47e0*/  IMAD R73, R186, 0x7effffff, RZ ;  /* 0x7effffffba497824 */ /* 0x000fe400078e02ff */
[----:B0-----:R-:W-:-:S04]  /*47f0*/  IMAD.HI.U32 R92, R11, 0x7f000001, R6 ;  /* 0x7f0000010b5c7827 */ /* 0x001fc800078e0006 */
[----:B------:R-:W-:Y:S02]  /*4800*/  IMAD R67, R36, 0x7effffff, RZ ;  /* 0x7effffff24437824 */ /* 0x000fe400078e02ff */
[----:B------:R-:W-:Y:S02]  /*4810*/  IMAD R79, R208, 0x7effffff, RZ ;  /* 0x7effffffd04f7824 */ /* 0x000fe400078e02ff */
[----:B------:R-:W-:-:S04]  /*4820*/  IMAD.WIDE.U32 R32, R115, R8, RZ ;  /* 0x0000000873207225 */ /* 0x000fc800078e00ff */
[----:B------:R-:W-:-:S04]  /*4830*/  IMAD.WIDE.U32 R6, R80, R4, RZ ;  /* 0x0000000450067225 */ /* 0x000fc800078e00ff */
[----:B------:R-:W-:-:S04]  /*4840*/  IMAD.WIDE.U32 R10, R71, R8, RZ ;  /* 0x00000008470a7225 */ /* 0x000fc800078e00ff */
[----:B------:R-:W-:-:S04]  /*4850*/  IMAD.HI.U32 R186, R73, 0x7f000001, R186 ;  /* 0x7f00000149ba7827 */ /* 0x000fc800078e00ba */
[----:B------:R-:W-:-:S04]  /*4860*/  IMAD.HI.U32 R86, R67, 0x7f000001, R36 ;  /* 0x7f00000143567827 */ /* 0x000fc800078e0024 */
[----:B------:R-:W-:-:S04]  /*4870*/  IMAD.HI.U32 R208, R79, 0x7f000001, R208 ;  /* 0x7f0000014fd07827 */ /* 0x000fc800078e00d0 */
[----:B------:R-:W-:Y:S02]  /*4880*/  IMAD R73, R32, 0x7effffff, RZ ;  /* 0x7effffff20497824 */ /* 0x000fe400078e02ff */
[----:B------:R-:W-:Y:S02]  /*4890*/  IMAD R67, R6, 0x7effffff, RZ ;  /* 0x7effffff06437824 */ /* 0x000fe400078e02ff */
[----:B------:R-:W-:Y:S02]  /*48a0*/  IMAD R79, R10, 0x7effffff, RZ ;  /* 0x7effffff0a4f7824 */ /* 0x000fe400078e02ff */
[----:B------:R-:W-:Y:S01]  /*48b0*/  IMAD.WIDE.U32 R36, R115, R5, RZ ;  /* 0x0000000573247225 */ /* 0x000fe200078e00ff */
[----:B------:R-:W-:-:S03]  /*48c0*/  ISETP.GE.U32.AND P0, PT, R88, 0x7f000001, PT ;  /* 0x7f0000015800780c */ /* 0x000fc60003f06070 */
[----:B------:R-:W-:-:S04]  /*48d0*/  IMAD.HI.U32 R73, R73, 0x7f000001, R32 ;  /* 0x7f00000149497827 */ /* 0x000fc800078e0020 */
[----:B------:R-:W-:-:S04]  /*48e0*/  IMAD.HI.U32 R93, R67, 0x7f000001, R6 ;  /* 0x7f000001435d7827 */ /* 0x000fc800078e0006 */
[----:B------:R-:W-:Y:S01]  /*48f0*/  IMAD.HI.U32 R67, R79, 0x7f000001, R10 ;  /* 0x7f0000014f437827 */ /* 0x000fe200078e000a */
[----:B------:R-:W-:-:S03]  /*4900*/  ISETP.GE.U32.AND P1, PT, R73, 0x7f000001, PT ;  /* 0x7f0000014900780c */ /* 0x000fc60003f26070 */
[----:B------:R-:W-:Y:S02]  /*4910*/  IMAD R79, R36, 0x7effffff, RZ ;  /* 0x7effffff244f7824 */ /* 0x000fe400078e02ff */
[----:B------:R-:W-:Y:S01]  /*4920*/  IMAD.WIDE.U32 R6, R82, R8, RZ ;  /* 0x0000000852067225 */ /* 0x000fe200078e00ff */
[----:B------:R-:W-:-:S03]  /*4930*/  ISETP.GE.U32.AND P5, PT, R93, 0x7f000001, PT ;  /* 0x7f0000015d00780c */ /* 0x000fc60003fa6070 */
[----:B------:R-:W-:-:S04]  /*4940*/  IMAD.WIDE.U32 R32, R71, R5, RZ ;  /* 0x0000000547207225 */ /* 0x000fc800078e00ff */
[----:B------:R-:W-:-:S04]  /*4950*/  IMAD.HI.U32 R74, R79, 0x7f000001, R36 ;  /* 0x7f0000014f4a7827 */ /* 0x000fc800078e0024 */
[----:B------:R-:W-:Y:S02]  /*4960*/  IMAD R79, R6, 0x7effffff, RZ ;  /* 0x7effffff064f7824 */ /* 0x000fe400078e02ff */
[----:B------:R-:W-:Y:S01]  /*4970*/  IMAD.WIDE.U32 R36, R115, R4, RZ ;  /* 0x0000000473247225 */ /* 0x000fe200078e00ff */
[----:B------:R-:W-:-:S03]  /*4980*/  ISETP.GE.U32.AND P3, PT, R92, 0x7f000001, PT ;  /* 0x7f0000015c00780c */ /* 0x000fc60003f66070 */
[----:B------:R-:W-:Y:S02]  /*4990*/  IMAD R83, R32, 0x7effffff, RZ ;  /* 0x7effffff20537824 */ /* 0x000fe400078e02ff */
[----:B------:R-:W-:Y:S01]  /*49a0*/  IMAD.WIDE.U32 R10, R80, R12, RZ ;  /* 0x0000000c500a7225 */ /* 0x000fe200078e00ff */
[----:B------:R-:W-:-:S03]  /*49b0*/  @P0 IADD3 R88, PT, PT, R88, -0x7f000001, RZ ;  /* 0x80ffffff58580810 */ /* 0x000fc60007ffe0ff */
[----:B------:R-:W-:Y:S01]  /*49c0*/  IMAD.HI.U32 R87, R79, 0x7f000001, R6 ;  /* 0x7f0000014f577827 */ /* 0x000fe200078e0006 */
[----:B------:R-:W-:-:S03]  /*49d0*/  ISETP.GE.U32.AND P0, PT, R74, 0x7f000001, PT ;  /* 0x7f0000014a00780c */ /* 0x000fc60003f06070 */
[----:B------:R-:W-:Y:S02]  /*49e0*/  IMAD R79, R36, 0x7effffff, RZ ;  /* 0x7effffff244f7824 */ /* 0x000fe400078e02ff */
[----:B------:R-:W-:-:S04]  /*49f0*/  IMAD.HI.U32 R94, R83, 0x7f000001, R32 ;  /* 0x7f000001535e7827 */ /* 0x000fc800078e0020 */
[----:B------:R-:W-:Y:S02]  /*4a00*/  IMAD R83, R10, 0x7effffff, RZ ;  /* 0x7effffff0a537824 */ /* 0x000fe400078e02ff */
[----:B------:R-:W-:Y:S01]  /*4a10*/  IMAD.WIDE.U32 R32, R71, R4, RZ ;  /* 0x0000000447207225 */ /* 0x000fe200078e00ff */
[----:B------:R-:W-:-:S03]  /*4a20*/  @P1 IADD3 R73, PT, PT, R73, -0x7f000001, RZ ;  /* 0x80ffffff49491810 */ /* 0x000fc60007ffe0ff */
[----:B------:R-:W-:Y:S01]  /*4a30*/  IMAD.HI.U32 R36, R79, 0x7f000001, R36 ;  /* 0x7f0000014f247827 */ /* 0x000fe200078e0024 */
[----:B------:R-:W-:Y:S01]  /*4a40*/  ISETP.GE.U32.AND P1, PT, R86, 0x7f000001, PT ;  /* 0x7f0000015600780c */ /* 0x000fe20003f26070 */
[----:B------:R-:W-:Y:S02]  /*4a50*/  @P5 IADD3 R93, PT, PT, R93, -0x7f000001, RZ ;  /* 0x80ffffff5d5d5810 */ /* 0x000fe40007ffe0ff */
[----:B------:R-:W-:Y:S01]  /*4a60*/  IMAD.HI.U32 R90, R83, 0x7f000001, R10 ;  /* 0x7f000001535a7827 */ /* 0x000fe200078e000a */
[----:B------:R-:W-:-:S03]  /*4a70*/  ISETP.GE.U32.AND P5, PT, R36, 0x7f000001, PT ;  /* 0x7f0000012400780c */ /* 0x000fc60003fa6070 */
[----:B------:R-:W-:-:S04]  /*4a80*/  IMAD.WIDE.U32 R6, R82, R5, RZ ;  /* 0x0000000552067225 */ /* 0x000fc800078e00ff */
[----:B------:R-:W-:-:S04]  /*4a90*/  IMAD.WIDE.U32 R10, R80, R8, RZ ;  /* 0x00000008500a7225 */ /* 0x000fc800078e00ff */
[----:B------:R-:W-:Y:S02]  /*4aa0*/  IMAD R83, R32, 0x7effffff, RZ ;  /* 0x7effffff20537824 */ /* 0x000fe400078e02ff */
[----:B------:R-:W-:Y:S01]  /*4ab0*/  IMAD R37, R6, 0x7effffff, RZ ;  /* 0x7effffff06257824 */ /* 0x000fe200078e02ff */
[----:B------:R-:W-:Y:S01]  /*4ac0*/  @P3 IADD3 R92, PT, PT, R92, -0x7f000001, RZ ;  /* 0x80ffffff5c5c3810 */ /* 0x000fe20007ffe0ff */
[----:B------:R-:W-:Y:S01]  /*4ad0*/  IMAD R79, R10, 0x7effffff, RZ ;  /* 0x7effffff0a4f7824 */ /* 0x000fe200078e02ff */
[----:B------:R-:W-:Y:S01]  /*4ae0*/  ISETP.GE.U32.AND P6, PT, R73, 0x7f000001, PT ;  /* 0x7f0000014900780c */ /* 0x000fe20003fc6070 */
[----:B------:R-:W-:Y:S01]  /*4af0*/  IMAD.HI.U32 R96, R83, 0x7f000001, R32 ;  /* 0x7f00000153607827 */ /* 0x000fe200078e0020 */
[----:B------:R-:W-:Y:S01]  /*4b00*/  ISETP.GE.U32.AND P2, PT, R64, 0x7f000001, PT ;  /* 0x7f0000014000780c */ /* 0x000fe20003f46070 */
[----:B------:R-:W-:Y:S02]  /*4b10*/  ISETP.GE.U32.AND P3, PT, R87, 0x7f000001, PT ;  /* 0x7f0000015700780c */ /* 0x000fe40003f66070 */
[----:B------:R-:W-:Y:S01]  /*4b20*/  IMAD.WIDE.U32 R32, R71, R12, RZ ;  /* 0x0000000c47207225 */ /* 0x000fe200078e00ff */
[----:B------:R-:W-:-:S03]  /*4b30*/  @P0 IADD3 R74, PT, PT, R74, -0x7f000001, RZ ;  /* 0x80ffffff4a4a0810 */ /* 0x000fc60007ffe0ff */
[----:B------:R-:W-:-:S04]  /*4b40*/  IMAD.HI.U32 R83, R37, 0x7f000001, R6 ;  /* 0x7f00000125537827 */ /* 0x000fc800078e0006 */
[----:B------:R-:W-:-:S04]  /*4b50*/  IMAD.WIDE.U32 R6, R115, R44, RZ ;  /* 0x0000002c73067225 */ /* 0x000fc800078e00ff */
[----:B------:R-:W-:-:S04]  /*4b60*/  IMAD.HI.U32 R91, R79, 0x7f000001, R10 ;  /* 0x7f0000014f5b7827 */ /* 0x000fc800078e000a */
[----:B------:R-:W-:Y:S01]  /*4b70*/  IMAD.WIDE.U32 R10, R82, R44, RZ ;  /* 0x0000002c520a7225 */ /* 0x000fe200078e00ff */
[----:B------:R-:W-:-:S03]  /*4b80*/  @P1 IADD3 R86, PT, PT, R86, -0x7f000001, RZ ;  /* 0x80ffffff56561810 */ /* 0x000fc60007ffe0ff */
[----:B------:R-:W-:Y:S02]  /*4b90*/  IMAD R37, R32, 0x7effffff, RZ ;  /* 0x7effffff20257824 */ /* 0x000fe400078e02ff */
[----:B------:R-:W-:Y:S01]  /*4ba0*/  IMAD.WIDE.U32 R102, R80, R44, RZ ;  /* 0x0000002c50667225 */ /* 0x000fe200078e00ff */
[----:B------:R-:W-:Y:S01]  /*4bb0*/  ISETP.GE.U32.AND P4, PT, R94, 0x7f000001, PT ;  /* 0x7f0000015e00780c */ /* 0x000fe20003f86070 */
[----:B------:R-:W-:Y:S02]  /*4bc0*/  ISETP.GE.U32.AND P1, PT, R74, 0x7f000001, PT ;  /* 0x7f0000014a00780c */ /* 0x000fe40003f26070 */
[----:B------:R-:W-:Y:S02]  /*4bd0*/  IMAD R123, R6, 0x7effffff, RZ ;  /* 0x7effffff067b7824 */ /* 0x000fe400078e02ff */
[----:B------:R-:W-:Y:S01]  /*4be0*/  IMAD R113, R10, 0x7effffff, RZ ;  /* 0x7effffff0a717824 */ /* 0x000fe200078e02ff */
[----:B------:R-:W-:Y:S01]  /*4bf0*/  @P5 IADD3 R36, PT, PT, R36, -0x7f000001, RZ ;  /* 0x80ffffff24245810 */ /* 0x000fe20007ffe0ff */
[----:B------:R-:W-:-:S04]  /*4c00*/  IMAD.HI.U32 R32, R37, 0x7f000001, R32 ;  /* 0x7f00000125207827 */ /* 0x000fc800078e0020 */
[----:B------:R-:W-:Y:S02]  /*4c10*/  IMAD R37, R102, 0x7effffff, RZ ;  /* 0x7effffff66257824 */ /* 0x000fe400078e02ff */
[----:B------:R-:W-:Y:S01]  /*4c20*/  IMAD.HI.U32 R123, R123, 0x7f000001, R6 ;  /* 0x7f0000017b7b7827 */ /* 0x000fe200078e0006 */
[----:B------:R-:W-:Y:S02]  /*4c30*/  @P6 IADD3 R73, PT, PT, R73, -0x7f000001, RZ ;  /* 0x80ffffff49496810 */ /* 0x000fe40007ffe0ff */
[----:B------:R-:W-:Y:S01]  /*4c40*/  @P2 IADD3 R64, PT, PT, R64, -0x7f000001, RZ ;  /* 0x80ffffff40402810 */ /* 0x000fe20007ffe0ff */
[----:B------:R-:W-:Y:S01]  /*4c50*/  IMAD.WIDE.U32 R6, R88, 0x5fffffa, RZ ;  /* 0x05fffffa58067825 */ /* 0x000fe200078e00ff */
[----:B------:R-:W-:-:S03]  /*4c60*/  @P3 IADD3 R87, PT, PT, R87, -0x7f000001, RZ ;  /* 0x80ffffff57573810 */ /* 0x000fc60007ffe0ff */
[----:B------:R-:W-:Y:S01]  /*4c70*/  IMAD.HI.U32 R113, R113, 0x7f000001, R10 ;  /* 0x7f00000171717827 */ /* 0x000fe200078e000a */
[----:B------:R-:W-:Y:S01]  /*4c80*/  ISETP.GE.U32.AND P2, PT, R83, 0x7f000001, PT ;  /* 0x7f0000015300780c */ /* 0x000fe20003f46070 */
[----:B------:R-:W-:Y:S02]  /*4c90*/  ISETP.GE.U32.AND P3, PT, R36, 0x7f000001, PT ;  /* 0x7f0000012400780c */ /* 0x000fe40003f66070 */
[----:B------:R-:W-:-:S04]  /*4ca0*/  IMAD.WIDE.U32 R10, R93, 0x5fffffa, RZ ;  /* 0x05fffffa5d0a7825 */ /* 0x000fc800078e00ff */
[----:B------:R-:W-:Y:S02]  /*4cb0*/  IMAD R33, R88, 0x6, RZ ;  /* 0x0000000658217824 */ /* 0x000fe400078e02ff */
[----:B------:R-:W-:-:S04]  /*4cc0*/  IMAD.HI.U32 R102, R37, 0x7f000001, R102 ;  /* 0x7f00000125667827 */ /* 0x000fc800078e0066 */
[----:B------:R-:W-:Y:S01]  /*4cd0*/  IMAD R37, R93, 0x6, RZ ;  /* 0x000000065d257824 */ /* 0x000fe200078e02ff */
[----:B------:R-:W-:Y:S01]  /*4ce0*/  ISETP.GE.U32.AND P0, PT, R96, 0x7f000001, PT ;  /* 0x7f0000016000780c */ /* 0x000fe20003f06070 */
[----:B------:R-:W-:Y:S01]  /*4cf0*/  IMAD.HI.U32 R79, R33, 0x7f000001, R6 ;  /* 0x7f000001214f7827 */ /* 0x000fe200078e0006 */
[----:B------:R-:W-:-:S03]  /*4d00*/  IADD3 R73, PT, PT, R73, R86, RZ ;  /* 0x0000005649497210 */ /* 0x000fc60007ffe0ff */
[----:B------:R-:W-:Y:S01]  /*4d10*/  IMAD.HI.U32 R10, R37, 0x7f000001, R10 ;  /* 0x7f000001250a7827 */ /* 0x000fe200078e000a */
[----:B------:R-:W-:Y:S02]  /*4d20*/  @P4 IADD3 R94, PT, PT, R94, -0x7f000001, RZ ;  /* 0x80ffffff5e5e4810 */ /* 0x000fe40007ffe0ff */
[----:B------:R-:W-:Y:S01]  /*4d30*/  @P1 IADD3 R74, PT, PT, R74, -0x7f000001, RZ ;  /* 0x80ffffff4a4a1810 */ /* 0x000fe20007ffe0ff */
[----:B------:R-:W-:Y:S01]  /*4d40*/  IMAD.WIDE.U32 R6, R92, 0x5fffffa, RZ ;  /* 0x05fffffa5c067825 */ /* 0x000fe200078e00ff */
[----:B------:R-:W-:Y:S01]  /*4d50*/  ISETP.GE.U32.AND P4, PT, R64, 0x7f000001, PT ;  /* 0x7f0000014000780c */ /* 0x000fe20003f86070 */
[----:B------:R-:W-:Y:S01]  /*4d60*/  ISETP.GE.U32.AND P1, PT, R79, 0x7f000001, PT ;  /* 0x7f0000014f00780c */ /* 0x000fe20003f26070 */
[----:B------:R-:W-:Y:S01]  /*4d70*/  ISETP.GE.U32.AND P6, PT, R10, 0x7f000001, PT ;  /* 0x7f0000010a00780c */ /* 0x000fe20003fc6070 */
[----:B------:R-:W-:Y:S01]  /*4d80*/  IMAD R33, R92, 0x6, RZ ;  /* 0x000000065c217824 */ /* 0x000fe200078e02ff */
[----:B------:R-:W-:Y:S01]  /*4d90*/  ISETP.GE.U32.AND P5, PT, R73, 0x7f000001, PT ;  /* 0x7f0000014900780c */ /* 0x000fe20003fa6070 */
[----:B------:R-:W-:-:S02]  /*4da0*/  @P2 IADD3 R83, PT, PT, R83, -0x7f000001, RZ ;  /* 0x80ffffff53532810 */ /* 0x000fc40007ffe0ff */
[----:B------:R-:W-:Y:S01]  /*4db0*/  @P3 IADD3 R36, PT, PT, R36, -0x7f000001, RZ ;  /* 0x80ffffff24243810 */ /* 0x000fe20007ffe0ff */
[----:B------:R-:W-:Y:S01]  /*4dc0*/  IMAD.HI.U32 R93, R33, 0x7f000001, R6 ;  /* 0x7f000001215d7827 */ /* 0x000fe200078e0006 */
[----:B------:R-:W-:Y:S02]  /*4dd0*/  IADD3 R33, PT, PT, R74, R87, RZ ;  /* 0x000000574a217210 */ /* 0x000fe40007ffe0ff */
[----:B------:R-:W-:Y:S01]  /*4de0*/  @P0 IADD3 R96, PT, PT, R96, -0x7f000001, RZ ;  /* 0x80ffffff60600810 */ /* 0x000fe20007ffe0ff */
[----:B------:R-:W-:Y:S01]  /*4df0*/  ISETP.GE.U32.AND P0, PT, R90, 0x7f000001, PT ;  /* 0x7f0000015a00780c */ /* 0x000fe20003f06070 */
[----:B------:R-:W-:Y:S01]  /*4e00*/  IMAD.WIDE.U32 R6, R94, 0x5fffffa, RZ ;  /* 0x05fffffa5e067825 */ /* 0x000fe200078e00ff */
[----:B------:R-:W-:Y:S01]  /*4e10*/  IADD3 R36, PT, PT, R36, R83, RZ ;  /* 0x0000005324247210 */ /* 0x000fe20007ffe0ff */
[----:B------:R-:W-:Y:S01]  /*4e20*/  ISETP.GE.U32.AND P2, PT, R33, 0x7f000001, PT ;  /* 0x7f0000012100780c */ /* 0x000fe20003f46070 */
[----:B------:R-:W-:Y:S01]  /*4e30*/  @P4 IADD3 R64, PT, PT, R64, -0x7f000001, RZ ;  /* 0x80ffffff40404810 */ /* 0x000fe20007ffe0ff */
[----:B------:R-:W-:Y:S01]  /*4e40*/  IMAD R11, R94, 0x6, RZ ;  /* 0x000000065e0b7824 */ /* 0x000fe200078e02ff */
[----:B------:R-:W-:-:S02]  /*4e50*/  @P1 IADD3 R79, PT, PT, R79, -0x7f000001, RZ ;  /* 0x80ffffff4f4f1810 */ /* 0x000fc40007ffe0ff */
[----:B------:R-:W-:Y:S02]  /*4e60*/  @P6 IADD3 R10, PT, PT, R10, -0x7f000001, RZ ;  /* 0x80ffffff0a0a6810 */ /* 0x000fe40007ffe0ff */
[----:B------:R-:W-:Y:S01]  /*4e70*/  @P5 IADD3 R73, PT, PT, R73, -0x7f000001, RZ ;  /* 0x80ffffff49495810 */ /* 0x000fe20007ffe0ff */
[----:B------:R-:W-:Y:S01]  /*4e80*/  ISETP.GE.U32.AND P4, PT, R91, 0x7f000001, PT ;  /* 0x7f0000015b00780c */ /* 0x000fe20003f86070 */
[----:B------:R-:W-:Y:S01]  /*4e90*/  ISETP.GE.U32.AND P5, PT, R36, 0x7f000001, PT ;  /* 0x7f0000012400780c */ /* 0x000fe20003fa6070 */
[----:B------:R-:W-:Y:S01]  /*4ea0*/  IMAD.HI.U32 R86, R11, 0x7f000001, R6 ;  /* 0x7f0000010b567827 */ /* 0x000fe200078e0006 */
[----:B------:R-:W-:Y:S02]  /*4eb0*/  IADD3 R64, PT, PT, R64, R79, RZ ;  /* 0x0000004f40407210 */ /* 0x000fe40007ffe0ff */
[----:B------:R-:W-:Y:S01]  /*4ec0*/  IADD3 R79, PT, PT, R73, R10, RZ ;  /* 0x0000000a494f7210 */ /* 0x000fe20007ffe0ff */
[----:B------:R-:W-:Y:S01]  /*4ed0*/  IMAD.WIDE.U32 R6, R96, 0x5fffffa, RZ ;  /* 0x05fffffa60067825 */ /* 0x000fe200078e00ff */
[----:B------:R-:W-:-:S03]  /*4ee0*/  ISETP.GE.U32.AND P1, PT, R93, 0x7f000001, PT ;  /* 0x7f0000015d00780c */ /* 0x000fc60003f26070 */
[----:B------:R-:W-:Y:S01]  /*4ef0*/  IMAD R11, R96, 0x6, RZ ;  /* 0x00000006600b7824 */ /* 0x000fe200078e02ff */
[----:B------:R-:W-:Y:S01]  /*4f00*/  ISETP.GE.U32.AND P3, PT, R67, 0x7f000001, PT ;  /* 0x7f0000014300780c */ /* 0x000fe20003f66070 */
[----:B------:R-:W-:Y:S02]  /*4f10*/  @P0 IADD3 R90, PT, PT, R90, -0x7f000001, RZ ;  /* 0x80ffffff5a5a0810 */ /* 0x000fe40007ffe0ff */
[----:B------:R-:W-:Y:S01]  /*4f20*/  @P2 IADD3 R33, PT, PT, R33, -0x7f000001, RZ ;  /* 0x80ffffff21212810 */ /* 0x000fe20007ffe0ff */
[----:B------:R-:W-:Y:S01]  /*4f30*/  IMAD.HI.U32 R88, R11, 0x7f000001, R6 ;  /* 0x7f0000010b587827 */ /* 0x000fe200078e0006 */
[----:B------:R-:W-:Y:S01]  /*4f40*/  ISETP.GE.U32.AND P2, PT, R64, 0x7f000001, PT ;  /* 0x7f0000014000780c */ /* 0x000fe20003f46070 */
[----:B------:R-:W-:Y:S02]  /*4f50*/  ISETP.GE.U32.AND P0, PT, R79, 0x7f000001, PT ;  /* 0x7f0000014f00780c */ /* 0x000fe40003f06070 */
[----:B------:R-:W-:Y:S01]  /*4f60*/  IMAD.WIDE.U32 R10, R71, R44, RZ ;  /* 0x0000002c470a7225 */ /* 0x000fe200078e00ff */
[----:B------:R-:W-:-:S02]  /*4f70*/  IADD3 R33, PT, PT, R33, R90, RZ ;  /* 0x0000005a21217210 */ /* 0x000fc40007ffe0ff */
[----:B------:R-:W-:Y:S02]  /*4f80*/  @P4 IADD3 R91, PT, PT, R91, -0x7f000001, RZ ;  /* 0x80ffffff5b5b4810 */ /* 0x000fe40007ffe0ff */
[----:B------:R-:W-:Y:S01]  /*4f90*/  @P5 IADD3 R36, PT, PT, R36, -0x7f000001, RZ ;  /* 0x80ffffff24245810 */ /* 0x000fe20007ffe0ff */
[----:B------:R-:W-:Y:S01]  /*4fa0*/  IMAD R73, R10, 0x7effffff, RZ ;  /* 0x7effffff0a497824 */ /* 0x000fe200078e02ff */
[----:B------:R-:W-:Y:S01]  /*4fb0*/  @P1 IADD3 R93, PT, PT, R93, -0x7f000001, RZ ;  /* 0x80ffffff5d5d1810 */ /* 0x000fe20007ffe0ff */
[----:B------:R-:W-:Y:S01]  /*4fc0*/  ISETP.GE.U32.AND P6, PT, R86, 0x7f000001, PT ;  /* 0x7f0000015600780c */ /* 0x000fe20003fc6070 */
[----:B------:R-:W-:Y:S01]  /*4fd0*/  ISETP.GE.U32.AND P1, PT, R33, 0x7f000001, PT ;  /* 0x7f0000012100780c */ /* 0x000fe20003f26070 */
[----:B------:R-:W-:Y:S01]  /*4fe0*/  IMAD.HI.U32 R74, R73, 0x7f000001, R10 ;  /* 0x7f000001494a7827 */ /* 0x000fe200078e000a */
[----:B------:R-:W-:Y:S02]  /*4ff0*/  IADD3 R73, PT, PT, R36, R91, RZ ;  /* 0x0000005b24497210 */ /* 0x000fe40007ffe0ff */
[----:B------:R-:W-:Y:S01]  /*5000*/  @P3 IADD3 R67, PT, PT, R67, -0x7f000001, RZ ;  /* 0x80ffffff43433810 */ /* 0x000fe20007ffe0ff */
[----:B------:R-:W-:Y:S01]  /*5010*/  ISETP.GE.U32.AND P3, PT, R88, 0x7f000001, PT ;  /* 0x7f0000015800780c */ /* 0x000fe20003f66070 */
[----:B------:R-:W-:-:S02]  /*5020*/  @P2 IADD3 R64, PT, PT, R64, -0x7f000001, RZ ;  /* 0x80ffffff40402810 */ /* 0x000fc40007ffe0ff */
[----:B------:R-:W-:Y:S01]  /*5030*/  @P0 IADD3 R79, PT, PT, R79, -0x7f000001, RZ ;  /* 0x80ffffff4f4f0810 */ /* 0x000fe20007ffe0ff */
[----:B------:R-:W-:Y:S01]  /*5040*/  ISETP.GE.U32.AND P2, PT, R32, 0x7f000001, PT ;  /* 0x7f0000012000780c */ /* 0x000fe20003f46070 */
[----:B------:R-:W-:Y:S01]  /*5050*/  ISETP.GE.U32.AND P0, PT, R73, 0x7f000001, PT ;  /* 0x7f0000014900780c */ /* 0x000fe20003f06070 */
[----:B------:R-:W-:Y:S02]  /*5060*/  IADD3 R44, PT, PT, R64, R93, RZ ;  /* 0x0000005d402c7210 */ /* 0x000fe40007ffe0ff */
[----:B------:R-:W-:Y:S02]  /*5070*/  @P6 IADD3 R86, PT, PT, R86, -0x7f000001, RZ ;  /* 0x80ffffff56566810 */ /* 0x000fe40007ffe0ff */
[----:B------:R-:W-:Y:S01]  /*5080*/  @P1 IADD3 R33, PT, PT, R33, -0x7f000001, RZ ;  /* 0x80ffffff21211810 */ /* 0x000fe20007ffe0ff */
[----:B------:R-:W-:Y:S01]  /*5090*/  ISETP.GE.U32.AND P1, PT, R44, 0x7f000001, PT ;  /* 0x7f0000012c00780c */ /* 0x000fe20003f26070 */
[----:B------:R-:W-:Y:S01]  /*50a0*/  IMAD.WIDE.U32 R6, R67, 0x5fffffa, RZ ;  /* 0x05fffffa43067825 */ /* 0x000fe200078e00ff */
[----:B------:R-:W-:-:S02]  /*50b0*/  @P3 IADD3 R88, PT, PT, R88, -0x7f000001, RZ ;  /* 0x80ffffff58583810 */ /* 0x000fc40007ffe0ff */
[----:B------:R-:W-:Y:S01]  /*50c0*/  IADD3 R79, PT, PT, R79, R86, RZ ;  /* 0x000000564f4f7210 */ /* 0x000fe20007ffe0ff */
[----:B------:R-:W-:Y:S01]  /*50d0*/  IMAD R37, R67, 0x6, RZ ;  /* 0x0000000643257824 */ /* 0x000fe200078e02ff */
[----:B------:R-:W-:Y:S02]  /*50e0*/  @P2 IADD3 R32, PT, PT, R32, -0x7f000001, RZ ;  /* 0x80ffffff20202810 */ /* 0x000fe40007ffe0ff */
[----:B------:R-:W-:Y:S02]  /*50f0*/  @P0 IADD3 R73, PT, PT, R73, -0x7f000001, RZ ;  /* 0x80ffffff49490810 */ /* 0x000fe40007ffe0ff */
[----:B------:R-:W-:Y:S01]  /*5100*/  IADD3 R67, PT, PT, R33, R88, RZ ;  /* 0x0000005821437210 */ /* 0x000fe20007ffe0ff */
[----:B------:R-:W-:Y:S01]  /*5110*/  IMAD.HI.U32 R87, R37, 0x7f000001, R6 ;  /* 0x7f00000125577827 */ /* 0x000fe200078e0006 */
[----:B------:R-:W-:Y:S01]  /*5120*/  ISETP.GE.U32.AND P4, PT, R79, 0x7f000001, PT ;  /* 0x7f0000014f00780c */ /* 0x000fe20003f86070 */
[----:B------:R-:W-:Y:S02]  /*5130*/  IADD3 R64, PT, PT, R73, R32, RZ ;  /* 0x0000002049407210 */ /* 0x000fe40007ffe0ff */
[----:B------:R-:W-:Y:S01]  /*5140*/  ISETP.GE.U32.AND P5, PT, R67, 0x7f000001, PT ;  /* 0x7f0000014300780c */ /* 0x000fe20003fa6070 */
[----:B------:R-:W-:Y:S01]  /*5150*/  ISETP.GE.U32.AND P3, PT, R87, 0x7f000001, PT ;  /* 0x7f0000015700780c */ /* 0x000fe20003f66070 */
[----:B------:R-:W-:Y:S01]  /*5160*/  @P1 IADD3 R44, PT, PT, R44, -0x7f000001, RZ ;  /* 0x80ffffff2c2c1810 */ /* 0x000fe20007ffe0ff */
[----:B------:R-:W-:Y:S01]  /*5170*/  ISETP.GE.U32.AND P1, PT, R64, 0x7f000001, PT ;  /* 0x7f0000014000780c */ /* 0x000fe20003f26070 */
[----:B------:R-:W-:Y:S01]  /*5180*/  ISETP.GE.U32.AND P0, PT, R62, 0x7f000001, PT ;  /* 0x7f0000013e00780c */ /* 0x000fe20003f06070 */
[----:B------:R-:W-:-:S04]  /*5190*/  IMAD.WIDE.U32 R6, R80, R50, RZ ;  /* 0x0000003250067225 */ /* 0x000fc800078e00ff */
[----:B------:R-:W-:Y:S01]  /*51a0*/  IMAD.WIDE.U32 R10, R115, R50, RZ ;  /* 0x00000032730a7225 */ /* 0x000fe200078e00ff */
[----:B------:R-:W-:-:S03]  /*51b0*/  @P4 IADD3 R79, PT, PT, R79, -0x7f000001, RZ ;  /* 0x80ffffff4f4f4810 */ /* 0x000fc60007ffe0ff */
[----:B------:R-:W-:-:S04]  /*51c0*/  IMAD.WIDE.U32 R110, R82, R50, RZ ;  /* 0x00000032526e7225 */ /* 0x000fc800078e00ff */
[----:B------:R-:W-:Y:S01]  /*51d0*/  IMAD R101, R6, 0x7effffff, RZ ;  /* 0x7effffff06657824 */ /* 0x000fe200078e02ff */
[----:B------:R-:W-:Y:S01]  /*51e0*/  @P5 IADD3 R67, PT, PT, R67, -0x7f000001, RZ ;  /* 0x80ffffff43435810 */ /* 0x000fe20007ffe0ff */
[----:B------:R-:W-:Y:S01]  /*51f0*/  IMAD R33, R10, 0x7effffff, RZ ;  /* 0x7effffff0a217824 */ /* 0x000fe200078e02ff */
[----:B------:R-:W-:Y:S01]  /*5200*/  @P3 IADD3 R87, PT, PT, R87, -0x7f000001, RZ ;  /* 0x80ffffff57573810 */ /* 0x000fe20007ffe0ff */
[----:B------:R-:W-:Y:S01]  /*5210*/  IMAD R83, R110, 0x7effffff, RZ ;  /* 0x7effffff6e537824 */ /* 0x000fe200078e02ff */
[----:B------:R-:W-:Y:S01]  /*5220*/  @P1 IADD3 R64, PT, PT, R64, -0x7f000001, RZ ;  /* 0x80ffffff40401810 */ /* 0x000fe20007ffe0ff */
[----:B------:R-:W-:Y:S01]  /*5230*/  IMAD.HI.U32 R101, R101, 0x7f000001, R6 ;  /* 0x7f00000165657827 */ /* 0x000fe200078e0006 */
[----:B------:R-:W-:Y:S01]  /*5240*/  ISETP.GE.U32.AND P1, PT, R69, 0x7f000001, PT ;  /* 0x7f0000014500780c */ /* 0x000fe20003f26070 */
[----:B------:R-:W-:Y:S01]  /*5250*/  ISETP.GE.U32.AND P2, PT, R65, 0x7f000001, PT ;  /* 0x7f0000014100780c */ /* 0x000fe20003f46070 */
[----:B------:R-:W-:Y:S01]  /*5260*/  ISETP.GE.U32.AND P3, PT, R57, 0x7f000001, PT ;  /* 0x7f0000013900780c */ /* 0x000fe20003f66070 */
[----:B------:R-:W-:Y:S01]  /*5270*/  IMAD.WIDE.U32 R6, R79, R4, RZ ;  /* 0x000000044f067225 */ /* 0x000fe200078e00ff */
[----:B------:R-:W-:-:S02]  /*5280*/  @P0 IADD3 R62, PT, PT, R62, -0x7f000001, RZ ;  /* 0x80ffffff3e3e0810 */ /* 0x000fc40007ffe0ff */
[----:B------:R-:W-:Y:S01]  /*5290*/  IADD3 R44, PT, PT, R44, R87, RZ ;  /* 0x000000572c2c7210 */ /* 0x000fe20007ffe0ff */
[----:B------:R-:W-:-:S04]  /*52a0*/  IMAD.HI.U32 R122, R33, 0x7f000001, R10 ;  /* 0x7f000001217a7827 */ /* 0x000fc800078e000a */
[----:B------:R-:W-:-:S04]  /*52b0*/  IMAD.HI.U32 R110, R83, 0x7f000001, R110 ;  /* 0x7f000001536e7827 */ /* 0x000fc800078e006e */
[----:B------:R-:W-:-:S04]  /*52c0*/  IMAD.WIDE.U32 R36, R71, R50, RZ ;  /* 0x0000003247247225 */ /* 0x000fc800078e00ff */
[----:B------:R-:W-:-:S04]  /*52d0*/  IMAD.WIDE.U32 R10, R67, R5, RZ ;  /* 0x00000005430a7225 */ /* 0x000fc800078e00ff */
[----:B------:R-:W-:Y:S01]  /*52e0*/  IMAD R83, R6, 0x7effffff, RZ ;  /* 0x7effffff06537824 */ /* 0x000fe200078e02ff */
[----:B--2---:R-:W-:Y:S01]  /*52f0*/  IADD3 R62, PT, PT, R62, R78, RZ ;  /* 0x0000004e3e3e7210 */ /* 0x004fe20007ffe0ff */
[----:B------:R-:W-:Y:S01]  /*5300*/  IMAD R73, R36, 0x7effffff, RZ ;  /* 0x7effffff24497824 */ /* 0x000fe200078e02ff */
[----:B------:R-:W-:Y:S01]  /*5310*/  ISETP.GE.U32.AND P4, PT, R44, 0x7f000001, PT ;  /* 0x7f0000012c00780c */ /* 0x000fe20003f86070 */
[----:B------:R-:W-:Y:S02]  /*5320*/  IMAD R93, R10, 0x7effffff, RZ ;  /* 0x7effffff0a5d7824 */ /* 0x000fe400078e02ff */
[----:B------:R-:W-:-:S04]  /*5330*/  IMAD.HI.U32 R94, R83, 0x7f000001, R6 ;  /* 0x7f000001535e7827 */ /* 0x000fc800078e0006 */
[----:B------:R-:W-:-:S04]  /*5340*/  IMAD.WIDE.U32 R32, R79, R12, RZ ;  /* 0x0000000c4f207225 */ /* 0x000fc800078e00ff */
[----:B------:R-:W-:Y:S01]  /*5350*/  IMAD.WIDE.U32 R6, R67, R4, RZ ;  /* 0x0000000443067225 */ /* 0x000fe200078e00ff */
[----:B------:R-:W-:Y:S01]  /*5360*/  ISETP.GE.U32.AND P0, PT, R62, 0x7f000001, PT ;  /* 0x7f0000013e00780c */ /* 0x000fe20003f06070 */
[----:B------:R-:W-:Y:S02]  /*5370*/  @P1 IADD3 R69, PT, PT, R69, -0x7f000001, RZ ;  /* 0x80ffffff45451810 */ /* 0x000fe40007ffe0ff */
[----:B------:R-:W-:Y:S01]  /*5380*/  IMAD.HI.U32 R73, R73, 0x7f000001, R36 ;  /* 0x7f00000149497827 */ /* 0x000fe200078e0024 */
[----:B------:R-:W-:Y:S02]  /*5390*/  @P2 IADD3 R65, PT, PT, R65, -0x7f000001, RZ ;  /* 0x80ffffff41412810 */ /* 0x000fe40007ffe0ff */
[----:B------:R-:W-:Y:S01]  /*53a0*/  @P3 IADD3 R57, PT, PT, R57, -0x7f000001, RZ ;  /* 0x80ffffff39393810 */ /* 0x000fe20007ffe0ff */
[----:B------:R-:W-:-:S04]  /*53b0*/  IMAD.HI.U32 R93, R93, 0x7f000001, R10 ;  /* 0x7f0000015d5d7827 */ /* 0x000fc800078e000a */
[----:B------:R-:W-:Y:S02]  /*53c0*/  IMAD R37, R32, 0x7effffff, RZ ;  /* 0x7effffff20257824 */ /* 0x000fe400078e02ff */
[----:B------:R-:W-:-:S04]  /*53d0*/  IMAD.WIDE.U32 R10, R64, R8, RZ ;  /* 0x00000008400a7225 */ /* 0x000fc800078e00ff */
[----:B------:R-:W-:Y:S02]  /*53e0*/  IMAD R87, R6, 0x7effffff, RZ ;  /* 0x7effffff06577824 */ /* 0x000fe400078e02ff */
[----:B------:R-:W-:Y:S01]  /*53f0*/  IMAD.HI.U32 R92, R37, 0x7f000001, R32 ;  /* 0x7f000001255c7827 */ /* 0x000fe200078e0020 */
[----:B------:R-:W-:Y:S02]  /*5400*/  IADD3 R78, PT, PT, R69, R51, RZ ;  /* 0x00000033454e7210 */ /* 0x000fe40007ffe0ff */
[----:B----4-:R-:W-:Y:S01]  /*5410*/  IADD3 R88, PT, PT, R65, R53, RZ ;  /* 0x0000003541587210 */ /* 0x010fe20007ffe0ff */
[----:B------:R-:W-:Y:S02]  /*5420*/  IMAD R91, R10, 0x7effffff, RZ ;  /* 0x7effffff0a5b7824 */ /* 0x000fe400078e02ff */
[----:B------:R-:W-:Y:S01]  /*5430*/  IMAD.HI.U32 R96, R87, 0x7f000001, R6 ;  /* 0x7f00000157607827 */ /* 0x000fe200078e0006 */
[----:B------:R-:W-:-:S03]  /*5440*/  IADD3 R90, PT, PT, R57, R56, RZ ;  /* 0x00000038395a7210 */ /* 0x000fc60007ffe0ff */
[----:B------:R-:W-:-:S04]  /*5450*/  IMAD.WIDE.U32 R32, R64, R5, RZ ;  /* 0x0000000540207225 */ /* 0x000fc800078e00ff */
[----:B------:R-:W-:Y:S01]  /*5460*/  IMAD.WIDE.U32 R6, R67, R12, RZ ;  /* 0x0000000c43067225 */ /* 0x000fe200078e00ff */
[----:B------:R-:W-:-:S03]  /*5470*/  @P4 IADD3 R44, PT, PT, R44, -0x7f000001, RZ ;  /* 0x80ffffff2c2c4810 */ /* 0x000fc60007ffe0ff */
[----:B------:R-:W-:Y:S01]  /*5480*/  IMAD.WIDE.U32 R36, R79, R8, RZ ;  /* 0x000000084f247225 */ /* 0x000fe200078e00ff */
[----:B------:R-:W-:-:S03]  /*5490*/  ISETP.GE.U32.AND P1, PT, R78, 0x7f000001, PT ;  /* 0x7f0000014e00780c */ /* 0x000fc60003f26070 */
[----:B------:R-:W-:Y:S01]  /*54a0*/  IMAD.HI.U32 R87, R91, 0x7f000001, R10 ;  /* 0x7f0000015b577827 */ /* 0x000fe200078e000a */
[----:B------:R-:W-:Y:S01]  /*54b0*/  ISETP.GE.U32.AND P2, PT, R88, 0x7f000001, PT ;  /* 0x7f0000015800780c */ /* 0x000fe20003f46070 */
[----:B------:R-:W-:Y:S02]  /*54c0*/  ISETP.GE.U32.AND P3, PT, R90, 0x7f000001, PT ;  /* 0x7f0000015a00780c */ /* 0x000fe40003f66070 */
[----:B------:R-:W-:Y:S02]  /*54d0*/  IMAD R99, R32, 0x7effffff, RZ ;  /* 0x7effffff20637824 */ /* 0x000fe400078e02ff */
[----:B------:R-:W-:Y:S01]  /*54e0*/  IMAD R11, R6, 0x7effffff, RZ ;  /* 0x7effffff060b7824 */ /* 0x000fe200078e02ff */
[----:B------:R0:W-:Y:S01]  /*54f0*/  STL [R1+0x110], R62 ;  /* 0x0001103e01007387 */ /* 0x0001e20000100800 */
[----:B------:R-:W-:Y:S02]  /*5500*/  IMAD R83, R36, 0x7effffff, RZ ;  /* 0x7effffff24537824 */ /* 0x000fe400078e02ff */
[----:B------:R-:W-:-:S04]  /*5510*/  IMAD.HI.U32 R50, R99, 0x7f000001, R32 ;  /* 0x7f00000163327827 */ /* 0x000fc800078e0020 */
[----:B------:R-:W-:Y:S01]  /*5520*/  IMAD.HI.U32 R86, R11, 0x7f000001, R6 ;  /* 0x7f0000010b567827 */ /* 0x000fe200078e0006 */
[----:B0-----:R-:W-:-:S03]  /*5530*/  @P0 IADD3 R62, PT, PT, R62, -0x7f000001, RZ ;  /* 0x80ffffff3e3e0810 */ /* 0x001fc60007ffe0ff */
[----:B------:R-:W-:Y:S01]  /*5540*/  IMAD.WIDE.U32 R6, R64, R4, RZ ;  /* 0x0000000440067225 */ /* 0x000fe200078e00ff */
[----:B------:R-:W-:-:S03]  /*5550*/  ISETP.GE.U32.AND P0, PT, R94, 0x7f000001, PT ;  /* 0x7f0000015e00780c */ /* 0x000fc60003f06070 */
[----:B------:R-:W-:-:S04]  /*5560*/  IMAD.WIDE.U32 R32, R44, R12, RZ ;  /* 0x0000000c2c207225 */ /* 0x000fc800078e00ff */
[----:B------:R-:W-:-:S04]  /*5570*/  IMAD.HI.U32 R98, R83, 0x7f000001, R36 ;  /* 0x7f00000153627827 */ /* 0x000fc800078e0024 */
[----:B------:R-:W-:-:S04]  /*5580*/  IMAD.WIDE.U32 R10, R79, R5, RZ ;  /* 0x000000054f0a7225 */ /* 0x000fc800078e00ff */
[----:B------:R-:W-:-:S04]  /*5590*/  IMAD.WIDE.U32 R36, R44, R8, RZ ;  /* 0x000000082c247225 */ /* 0x000fc800078e00ff */
[----:B------:R-:W-:Y:S02]  /*55a0*/  IMAD R65, R6, 0x7effffff, RZ ;  /* 0x7effffff06417824 */ /* 0x000fe400078e02ff */
[----:B------:R-:W-:Y:S02]  /*55b0*/  IMAD R53, R32, 0x7effffff, RZ ;  /* 0x7effffff20357824 */ /* 0x000fe400078e02ff */
[----:B------:R-:W-:Y:S02]  /*55c0*/  IMAD R51, R10, 0x7effffff, RZ ;  /* 0x7effffff0a337824 */ /* 0x000fe400078e02ff */
[----:B------:R-:W-:Y:S01]  /*55d0*/  IMAD R57, R36, 0x7effffff, RZ ;  /* 0x7effffff24397824 */ /* 0x000fe200078e02ff */
[----:B------:R0:W-:Y:S01]  /*55e0*/  STL [R1+0x114], R78 ;  /* 0x0001144e01007387 */ /* 0x0001e20000100800 */
[----:B------:R-:W-:-:S03]  /*55f0*/  IMAD.HI.U32 R56, R65, 0x7f000001, R6 ;  /* 0x7f00000141387827 */ /* 0x000fc600078e0006 */
[----:B------:R1:W-:Y:S01]  /*5600*/  STL [R1+0x118], R88 ;  /* 0x0001185801007387 */ /* 0x0003e20000100800 */
[----:B------:R-:W-:-:S03]  /*5610*/  IMAD.HI.U32 R104, R53, 0x7f000001, R32 ;  /* 0x7f00000135687827 */ /* 0x000fc600078e0020 */
[----:B------:R2:W-:Y:S01]  /*5620*/  STL [R1+0x11c], R90 ;  /* 0x00011c5a01007387 */ /* 0x0005e20000100800 */
[----:B------:R-:W-:Y:S01]  /*5630*/  IMAD.WIDE.U32 R6, R67, R8, RZ ;  /* 0x0000000843067225 */ /* 0x000fe200078e00ff */
[----:B0-----:R-:W-:-:S03]  /*5640*/  @P1 IADD3 R78, PT, PT, R78, -0x7f000001, RZ ;  /* 0x80ffffff4e4e1810 */ /* 0x001fc60007ffe0ff */
[----:B------:R-:W-:Y:S01]  /*5650*/  IMAD.WIDE.U32 R32, R44, R5, RZ ;  /* 0x000000052c207225 */ /* 0x000fe200078e00ff */
[----:B-1----:R-:W-:-:S03]  /*5660*/  @P2 IADD3 R88, PT, PT, R88, -0x7f000001, RZ ;  /* 0x80ffffff58582810 */ /* 0x002fc60007ffe0ff */
[----:B------:R-:W-:Y:S01]  /*5670*/  IMAD.HI.U32 R51, R51, 0x7f000001, R10 ;  /* 0x7f00000133337827 */ /* 0x000fe200078e000a */
[----:B--2---:R-:W-:-:S03]  /*5680*/  @P3 IADD3 R90, PT, PT, R90, -0x7f000001, RZ ;  /* 0x80ffffff5a5a3810 */ /* 0x004fc60007ffe0ff */
[----:B------:R-:W-:Y:S01]  /*5690*/  IMAD.HI.U32 R107, R57, 0x7f000001, R36 ;  /* 0x7f000001396b7827 */ /* 0x000fe200078e0024 */
[----:B------:R-:W-:-:S03]  /*56a0*/  @P0 IADD3 R94, PT, PT, R94, -0x7f000001, RZ ;  /* 0x80ffffff5e5e0810 */ /* 0x000fc60007ffe0ff */
[----:B------:R-:W-:Y:S01]  /*56b0*/  IMAD.WIDE.U32 R10, R64, R12, RZ ;  /* 0x0000000c400a7225 */ /* 0x000fe200078e00ff */
[----:B------:R-:W-:Y:S01]  /*56c0*/  STL [R1+0x110], R62 ;  /* 0x0001103e01007387 */ /* 0x000fe20000100800 */
[----:B------:R-:W-:Y:S02]  /*56d0*/  ISETP.GE.U32.AND P0, PT, R104, 0x7f000001, PT ;  /* 0x7f0000016800780c */ /* 0x000fe40003f06070 */
[----:B------:R-:W-:Y:S02]  /*56e0*/  IMAD R83, R6, 0x7effffff, RZ ;  /* 0x7effffff06537824 */ /* 0x000fe400078e02ff */
[----:B------:R-:W-:Y:S01]  /*56f0*/  IMAD R65, R32, 0x7effffff, RZ ;  /* 0x7effffff20417824 */ /* 0x000fe200078e02ff */
[----:B------:R-:W-:Y:S01]  /*5700*/  STL [R1+0x114], R78 ;  /* 0x0001144e01007387 */ /* 0x000fe20000100800 */
[----:B------:R-:W-:Y:S01]  /*5710*/  IMAD.WIDE.U32 R36, R44, R4, RZ ;  /* 0x000000042c247225 */ /* 0x000fe200078e00ff */
[----:B------:R-:W-:Y:S02]  /*5720*/  ISETP.GE.U32.AND P1, PT, R107, 0x7f000001, PT ;  /* 0x7f0000016b00780c */ /* 0x000fe40003f26070 */
[----:B------:R-:W-:Y:S01]  /*5730*/  STL [R1+0x118], R88 ;  /* 0x0001185801007387 */ /* 0x000fe20000100800 */
[----:B------:R-:W-:-:S03]  /*5740*/  IMAD R91, R10, 0x7effffff, RZ ;  /* 0x7effffff0a5b7824 */ /* 0x000fc600078e02ff */
[----:B------:R0:W-:Y:S01]  /*5750*/  STL [R1+0x11c], R90 ;  /* 0x00011c5a01007387 */ /* 0x0001e20000100800 */
[----:B------:R-:W-:-:S03]  /*5760*/  IMAD.HI.U32 R33, R65, 0x7f000001, R32 ;  /* 0x7f00000141217827 */ /* 0x000fc600078e0020 */
[----:B------:R-:W2:Y:S01]  /*5770*/  LD.E R57, desc[UR14][R46.64+0x10] ;  /* 0x0000100e2e397980 */ /* 0x000ea2000c101900 */
[----:B------:R-:W-:-:S03]  /*5780*/  IMAD R69, R36, 0x7effffff, RZ ;  /* 0x7effffff24457824 */ /* 0x000fc600078e02ff */
[----:B------:R-:W4:Y:S01]  /*5790*/  LD.E R53, desc[UR14][R46.64+0x14] ;  /* 0x0000140e2e357980 */ /* 0x000f22000c101900 */
[----:B0-----:R-:W-:-:S03]  /*57a0*/  IMAD.HI.U32 R90, R83, 0x7f000001, R6 ;  /* 0x7f000001535a7827 */ /* 0x001fc600078e0006 */
[----:B---3--:R0:W-:Y:S01]  /*57b0*/  STL [R1+0x1dc], R128 ;  /* 0x0001dc8001007387 */ /* 0x0081e20000100800 */
[----:B------:R-:W-:Y:S01]  /*57c0*/  IMAD.WIDE.U32 R6, R94, 0x5fffffa, RZ ;  /* 0x05fffffa5e067825 */ /* 0x000fe200078e00ff */
[----:B------:R-:W-:Y:S02]  /*57d0*/  ISETP.GE.U32.AND P5, PT, R33, 0x7f000001, PT ;  /* 0x7f0000012100780c */ /* 0x000fe40003fa6070 */
[----:B------:R-:W3:Y:S01]  /*57e0*/  LD.E R78, desc[UR14][R46.64+0x18] ;  /* 0x0000180e2e4e7980 */ /* 0x000ee2000c101900 */
[----:B------:R-:W-:Y:S01]  /*57f0*/  IMAD.HI.U32 R88, R69, 0x7f000001, R36 ;  /* 0x7f00000145587827 */ /* 0x000fe200078e0024 */
[----:B------:R-:W-:Y:S02]  /*5800*/  ISETP.GE.U32.AND P3, PT, R92, 0x7f000001, PT ;  /* 0x7f0000015c00780c */ /* 0x000fe40003f66070 */
[----:B------:R1:W2:Y:S01]  /*5810*/  LD.E R83, desc[UR14][R46.64+0x1c] ;  /* 0x00001c0e2e537980 */ /* 0x0002a2000c101900 */
[----:B0-----:R-:W-:Y:S01]  /*5820*/  IMAD.HI.U32 R128, R91, 0x7f000001, R10 ;  /* 0x7f0000015b807827 */ /* 0x001fe200078e000a */
[----:B------:R-:W-:-:S02]  /*5830*/  @P0 IADD3 R104, PT, PT, R104, -0x7f000001, RZ ;  /* 0x80ffffff68680810 */ /* 0x000fc40007ffe0ff */
[----:B------:R-:W-:Y:S01]  /*5840*/  @P1 IADD3 R107, PT, PT, R107, -0x7f000001, RZ ;  /* 0x80ffffff6b6b1810 */ /* 0x000fe20007ffe0ff */
[----:B------:R-:W-:Y:S01]  /*5850*/  ISETP.GE.U32.AND P6, PT, R93, 0x7f000001, PT ;  /* 0x7f0000015d00780c */ /* 0x000fe20003fc6070 */
[----:B------:R-:W-:Y:S01]  /*5860*/  IMAD R11, R94, 0x6, RZ ;  /* 0x000000065e0b7824 */ /* 0x000fe200078e02ff */
[----:B------:R-:W2:Y:S03]  /*5870*/  LDL R69, [R1+0x110] ;  /* 0x0001100001457983 */ /* 0x000ea60000100800 */
[----:B------:R-:W-:Y:S01]  /*5880*/  IMAD.HI.U32 R37, R11, 0x7f000001, R6 ;  /* 0x7f0000010b257827 */ /* 0x000fe200078e0006 */
[----:B------:R-:W-:Y:S01]  /*5890*/  ISETP.GE.U32.AND P1, PT, R107, 0x7f000001, PT ;  /* 0x7f0000016b00780c */ /* 0x000fe20003f26070 */
[----:B------:R-:W-:Y:S02]  /*58a0*/  @P5 IADD3 R33, PT, PT, R33, -0x7f000001, RZ ;  /* 0x80ffffff21215810 */ /* 0x000fe40007ffe0ff */
[----:B------:R-:W-:Y:S01]  /*58b0*/  @P3 IADD3 R92, PT, PT, R92, -0x7f000001, RZ ;  /* 0x80ffffff5c5c3810 */ /* 0x000fe20007ffe0ff */
[----:B------:R-:W2:Y:S01]  /*58c0*/  LDL R47, [R1+0x114] ;  /* 0x00011400012f7983 */ /* 0x000ea20000100800 */
[----:B------:R-:W-:Y:S01]  /*58d0*/  ISETP.GE.U32.AND P0, PT, R37, 0x7f000001, PT ;  /* 0x7f0000012500780c */ /* 0x000fe20003f06070 */
[----:B------:R-:W-:Y:S01]  /*58e0*/  ISETP.GE.U32.AND P3, PT, R33, 0x7f000001, PT ;  /* 0x7f0000012100780c */ /* 0x000fe20003f66070 */
[----:B------:R-:W-:Y:S01]  /*58f0*/  ISETP.GE.U32.AND P2, PT, R104, 0x7f000001, PT ;  /* 0x7f0000016800780c */ /* 0x000fe20003f46070 */
[----:B------:R-:W2:Y:S04]  /*5900*/  LDL R62, [R1+0x118] ;  /* 0x00011800013e7983 */ /* 0x000ea80000100800 */
[----:B------:R-:W2:Y:S01]  /*5910*/  LDL R65, [R1+0x11c] ;  /* 0x00011c0001417983 */ /* 0x000ea20000100800 */
[----:B------:R-:W-:-:S05]  /*5920*/  @P1 IADD3 R107, PT, PT, R107, -0x7f000001, RZ ;  /* 0x80ffffff6b6b1810 */ /* 0x000fca0007ffe0ff */
[----:B------:R-:W-:Y:S01]  /*5930*/  @P0 IADD3 R37, PT, PT, R37, -0x7f000001, RZ ;  /* 0x80ffffff25250810 */ /* 0x000fe20007ffe0ff */
[----:B------:R-:W-:Y:S01]  /*5940*/  ISETP.GE.U32.AND P0, PT, R88, 0x7f000001, PT ;  /* 0x7f0000015800780c */ /* 0x000fe20003f06070 */
[----:B------:R-:W-:Y:S01]  /*5950*/  ISETP.GE.U32.AND P1, PT, R87, 0x7f000001, PT ;  /* 0x7f0000015700780c */ /* 0x000fe20003f26070 */
[----:B------:R-:W-:Y:S01]  /*5960*/  @P6 IADD3 R93, PT, PT, R93, -0x7f000001, RZ ;  /* 0x80ffffff5d5d6810 */ /* 0x000fe20007ffe0ff */
[----:B------:R-:W-:Y:S01]  /*5970*/  ISETP.GE.U32.AND P6, PT, R98, 0x7f000001, PT ;  /* 0x7f0000016200780c */ /* 0x000fe20003fc6070 */
[----:B------:R-:W-:Y:S01]  /*5980*/  @P3 IADD3 R33, PT, PT, R33, -0x7f000001, RZ ;  /* 0x80ffffff21213810 */ /* 0x000fe20007ffe0ff */
[----:B------:R-:W-:Y:S01]  /*5990*/  ISETP.GE.U32.AND P3, PT, R50, 0x7f000001, PT ;  /* 0x7f0000013200780c */ /* 0x000fe20003f66070 */
[----:B------:R-:W-:Y:S01]  /*59a0*/  @P2 IADD3 R104, PT, PT, R104, -0x7f000001, RZ ;  /* 0x80ffffff68682810 */ /* 0x000fe20007ffe0ff */
[----:B------:R-:W-:-:S06]  /*59b0*/  ISETP.GE.U32.AND P2, PT, R51, 0x7f000001, PT ;  /* 0x7f0000013300780c */ /* 0x000fcc0003f46070 */
[----:B------:R-:W-:Y:S02]  /*59c0*/  @P0 IADD3 R88, PT, PT, R88, -0x7f000001, RZ ;  /* 0x80ffffff58580810 */ /* 0x000fe40007ffe0ff */
[----:B------:R-:W-:-:S03]  /*59d0*/  @P1 IADD3 R87, PT, PT, R87, -0x7f000001, RZ ;  /* 0x80ffffff57571810 */ /* 0x000fc60007ffe0ff */
[----:B------:R-:W-:Y:S01]  /*59e0*/  ISETP.GE.U32.AND P1, PT, R88, 0x7f000001, PT ;  /* 0x7f0000015800780c */ /* 0x000fe20003f26070 */
[C---:B------:R-:W-:Y:S01]  /*59f0*/  IMAD.WIDE.U32 R6, R93.reuse, 0x5fffffa, RZ ;  /* 0x05fffffa5d067825 */ /* 0x040fe200078e00ff */
[----:B------:R-:W-:Y:S02]  /*5a00*/  @P6 IADD3 R98, PT, PT, R98, -0x7f000001, RZ ;  /* 0x80ffffff62626810 */ /* 0x000fe40007ffe0ff */
[----:B------:R-:W-:Y:S01]  /*5a10*/  @P3 IADD3 R50, PT, PT, R50, -0x7f000001, RZ ;  /* 0x80ffffff32323810 */ /* 0x000fe20007ffe0ff */
[----:B------:R-:W-:Y:S01]  /*5a20*/  IMAD R99, R93, 0x6, RZ ;  /* 0x000000065d637824 */ /* 0x000fe200078e02ff */
[----:B-1----:R-:W-:Y:S02]  /*5a30*/  IADD3 R46, PT, PT, R104, R37, RZ ;  /* 0x00000025682e7210 */ /* 0x002fe40007ffe0ff */
[----:B------:R-:W-:Y:S01]  /*5a40*/  IADD3 R37, PT, PT, R33, R98, RZ ;  /* 0x0000006221257210 */ /* 0x000fe20007ffe0ff */
[----:B------:R-:W-:Y:S01]  /*5a50*/  IMAD.WIDE.U32 R32, R50, 0x5fffffa, RZ ;  /* 0x05fffffa32207825 */ /* 0x000fe200078e00ff */
[----:B------:R-:W-:-:S03]  /*5a60*/  @P2 IADD3 R51, PT, PT, R51, -0x7f000001, RZ ;  /* 0x80ffffff33332810 */ /* 0x000fc60007ffe0ff */
[----:B------:R-:W-:Y:S01]  /*5a70*/  IMAD.HI.U32 R99, R99, 0x7f000001, R6 ;  /* 0x7f00000163637827 */ /* 0x000fe200078e0006 */
[----:B------:R-:W-:-:S03]  /*5a80*/  @P1 IADD3 R88, PT, PT, R88, -0x7f000001, RZ ;  /* 0x80ffffff58581810 */ /* 0x000fc60007ffe0ff */
[C---:B------:R-:W-:Y:S02]  /*5a90*/  IMAD R91, R87.reuse, 0x6, RZ ;  /* 0x00000006575b7824 */ /* 0x040fe400078e02ff */
[----:B------:R-:W-:-:S04]  /*5aa0*/  IMAD.WIDE.U32 R6, R87, 0x5fffffa, RZ ;  /* 0x05fffffa57067825 */ /* 0x000fc800078e00ff */
[----:B------:R-:W-:-:S04]  /*5ab0*/  IMAD R87, R50, 0x6, RZ ;  /* 0x0000000632577824 */ /* 0x000fc800078e02ff */
[----:B------:R-:W-:Y:S01]  /*5ac0*/  IMAD.HI.U32 R109, R87, 0x7f000001, R32 ;  /* 0x7f000001576d7827 */ /* 0x000fe200078e0020 */
[----:B------:R-:W-:Y:S02]  /*5ad0*/  IADD3 R87, PT, PT, R88, R51, RZ ;  /* 0x0000003358577210 */ /* 0x000fe40007ffe0ff */
[----:B------:R-:W2:Y:S01]  /*5ae0*/  LDL.64 R50, [R1+0x100] ;  /* 0x0001000001327983 */ /* 0x000ea20000100a00 */
[----:B------:R-:W-:-:S13]  /*5af0*/  ISETP.GE.U32.AND P4, PT, R96, 0x7f000001, PT ;  /* 0x7f0000016000780c */ /* 0x000fda0003f86070 */
[----:B------:R-:W-:Y:S01]  /*5b00*/  @P4 IADD3 R96, PT, PT, R96, -0x7f000001, RZ ;  /* 0x80ffffff60604810 */ /* 0x000fe20007ffe0ff */
[----:B------:R-:W-:-:S04]  /*5b10*/  ISETP.GE.U32.AND P4, PT, R56, 0x7f000001, PT ;  /* 0x7f0000013800780c */ /* 0x000fc80003f86070 */
[----:B------:R-:W-:-:S04]  /*5b20*/  IMAD.WIDE.U32 R10, R96, 0x5fffffa, RZ ;  /* 0x05fffffa600a7825 */ /* 0x000fc800078e00ff */
[----:B------:R-:W-:Y:S01]  /*5b30*/  IMAD R103, R96, 0x6, RZ ;  /* 0x0000000660677824 */ /* 0x000fe200078e02ff */
[----:B------:R-:W-:Y:S01]  /*5b40*/  IADD3 R36, PT, PT, R107, R92, RZ ;  /* 0x0000005c6b247210 */ /* 0x000fe20007ffe0ff */
[----:B------:R-:W-:Y:S02]  /*5b50*/  ISETP.GE.U32.AND P3, PT, R46, 0x7f000001, PT ;  /* 0x7f0000012e00780c */ /* 0x000fe40003f66070 */
[----:B------:R-:W-:Y:S01]  /*5b60*/  IMAD.HI.U32 R103, R103, 0x7f000001, R10 ;  /* 0x7f00000167677827 */ /* 0x000fe200078e000a */
[----:B------:R-:W-:Y:S01]  /*5b70*/  @P4 IADD3 R56, PT, PT, R56, -0x7f000001, RZ ;  /* 0x80ffffff38384810 */ /* 0x000fe20007ffe0ff */
[----:B------:R-:W-:Y:S01]  /*5b80*/  ISETP.GE.U32.AND P4, PT, R99, 0x7f000001, PT ;  /* 0x7f0000016300780c */ /* 0x000fe20003f86070 */
[----:B------:R-:W-:Y:S01]  /*5b90*/  ISETP.GE.U32.AND P0, PT, R86, 0x7f000001, PT ;  /* 0x7f0000015600780c */ /* 0x000fe20003f06070 */
[----:B------:R-:W-:Y:S01]  /*5ba0*/  ISETP.GE.U32.AND P2, PT, R36, 0x7f000001, PT ;  /* 0x7f0000012400780c */ /* 0x000fe20003f46070 */
[----:B------:R-:W-:Y:S01]  /*5bb0*/  ISETP.GE.U32.AND P5, PT, R103, 0x7f000001, PT ;  /* 0x7f0000016700780c */ /* 0x000fe20003fa6070 */
[----:B------:R-:W-:Y:S01]  /*5bc0*/  IMAD.WIDE.U32 R10, R79, R84, RZ ;  /* 0x000000544f0a7225 */ /* 0x000fe200078e00ff */
[----:B------:R-:W-:-:S03]  /*5bd0*/  ISETP.GE.U32.AND P1, PT, R37, 0x7f000001, PT ;  /* 0x7f0000012500780c */ /* 0x000fc60003f26070 */
[----:B------:R-:W-:Y:S01]  /*5be0*/  IMAD R93, R10, 0x7effffff, RZ ;  /* 0x7effffff0a5d7824 */ /* 0x000fe200078e02ff */
[----:B------:R-:W-:Y:S01]  /*5bf0*/  @P3 IADD3 R46, PT, PT, R46, -0x7f000001, RZ ;  /* 0x80ffffff2e2e3810 */ /* 0x000fe20007ffe0ff */
[----:B------:R-:W-:-:S03]  /*5c00*/  IMAD.HI.U32 R107, R91, 0x7f000001, R6 ;  /* 0x7f0000015b6b7827 */ /* 0x000fc600078e0006 */
[----:B------:R-:W-:Y:S01]  /*5c10*/  @P4 IADD3 R99, PT, PT, R99, -0x7f000001, RZ ;  /* 0x80ffffff63634810 */ /* 0x000fe20007ffe0ff */
[----:B------:R-:W-:Y:S01]  /*5c20*/  IMAD.WIDE.U32 R6, R56, 0x5fffffa, RZ ;  /* 0x05fffffa38067825 */ /* 0x000fe200078e00ff */
[----:B------:R-:W-:Y:S02]  /*5c30*/  @P2 IADD3 R36, PT, PT, R36, -0x7f000001, RZ ;  /* 0x80ffffff24242810 */ /* 0x000fe40007ffe0ff */
[----:B------:R-:W-:Y:S02]  /*5c40*/  @P5 IADD3 R103, PT, PT, R103, -0x7f000001, RZ ;  /* 0x80ffffff67675810 */ /* 0x000fe40007ffe0ff */
[----:B------:R-:W-:Y:S01]  /*5c50*/  @P0 IADD3 R86, PT, PT, R86, -0x7f000001, RZ ;  /* 0x80ffffff56560810 */ /* 0x000fe20007ffe0ff */
[----:B------:R-:W-:Y:S01]  /*5c60*/  IMAD.HI.U32 R216, R93, 0x7f000001, R10 ;  /* 0x7f0000015dd87827 */ /* 0x000fe200078e000a */
[----:B------:R-:W-:Y:S01]  /*5c70*/  IADD3 R46, PT, PT, R46, R99, RZ ;  /* 0x000000632e2e7210 */ /* 0x000fe20007ffe0ff */
[----:B------:R-:W-:Y:S01]  /*5c80*/  ISETP.GE.U32.AND P4, PT, R87, 0x7f000001, PT ;  /* 0x7f0000015700780c */ /* 0x000fe20003f86070 */
[----:B------:R-:W-:Y:S01]  /*5c90*/  ISETP.GE.U32.AND P0, PT, R90, 0x7f000001, PT ;  /* 0x7f0000015a00780c */ /* 0x000fe20003f06070 */
[----:B------:R-:W-:Y:S01]  /*5ca0*/  IMAD R11, R56, 0x6, RZ ;  /* 0x00000006380b7824 */ /* 0x000fe200078e02ff */
[----:B------:R-:W-:-:S02]  /*5cb0*/  @P1 IADD3 R37, PT, PT, R37, -0x7f000001, RZ ;  /* 0x80ffffff25251810 */ /* 0x000fc40007ffe0ff */
[----:B------:R-:W-:Y:S01]  /*5cc0*/  IADD3 R88, PT, PT, R36, R103, RZ ;  /* 0x0000006724587210 */ /* 0x000fe20007ffe0ff */
[----:B------:R-:W-:Y:S01]  /*5cd0*/  ISETP.GE.U32.AND P3, PT, R107, 0x7f000001, PT ;  /* 0x7f0000016b00780c */ /* 0x000fe20003f66070 */
[----:B------:R-:W-:Y:S01]  /*5ce0*/  IMAD.HI.U32 R56, R11, 0x7f000001, R6 ;  /* 0x7f0000010b387827 */ /* 0x000fe200078e0006 */
[----:B------:R-:W-:Y:S01]  /*5cf0*/  ISETP.GE.U32.AND P5, PT, R46, 0x7f000001, PT ;  /* 0x7f0000012e00780c */ /* 0x000fe20003fa6070 */
[----:B------:R-:W-:Y:S01]  /*5d00*/  IADD3 R91, PT, PT, R37, R86, RZ ;  /* 0x00000056255b7210 */ /* 0x000fe20007ffe0ff */
[----:B------:R-:W-:Y:S01]  /*5d10*/  ISETP.GE.U32.AND P2, PT, R109, 0x7f000001, PT ;  /* 0x7f0000016d00780c */ /* 0x000fe20003f46070 */
[----:B------:R-:W-:Y:S01]  /*5d20*/  ISETP.GE.U32.AND P6, PT, R88, 0x7f000001, PT ;  /* 0x7f0000015800780c */ /* 0x000fe20003fc6070 */
[----:B------:R-:W-:Y:S01]  /*5d30*/  ISETP.GE.U32.AND P1, PT, R56, 0x7f000001, PT ;  /* 0x7f0000013800780c */ /* 0x000fe20003f26070 */
[----:B------:R-:W-:Y:S02]  /*5d40*/  @P4 IADD3 R87, PT, PT, R87, -0x7f000001, RZ ;  /* 0x80ffffff57574810 */ /* 0x000fe40007ffe0ff */
[----:B------:R-:W-:Y:S01]  /*5d50*/  @P0 IADD3 R90, PT, PT, R90, -0x7f000001, RZ ;  /* 0x80ffffff5a5a0810 */ /* 0x000fe20007ffe0ff */
[----:B------:R-:W-:-:S03]  /*5d60*/  ISETP.GE.U32.AND P4, PT, R91, 0x7f000001, PT ;  /* 0x7f0000015b00780c */ /* 0x000fc60003f86070 */
[----:B------:R-:W-:Y:S02]  /*5d70*/  @P3 IADD3 R107, PT, PT, R107, -0x7f000001, RZ ;  /* 0x80ffffff6b6b3810 */ /* 0x000fe40007ffe0ff */
[----:B------:R-:W-:Y:S02]  /*5d80*/  IADD3 R87, PT, PT, R87, R90, RZ ;  /* 0x0000005a57577210 */ /* 0x000fe40007ffe0ff */
[----:B------:R-:W-:Y:S02]  /*5d90*/  @P5 IADD3 R46, PT, PT, R46, -0x7f000001, RZ ;  /* 0x80ffffff2e2e5810 */ /* 0x000fe40007ffe0ff */
[----:B------:R-:W-:Y:S02]  /*5da0*/  @P2 IADD3 R109, PT, PT, R109, -0x7f000001, RZ ;  /* 0x80ffffff6d6d2810 */ /* 0x000fe40007ffe0ff */
[----:B------:R-:W-:Y:S02]  /*5db0*/  @P6 IADD3 R88, PT, PT, R88, -0x7f000001, RZ ;  /* 0x80ffffff58586810 */ /* 0x000fe40007ffe0ff */
[----:B------:R-:W-:Y:S01]  /*5dc0*/  @P1 IADD3 R56, PT, PT, R56, -0x7f000001, RZ ;  /* 0x80ffffff38381810 */ /* 0x000fe20007ffe0ff */
[----:B------:R-:W-:Y:S01]  /*5dd0*/  ISETP.GE.U32.AND P1, PT, R128, 0x7f000001, PT ;  /* 0x7f0000018000780c */ /* 0x000fe20003f26070 */
[----:B------:R-:W-:Y:S01]  /*5de0*/  ISETP.GE.U32.AND P0, PT, R87, 0x7f000001, PT ;  /* 0x7f0000015700780c */ /* 0x000fe20003f06070 */
[----:B------:R-:W-:Y:S01]  /*5df0*/  IADD3 R46, PT, PT, R46, R107, RZ ;  /* 0x0000006b2e2e7210 */ /* 0x000fe20007ffe0ff */
[----:B------:R-:W-:Y:S01]  /*5e00*/  IMAD.WIDE.U32 R32, R64, R84, RZ ;  /* 0x0000005440207225 */ /* 0x000fe200078e00ff */
[----:B------:R-:W-:-:S02]  /*5e10*/  @P4 IADD3 R91, PT, PT, R91, -0x7f000001, RZ ;  /* 0x80ffffff5b5b4810 */ /* 0x000fc40007ffe0ff */
[----:B------:R-:W-:Y:S01]  /*5e20*/  IADD3 R88, PT, PT, R88, R109, RZ ;  /* 0x0000006d58587210 */ /* 0x000fe20007ffe0ff */
[-C--:B------:R-:W-:Y:S01]  /*5e30*/  IMAD.WIDE.U32 R10, R79, R68.reuse, RZ ;  /* 0x000000444f0a7225 */ /* 0x080fe200078e00ff */
[----:B------:R-:W-:Y:S01]  /*5e40*/  ISETP.GE.U32.AND P2, PT, R46, 0x7f000001, PT ;  /* 0x7f0000012e00780c */ /* 0x000fe20003f46070 */
[----:B------:R0:W-:Y:S02]  /*5e50*/  STL [R1+0x1d0], R121 ;  /* 0x0001d07901007387 */ /* 0x0001e40000100800 */
[----:B------:R-:W-:Y:S01]  /*5e60*/  IMAD.WIDE.U32 R6, R67, R68, RZ ;  /* 0x0000004443067225 */ /* 0x000fe200078e00ff */
[----:B------:R-:W-:Y:S01]  /*5e70*/  IADD3 R56, PT, PT, R91, R56, RZ ;  /* 0x000000385b387210 */ /* 0x000fe20007ffe0ff */
[----:B------:R-:W-:Y:S02]  /*5e80*/  ISETP.GE.U32.AND P3, PT, R88, 0x7f000001, PT ;  /* 0x7f0000015800780c */ /* 0x000fe40003f66070 */
[----:B------:R-:W-:Y:S02]  /*5e90*/  IMAD R93, R32, 0x7effffff, RZ ;  /* 0x7effffff205d7824 */ /* 0x000fe400078e02ff */
[----:B------:R-:W-:-:S02]  /*5ea0*/  IMAD R99, R6, 0x7effffff, RZ ;  /* 0x7effffff06637824 */ /* 0x000fc400078e02ff */
[----:B0-----:R-:W-:Y:S01]  /*5eb0*/  IMAD R121, R10, 0x7effffff, RZ ;  /* 0x7effffff0a797824 */ /* 0x001fe200078e02ff */
[----:B------:R-:W-:Y:S01]  /*5ec0*/  @P1 IADD3 R128, PT, PT, R128, -0x7f000001, RZ ;  /* 0x80ffffff80801810 */ /* 0x000fe20007ffe0ff */
[----:B------:R-:W-:Y:S01]  /*5ed0*/  IMAD.HI.U32 R214, R93, 0x7f000001, R32 ;  /* 0x7f0000015dd67827 */ /* 0x000fe200078e0020 */
[----:B------:R-:W-:Y:S01]  /*5ee0*/  @P0 IADD3 R87, PT, PT, R87, -0x7f000001, RZ ;  /* 0x80ffffff57570810 */ /* 0x000fe20007ffe0ff */
[----:B------:R-:W-:Y:S02]  /*5ef0*/  ISETP.GE.U32.AND P1, PT, R56, 0x7f000001, PT ;  /* 0x7f0000013800780c */ /* 0x000fe40003f26070 */
[----:B------:R-:W-:-:S04]  /*5f00*/  IMAD.HI.U32 R121, R121, 0x7f000001, R10 ;  /* 0x7f00000179797827 */ /* 0x000fc800078e000a */
[----:B------:R-:W-:-:S04]  /*5f10*/  IMAD.WIDE.U32 R36, R67, R84, RZ ;  /* 0x0000005443247225 */ /* 0x000fc800078e00ff */
[----:B------:R-:W-:-:S04]  /*5f20*/  IMAD.HI.U32 R93, R99, 0x7f000001, R6 ;  /* 0x7f000001635d7827 */ /* 0x000fc800078e0006 */
[----:B------:R-:W-:-:S04]  /*5f30*/  IMAD.WIDE.U32 R10, R79, R142, RZ ;  /* 0x0000008e4f0a7225 */ /* 0x000fc800078e00ff */
[----:B------:R-:W-:Y:S01]  /*5f40*/  IMAD.WIDE.U32 R6, R44, R84, RZ ;  /* 0x000000542c067225 */ /* 0x000fe200078e00ff */
[----:B------:R-:W-:Y:S02]  /*5f50*/  IADD3 R128, PT, PT, R87, R128, RZ ;  /* 0x0000008057807210 */ /* 0x000fe40007ffe0ff */
[----:B------:R-:W-:Y:S01]  /*5f60*/  @P2 IADD3 R46, PT, PT, R46, -0x7f000001, RZ ;  /* 0x80ffffff2e2e2810 */ /* 0x000fe20007ffe0ff */
[----:B------:R-:W-:Y:S02]  /*5f70*/  IMAD R215, R36, 0x7effffff, RZ ;  /* 0x7effffff24d77824 */ /* 0x000fe400078e02ff */
[----:B------:R-:W-:Y:S02]  /*5f80*/  IMAD R205, R10, 0x7effffff, RZ ;  /* 0x7effffff0acd7824 */ /* 0x000fe400078e02ff */
[----:B------:R-:W-:-:S04]  /*5f90*/  IMAD.WIDE.U32 R32, R64, R68, RZ ;  /* 0x0000004440207225 */ /* 0x000fc800078e00ff */
[----:B------:R-:W-:Y:S01]  /*5fa0*/  IMAD R195, R6, 0x7effffff, RZ ;  /* 0x7effffff06c37824 */ /* 0x000fe200078e02ff */
[----:B------:R-:W-:Y:S01]  /*5fb0*/  @P3 IADD3 R88, PT, PT, R88, -0x7f000001, RZ ;  /* 0x80ffffff58583810 */ /* 0x000fe20007ffe0ff */
[----:B------:R-:W-:Y:S01]  /*5fc0*/  IMAD.HI.U32 R215, R215, 0x7f000001, R36 ;  /* 0x7f000001d7d77827 */ /* 0x000fe200078e0024 */
[----:B------:R-:W-:-:S03]  /*5fd0*/  ISETP.GE.U32.AND P0, PT, R128, 0x7f000001, PT ;  /* 0x7f0000018000780c */ /* 0x000fc60003f06070 */
[----:B------:R-:W-:-:S04]  /*5fe0*/  IMAD.HI.U32 R205, R205, 0x7f000001, R10 ;  /* 0x7f000001cdcd7827 */ /* 0x000fc800078e000a */
[----:B------:R-:W-:Y:S02]  /*5ff0*/  IMAD R107, R32, 0x7effffff, RZ ;  /* 0x7effffff206b7824 */ /* 0x000fe400078e02ff */
[----:B------:R-:W-:-:S04]  /*6000*/  IMAD.HI.U32 R195, R195, 0x7f000001, R6 ;  /* 0x7f000001c3c37827 */ /* 0x000fc800078e0006 */
[----:B------:R-:W-:-:S04]  /*6010*/  IMAD.WIDE.U32 R36, R44, R68, RZ ;  /* 0x000000442c247225 */ /* 0x000fc800078e00ff */
[----:B------:R-:W-:-:S04]  /*6020*/  IMAD.WIDE.U32 R10, R44, R142, RZ ;  /* 0x0000008e2c0a7225 */ /* 0x000fc800078e00ff */
[----:B------:R-:W-:Y:S01]  /*6030*/  IMAD.WIDE.U32 R6, R46, R12, RZ ;  /* 0x0000000c2e067225 */ /* 0x000fe200078e00ff */
[----:B------:R-:W-:-:S03]  /*6040*/  @P1 IADD3 R56, PT, PT, R56, -0x7f000001, RZ ;  /* 0x80ffffff38381810 */ /* 0x000fc60007ffe0ff */
[----:B------:R-:W-:-:S04]  /*6050*/  IMAD.HI.U32 R107, R107, 0x7f000001, R32 ;  /* 0x7f0000016b6b7827 */ /* 0x000fc800078e0020 */
[----:B------:R-:W-:Y:S02]  /*6060*/  IMAD R91, R36, 0x7effffff, RZ ;  /* 0x7effffff245b7824 */ /* 0x000fe400078e02ff */
        /* <DEDUP_REMOVED lines=9> */
[----:B------:R-:W-:-:S03]  /*6100*/  @P0 IADD3 R128, PT, PT, R128, -0x7f000001, RZ ;  /* 0x80ffffff80800810 */ /* 0x000fc60007ffe0ff */
[----:B------:R-:W-:-:S04]  /*6110*/  IMAD.HI.U32 R90, R37, 0x7f000001, R32 ;  /* 0x7f000001255a7827 */ /* 0x000fc800078e0020 */
[----:B------:R-:W-:Y:S02]  /*6120*/  IMAD R91, R10, 0x7effffff, RZ ;  /* 0x7effffff0a5b7824 */ /* 0x000fe400078e02ff */
[----:B------:R-:W-:Y:S02]  /*6130*/  IMAD R87, R6, 0x7effffff, RZ ;  /* 0x7effffff06577824 */ /* 0x000fe400078e02ff */
[----:B------:R-:W-:-:S04]  /*6140*/  IMAD.WIDE.U32 R32, R88, R12, RZ ;  /* 0x0000000c58207225 */ /* 0x000fc800078e00ff */
[----:B------:R-:W-:-:S04]  /*6150*/  IMAD.WIDE.U32 R36, R56, R4, RZ ;  /* 0x0000000438247225 */ /* 0x000fc800078e00ff */
[----:B------:R-:W-:-:S04]  /*6160*/  IMAD.HI.U32 R86, R91, 0x7f000001, R10 ;  /* 0x7f0000015b567827 */ /* 0x000fc800078e000a */
        /* <DEDUP_REMOVED lines=11> */
[----:B------:R-:W-:Y:S01]  /*6220*/  IMAD.HI.U32 R84, R91, 0x7f000001, R6 ;  /* 0x7f0000015b547827 */ /* 0x000fe200078e0006 */
[----:B------:R-:W-:-:S03]  /*6230*/  ISETP.GE.U32.AND P0, PT, R86, 0x7f000001, PT ;  /* 0x7f0000015600780c */ /* 0x000fc60003f06070 */
[----:B------:R-:W-:-:S04]  /*6240*/  IMAD.HI.U32 R98, R99, 0x7f000001, R10 ;  /* 0x7f00000163627827 */ /* 0x000fc800078e000a */
[----:B------:R-:W-:Y:S02]  /*6250*/  IMAD R91, R36, 0x7effffff, RZ ;  /* 0x7effffff245b7824 */ /* 0x000fe400078e02ff */
[----:B------:R-:W-:-:S04]  /*6260*/  IMAD.WIDE.U32 R10, R128, R4, RZ ;  /* 0x00000004800a7225 */ /* 0x000fc800078e00ff */
[----:B------:R-:W-:Y:S02]  /*6270*/  IMAD R99, R32, 0x7effffff, RZ ;  /* 0x7effffff20637824 */ /* 0x000fe400078e02ff */
[----:B------:R-:W-:Y:S01]  /*6280*/  IMAD.HI.U32 R112, R91, 0x7f000001, R36 ;  /* 0x7f0000015b707827 */ /* 0x000fe200078e0024 */
[----:B------:R-:W-:-:S03]  /*6290*/  ISETP.GE.U32.AND P1, PT, R90, 0x7f000001, PT ;  /* 0x7f0000015a00780c */ /* 0x000fc60003f26070 */
[----:B------:R-:W-:-:S04]  /*62a0*/  IMAD.WIDE.U32 R6, R56, R12, RZ ;  /* 0x0000000c38067225 */ /* 0x000fc800078e00ff */
[----:B------:R-:W-:Y:S02]  /*62b0*/  IMAD R91, R10, 0x7effffff, RZ ;  /* 0x7effffff0a5b7824 */ /* 0x000fe400078e02ff */
[----:B------:R-:W-:-:S04]  /*62c0*/  IMAD.WIDE.U32 R36, R88, R5, RZ ;  /* 0x0000000558247225 */ /* 0x000fc800078e00ff */
[----:B------:R-:W-:Y:S01]  /*62d0*/  IMAD.HI.U32 R99, R99, 0x7f000001, R32 ;  /* 0x7f00000163637827 */ /* 0x000fe200078e0020 */
[----:B------:R-:W-:-:S03]  /*62e0*/  ISETP.GE.U32.AND P4, PT, R96, 0x7f000001, PT ;  /* 0x7f0000016000780c */ /* 0x000fc60003f86070 */
[----:B------:R-:W-:Y:S02]  /*62f0*/  IMAD R103, R6, 0x7effffff, RZ ;  /* 0x7effffff06677824 */ /* 0x000fe400078e02ff */
[----:B------:R-:W-:Y:S01]  /*6300*/  IMAD.HI.U32 R104, R91, 0x7f000001, R10 ;  /* 0x7f0000015b687827 */ /* 0x000fe200078e000a */
[----:B------:R-:W-:-:S03]  /*6310*/  ISETP.GE.U32.AND P6, PT, R99, 0x7f000001, PT ;  /* 0x7f0000016300780c */ /* 0x000fc60003fc6070 */
[----:B------:R-:W-:Y:S02]  /*6320*/  IMAD R91, R36, 0x7effffff, RZ ;  /* 0x7effffff245b7824 */ /* 0x000fe400078e02ff */
[----:B------:R-:W-:Y:S01]  /*6330*/  IMAD.WIDE.U32 R10, R128, R12, RZ ;  /* 0x0000000c800a7225 */ /* 0x000fe200078e00ff */
[----:B------:R-:W-:-:S03]  /*6340*/  ISETP.GE.U32.AND P2, PT, R87, 0x7f000001, PT ;  /* 0x7f0000015700780c */ /* 0x000fc60003f46070 */
[----:B------:R-:W-:Y:S01]  /*6350*/  IMAD.WIDE.U32 R32, R46, R4, RZ ;  /* 0x000000042e207225 */ /* 0x000fe200078e00ff */
[----:B------:R-:W-:-:S03]  /*6360*/  ISETP.GE.U32.AND P5, PT, R92, 0x7f000001, PT ;  /* 0x7f0000015c00780c */ /* 0x000fc60003fa6070 */
[----:B------:R-:W-:Y:S01]  /*6370*/  IMAD.HI.U32 R103, R103, 0x7f000001, R6 ;  /* 0x7f00000167677827 */ /* 0x000fe200078e0006 */
[----:B------:R-:W-:-:S03]  /*6380*/  @P0 IADD3 R86, PT, PT, R86, -0x7f000001, RZ ;  /* 0x80ffffff56560810 */ /* 0x000fc60007ffe0ff */
[----:B------:R-:W-:Y:S01]  /*6390*/  IMAD.WIDE.U32 R6, R56, R8, RZ ;  /* 0x0000000838067225 */ /* 0x000fe200078e00ff */
[----:B------:R-:W-:-:S03]  /*63a0*/  ISETP.GE.U32.AND P0, PT, R68, 0x7f000001, PT ;  /* 0x7f0000014400780c */ /* 0x000fc60003f06070 */
[----:B------:R-:W-:-:S04]  /*63b0*/  IMAD.HI.U32 R114, R91, 0x7f000001, R36 ;  /* 0x7f0000015b727827 */ /* 0x000fc800078e0024 */
[----:B------:R-:W-:Y:S02]  /*63c0*/  IMAD R91, R10, 0x7effffff, RZ ;  /* 0x7effffff0a5b7824 */ /* 0x000fe400078e02ff */
[----:B------:R-:W-:Y:S02]  /*63d0*/  IMAD R109, R32, 0x7effffff, RZ ;  /* 0x7effffff206d7824 */ /* 0x000fe400078e02ff */
[----:B------:R-:W-:Y:S01]  /*63e0*/  IMAD R37, R6, 0x7effffff, RZ ;  /* 0x7effffff06257824 */ /* 0x000fe200078e02ff */
[----:B------:R-:W-:Y:S01]  /*63f0*/  @P1 IADD3 R90, PT, PT, R90, -0x7f000001, RZ ;  /* 0x80ffffff5a5a1810 */ /* 0x000fe20007ffe0ff */
[----:B------:R-:W-:Y:S01]  /*6400*/  IMAD.WIDE.U32 R198, R46, R0, RZ ;  /* 0x000000002ec67225 */ /* 0x000fe200078e00ff */
[----:B------:R-:W-:-:S03]  /*6410*/  ISETP.GE.U32.AND P1, PT, R86, 0x7f000001, PT ;  /* 0x7f0000015600780c */ /* 0x000fc60003f26070 */
[----:B------:R-:W-:-:S04]  /*6420*/  IMAD.HI.U32 R36, R91, 0x7f000001, R10 ;  /* 0x7f0000015b247827 */ /* 0x000fc800078e000a */
[----:B------:R-:W-:-:S04]  /*6430*/  IMAD.WIDE.U32 R10, R56, R0, RZ ;  /* 0x00000000380a7225 */ /* 0x000fc800078e00ff */
[----:B------:R-:W-:Y:S01]  /*6440*/  IMAD.HI.U32 R109, R109, 0x7f000001, R32 ;  /* 0x7f0000016d6d7827 */ /* 0x000fe200078e0020 */
[----:B------:R-:W-:-:S03]  /*6450*/  @P6 IADD3 R99, PT, PT, R99, -0x7f000001, RZ ;  /* 0x80ffffff63636810 */ /* 0x000fc60007ffe0ff */
[----:B------:R-:W-:Y:S01]  /*6460*/  IMAD.WIDE.U32 R32, R88, R0, RZ ;  /* 0x0000000058207225 */ /* 0x000fe200078e00ff */
[----:B------:R-:W-:-:S03]  /*6470*/  @P4 IADD3 R96, PT, PT, R96, -0x7f000001, RZ ;  /* 0x80ffffff60604810 */ /* 0x000fc60007ffe0ff */
[----:B------:R-:W-:Y:S01]  /*6480*/  IMAD.HI.U32 R37, R37, 0x7f000001, R6 ;  /* 0x7f00000125257827 */ /* 0x000fe200078e0006 */
[----:B------:R-:W-:-:S03]  /*6490*/  ISETP.GE.U32.AND P4, PT, R109, 0x7f000001, PT ;  /* 0x7f0000016d00780c */ /* 0x000fc60003f86070 */
[----:B------:R-:W-:Y:S02]  /*64a0*/  IMAD R7, R198, 0x7effffff, RZ ;  /* 0x7effffffc6077824 */ /* 0x000fe400078e02ff */
[----:B------:R-:W-:Y:S02]  /*64b0*/  IMAD R91, R10, 0x7effffff, RZ ;  /* 0x7effffff0a5b7824 */ /* 0x000fe400078e02ff */
[----:B------:R-:W-:Y:S01]  /*64c0*/  IMAD R211, R32, 0x7effffff, RZ ;  /* 0x7effffff20d37824 */ /* 0x000fe200078e02ff */
[----:B------:R-:W-:Y:S01]  /*64d0*/  @P2 IADD3 R87, PT, PT, R87, -0x7f000001, RZ ;  /* 0x80ffffff57572810 */ /* 0x000fe20007ffe0ff */
[----:B------:R-:W-:Y:S01]  /*64e0*/  IMAD.HI.U32 R198, R7, 0x7f000001, R198 ;  /* 0x7f00000107c67827 */ /* 0x000fe200078e00c6 */
[----:B------:R-:W-:Y:S01]  /*64f0*/  ISETP.GE.U32.AND P2, PT, R112, 0x7f000001, PT ;  /* 0x7f0000017000780c */ /* 0x000fe20003f46070 */
[----:B------:R-:W-:Y:S02]  /*6500*/  @P5 IADD3 R92, PT, PT, R92, -0x7f000001, RZ ;  /* 0x80ffffff5c5c5810 */ /* 0x000fe40007ffe0ff */
[----:B------:R-:W-:Y:S01]  /*6510*/  IMAD.WIDE.U32 R6, R128, R0, RZ ;  /* 0x0000000080067225 */ /* 0x000fe200078e00ff */
[----:B------:R-:W-:Y:S01]  /*6520*/  ISETP.GE.U32.AND P3, PT, R98, 0x7f000001, PT ;  /* 0x7f0000016200780c */ /* 0x000fe20003f66070 */
[----:B------:R-:W-:-:S02]  /*6530*/  ISETP.GE.U32.AND P5, PT, R99, 0x7f000001, PT ;  /* 0x7f0000016300780c */ /* 0x000fc40003fa6070 */
[----:B------:R-:W-:Y:S01]  /*6540*/  IMAD.HI.U32 R210, R91, 0x7f000001, R10 ;  /* 0x7f0000015bd27827 */ /* 0x000fe200078e000a */
[----:B------:R-:W-:-:S03]  /*6550*/  @P0 IADD3 R68, PT, PT, R68, -0x7f000001, RZ ;  /* 0x80ffffff44440810 */ /* 0x000fc60007ffe0ff */
[----:B------:R-:W-:-:S04]  /*6560*/  IMAD.WIDE.U32 R10, R88, R45, RZ ;  /* 0x0000002d580a7225 */ /* 0x000fc800078e00ff */
[----:B------:R-:W-:Y:S01]  /*6570*/  IMAD.HI.U32 R211, R211, 0x7f000001, R32 ;  /* 0x7f000001d3d37827 */ /* 0x000fe200078e0020 */
[----:B------:R-:W-:-:S03]  /*6580*/  @P1 IADD3 R86, PT, PT, R86, -0x7f000001, RZ ;  /* 0x80ffffff56561810 */ /* 0x000fc60007ffe0ff */
[----:B------:R-:W-:Y:S01]  /*6590*/  IMAD.WIDE.U32 R32, R46, R45, RZ ;  /* 0x0000002d2e207225 */ /* 0x000fe200078e00ff */
[----:B------:R-:W-:-:S03]  /*65a0*/  ISETP.GE.U32.AND P1, PT, R68, 0x7f000001, PT ;  /* 0x7f0000014400780c */ /* 0x000fc60003f26070 */
[----:B------:R-:W-:Y:S02]  /*65b0*/  IMAD R209, R6, 0x7effffff, RZ ;  /* 0x7effffff06d17824 */ /* 0x000fe400078e02ff */
[----:B------:R-:W-:Y:S02]  /*65c0*/  IMAD R117, R10, 0x7effffff, RZ ;  /* 0x7effffff0a757824 */ /* 0x000fe400078e02ff */
[----:B------:R-:W-:Y:S02]  /*65d0*/  IMAD R91, R32, 0x7effffff, RZ ;  /* 0x7effffff205b7824 */ /* 0x000fe400078e02ff */
[----:B------:R-:W-:Y:S01]  /*65e0*/  IMAD.HI.U32 R209, R209, 0x7f000001, R6 ;  /* 0x7f000001d1d17827 */ /* 0x000fe200078e0006 */
[----:B------:R-:W-:Y:S01]  /*65f0*/  ISETP.GE.U32.AND P0, PT, R103, 0x7f000001, PT ;  /* 0x7f0000016700780c */ /* 0x000fe20003f06070 */
[----:B------:R-:W-:Y:S02]  /*6600*/  @P4 IADD3 R109, PT, PT, R109, -0x7f000001, RZ ;  /* 0x80ffffff6d6d4810 */ /* 0x000fe40007ffe0ff */
[----:B------:R-:W-:-:S04]  /*6610*/  IMAD.WIDE.U32 R6, R90, 0x5fffffa, RZ ;  /* 0x05fffffa5a067825 */ /* 0x000fc800078e00ff */
[----:B------:R-:W-:-:S04]  /*6620*/  IMAD.HI.U32 R0, R117, 0x7f000001, R10 ;  /* 0x7f00000175007827 */ /* 0x000fc800078e000a */
[----:B------:R-:W-:Y:S01]  /*6630*/  IMAD.WIDE.U32 R10, R96, 0x5fffffa, RZ ;  /* 0x05fffffa600a7825 */ /* 0x000fe200078e00ff */
[----:B------:R-:W-:-:S03]  /*6640*/  @P2 IADD3 R112, PT, PT, R112, -0x7f000001, RZ ;  /* 0x80ffffff70702810 */ /* 0x000fc60007ffe0ff */
[----:B------:R-:W-:Y:S02]  /*6650*/  IMAD R111, R90, 0x6, RZ ;  /* 0x000000065a6f7824 */ /* 0x000fe400078e02ff */
[----:B------:R-:W-:Y:S01]  /*6660*/  IMAD.HI.U32 R91, R91, 0x7f000001, R32 ;  /* 0x7f0000015b5b7827 */ /* 0x000fe200078e0020 */
[----:B------:R-:W-:-:S03]  /*6670*/  @P5 IADD3 R99, PT, PT, R99, -0x7f000001, RZ ;  /* 0x80ffffff63635810 */ /* 0x000fc60007ffe0ff */
[----:B------:R-:W-:Y:S01]  /*6680*/  IMAD R33, R96, 0x6, RZ ;  /* 0x0000000660217824 */ /* 0x000fe200078e02ff */
[----:B------:R-:W-:Y:S01]  /*6690*/  ISETP.GE.U32.AND P2, PT, R104, 0x7f000001, PT ;  /* 0x7f0000016800780c */ /* 0x000fe20003f46070 */
[----:B------:R-:W-:Y:S01]  /*66a0*/  IMAD.HI.U32 R111, R111, 0x7f000001, R6 ;  /* 0x7f0000016f6f7827 */ /* 0x000fe200078e0006 */
[----:B------:R-:W-:Y:S02]  /*66b0*/  @P3 IADD3 R98, PT, PT, R98, -0x7f000001, RZ ;  /* 0x80ffffff62623810 */ /* 0x000fe40007ffe0ff */
[----:B------:R-:W-:Y:S01]  /*66c0*/  IADD3 R86, PT, PT, R86, R92, RZ ;  /* 0x0000005c56567210 */ /* 0x000fe20007ffe0ff */
[----:B------:R-:W-:Y:S01]  /*66d0*/  ISETP.GE.U32.AND P4, PT, R114, 0x7f000001, PT ;  /* 0x7f0000017200780c */ /* 0x000fe20003f86070 */
[----:B------:R-:W-:Y:S01]  /*66e0*/  IMAD.HI.U32 R33, R33, 0x7f000001, R10 ;  /* 0x7f00000121217827 */ /* 0x000fe200078e000a */
[----:B------:R-:W-:Y:S01]  /*66f0*/  ISETP.GE.U32.AND P3, PT, R109, 0x7f000001, PT ;  /* 0x7f0000016d00780c */ /* 0x000fe20003f66070 */
[----:B------:R-:W-:Y:S01]  /*6700*/  ISETP.GE.U32.AND P5, PT, R111, 0x7f000001, PT ;  /* 0x7f0000016f00780c */ /* 0x000fe20003fa6070 */
[----:B------:R-:W-:-:S02]  /*6710*/  IADD3 R112, PT, PT, R99, R112, RZ ;  /* 0x0000007063707210 */ /* 0x000fc40007ffe0ff */
[----:B------:R-:W-:Y:S01]  /*6720*/  @P1 IADD3 R68, PT, PT, R68, -0x7f000001, RZ ;  /* 0x80ffffff44441810 */ /* 0x000fe20007ffe0ff */
[----:B------:R-:W-:Y:S01]  /*6730*/  ISETP.GE.U32.AND P6, PT, R33, 0x7f000001, PT ;  /* 0x7f0000012100780c */ /* 0x000fe20003fc6070 */
[----:B------:R-:W-:Y:S01]  /*6740*/  ISETP.GE.U32.AND P1, PT, R86, 0x7f000001, PT ;  /* 0x7f0000015600780c */ /* 0x000fe20003f26070 */
[----:B------:R-:W-:Y:S01]  /*6750*/  @P0 IADD3 R103, PT, PT, R103, -0x7f000001, RZ ;  /* 0x80ffffff67670810 */ /* 0x000fe20007ffe0ff */
[----:B------:R-:W-:Y:S01]  /*6760*/  ISETP.GE.U32.AND P0, PT, R112, 0x7f000001, PT ;  /* 0x7f0000017000780c */ /* 0x000fe20003f06070 */
[C---:B------:R-:W-:Y:S01]  /*6770*/  IMAD.WIDE.U32 R6, R87.reuse, 0x5fffffa, RZ ;  /* 0x05fffffa57067825 */ /* 0x040fe200078e00ff */
[----:B------:R-:W-:Y:S01]  /*6780*/  @P2 IADD3 R104, PT, PT, R104, -0x7f000001, RZ ;  /* 0x80ffffff68682810 */ /* 0x000fe20007ffe0ff */
[----:B------:R-:W-:Y:S01]  /*6790*/  ISETP.GE.U32.AND P2, PT, R84, 0x7f000001, PT ;  /* 0x7f0000015400780c */ /* 0x000fe20003f46070 */
[----:B------:R-:W-:Y:S01]  /*67a0*/  @P4 IADD3 R114, PT, PT, R114, -0x7f000001, RZ ;  /* 0x80ffffff72724810 */ /* 0x000fe20007ffe0ff */
[----:B------:R-:W-:Y:S01]  /*67b0*/  IMAD R87, R87, 0x6, RZ ;  /* 0x0000000657577824 */ /* 0x000fe200078e02ff */
[----:B------:R-:W-:Y:S01]  /*67c0*/  @P3 IADD3 R109, PT, PT, R109, -0x7f000001, RZ ;  /* 0x80ffffff6d6d3810 */ /* 0x000fe20007ffe0ff */
[----:B------:R-:W-:Y:S01]  /*67d0*/  ISETP.GE.U32.AND P3, PT, R37, 0x7f000001, PT ;  /* 0x7f0000012500780c */ /* 0x000fe20003f66070 */
[----:B------:R-:W-:Y:S01]  /*67e0*/  @P5 IADD3 R111, PT, PT, R111, -0x7f000001, RZ ;  /* 0x80ffffff6f6f5810 */ /* 0x000fe20007ffe0ff */
[----:B------:R-:W-:Y:S01]  /*67f0*/  IMAD.HI.U32 R87, R87, 0x7f000001, R6 ;  /* 0x7f00000157577827 */ /* 0x000fe200078e0006 */
[----:B------:R-:W-:-:S02]  /*6800*/  @P6 IADD3 R33, PT, PT, R33, -0x7f000001, RZ ;  /* 0x80ffffff21216810 */ /* 0x000fc40007ffe0ff */
[----:B------:R-:W-:Y:S02]  /*6810*/  @P1 IADD3 R86, PT, PT, R86, -0x7f000001, RZ ;  /* 0x80ffffff56561810 */ /* 0x000fe40007ffe0ff */
[----:B------:R-:W-:Y:S01]  /*6820*/  IADD3 R114, PT, PT, R109, R114, RZ ;  /* 0x000000726d727210 */ /* 0x000fe20007ffe0ff */
[----:B------:R-:W-:Y:S01]  /*6830*/  IMAD.WIDE.U32 R6, R98, 0x5fffffa, RZ ;  /* 0x05fffffa62067825 */ /* 0x000fe200078e00ff */
[----:B------:R-:W-:-:S03]  /*6840*/  ISETP.GE.U32.AND P5, PT, R34, 0x7f000001, PT ;  /* 0x7f0000012200780c */ /* 0x000fc60003fa6070 */
[----:B------:R-:W-:Y:S01]  /*6850*/  IMAD R11, R98, 0x6, RZ ;  /* 0x00000006620b7824 */ /* 0x000fe200078e02ff */
[----:B------:R-:W-:Y:S02]  /*6860*/  @P0 IADD3 R112, PT, PT, R112, -0x7f000001, RZ ;  /* 0x80ffffff70700810 */ /* 0x000fe40007ffe0ff */
[----:B------:R-:W-:Y:S02]  /*6870*/  IADD3 R68, PT, PT, R68, R111, RZ ;  /* 0x0000006f44447210 */ /* 0x000fe40007ffe0ff */
[----:B------:R-:W-:Y:S01]  /*6880*/  IADD3 R86, PT, PT, R86, R33, RZ ;  /* 0x0000002156567210 */ /* 0x000fe20007ffe0ff */
[----:B------:R-:W-:Y:S01]  /*6890*/  IMAD.HI.U32 R117, R11, 0x7f000001, R6 ;  /* 0x7f0000010b757827 */ /* 0x000fe200078e0006 */
[----:B------:R-:W-:Y:S01]  /*68a0*/  ISETP.GE.U32.AND P0, PT, R114, 0x7f000001, PT ;  /* 0x7f0000017200780c */ /* 0x000fe20003f06070 */
        /* <DEDUP_REMOVED lines=8> */
[----:B------:R-:W-:-:S02]  /*6930*/  IADD3 R103, PT, PT, R112, R103, RZ ;  /* 0x0000006770677210 */ /* 0x000fc40007ffe0ff */
[----:B------:R-:W-:Y:S01]  /*6940*/  @P5 IADD3 R34, PT, PT, R34, -0x7f000001, RZ ;  /* 0x80ffffff22225810 */ /* 0x000fe20007ffe0ff */
[----:B------:R-:W-:Y:S01]  /*6950*/  IMAD.HI.U32 R90, R11, 0x7f000001, R6 ;  /* 0x7f0000010b5a7827 */ /* 0x000fe200078e0006 */
[----:B------:R-:W-:-:S03]  /*6960*/  @P0 IADD3 R114, PT, PT, R114, -0x7f000001, RZ ;  /* 0x80ffffff72720810 */ /* 0x000fc60007ffe0ff */
[-C--:B------:R-:W-:Y:S01]  /*6970*/  IMAD.WIDE.U32 R10, R128, R45.reuse, RZ ;  /* 0x0000002d800a7225 */ /* 0x080fe200078e00ff */
[----:B------:R-:W-:Y:S01]  /*6980*/  ISETP.GE.U32.AND P5, PT, R90, 0x7f000001, PT ;  /* 0x7f0000015a00780c */ /* 0x000fe20003fa6070 */
[----:B------:R-:W-:Y:S02]  /*6990*/  ISETP.GE.U32.AND P0, PT, R103, 0x7f000001, PT ;  /* 0x7f0000016700780c */ /* 0x000fe40003f06070 */
[----:B------:R-:W-:-:S04]  /*69a0*/  IMAD.WIDE.U32 R32, R56, R45, RZ ;  /* 0x0000002d38207225 */ /* 0x000fc800078e00ff */
[----:B------:R-:W-:Y:S01]  /*69b0*/  IMAD.WIDE.U32 R6, R84, 0x5fffffa, RZ ;  /* 0x05fffffa54067825 */ /* 0x000fe200078e00ff */
[----:B------:R-:W-:-:S03]  /*69c0*/  @P2 IADD3 R87, PT, PT, R87, -0x7f000001, RZ ;  /* 0x80ffffff57572810 */ /* 0x000fc60007ffe0ff */
[----:B------:R-:W-:Y:S01]  /*69d0*/  IMAD R45, R84, 0x6, RZ ;  /* 0x00000006542d7824 */ /* 0x000fe200078e02ff */
[----:B------:R-:W-:Y:S01]  /*69e0*/  IADD3 R84, PT, PT, R34, -R34, RZ ;  /* 0x8000002222547210 */ /* 0x000fe20007ffe0ff */
[----:B------:R-:W-:Y:S01]  /*69f0*/  IMAD R109, R10, 0x7effffff, RZ ;  /* 0x7effffff0a6d7824 */ /* 0x000fe200078e02ff */
[----:B------:R-:W-:Y:S01]  /*6a00*/  @P1 IADD3 R68, PT, PT, R68, -0x7f000001, RZ ;  /* 0x80ffffff44441810 */ /* 0x000fe20007ffe0ff */
[----:B------:R0:W-:Y:S01]  /*6a10*/  STL [R1+0x1d4], R124 ;  /* 0x0001d47c01007387 */ /* 0x0001e20000100800 */
[----:B------:R-:W-:Y:S02]  /*6a20*/  @P4 IADD3 R117, PT, PT, R117, -0x7f000001, RZ ;  /* 0x80ffffff75754810 */ /* 0x000fe40007ffe0ff */
[----:B------:R-:W-:Y:S01]  /*6a30*/  @P3 IADD3 R86, PT, PT, R86, -0x7f000001, RZ ;  /* 0x80ffffff56563810 */ /* 0x000fe20007ffe0ff */
[----:B------:R-:W-:Y:S02]  /*6a40*/  IMAD R99, R32, 0x7effffff, RZ ;  /* 0x7effffff20637824 */ /* 0x000fe400078e02ff */
[----:B------:R-:W-:Y:S01]  /*6a50*/  IMAD.HI.U32 R104, R109, 0x7f000001, R10 ;  /* 0x7f0000016d687827 */ /* 0x000fe200078e000a */
[----:B------:R-:W-:-:S03]  /*6a60*/  IADD3 R87, PT, PT, R68, R87, RZ ;  /* 0x0000005744577210 */ /* 0x000fc60007ffe0ff */
[----:B----4-:R-:W-:-:S04]  /*6a70*/  IMAD.WIDE.U32 R10, R53, R84, RZ ;  /* 0x00000054350a7225 */ /* 0x010fc800078e00ff */
[----:B0-----:R-:W-:Y:S01]  /*6a80*/  IMAD.HI.U32 R124, R45, 0x7f000001, R6 ;  /* 0x7f0000012d7c7827 */ /* 0x001fe200078e0006 */
[----:B------:R-:W-:-:S03]  /*6a90*/  IADD3 R45, PT, PT, R114, R37, RZ ;  /* 0x00000025722d7210 */ /* 0x000fc60007ffe0ff */
[----:B--2---:R-:W-:Y:S01]  /*6aa0*/  IMAD.WIDE.U32 R6, R57, R84, RZ ;  /* 0x0000005439067225 */ /* 0x004fe200078e00ff */
[----:B------:R-:W-:-:S03]  /*6ab0*/  IADD3 R68, PT, PT, R86, R117, RZ ;  /* 0x0000007556447210 */ /* 0x000fc60007ffe0ff */
[----:B------:R-:W-:Y:S01]  /*6ac0*/  IMAD.HI.U32 R34, R99, 0x7f000001, R32 ;  /* 0x7f00000163227827 */ /* 0x000fe200078e0020 */
[----:B------:R-:W-:-:S03]  /*6ad0*/  @P5 IADD3 R90, PT, PT, R90, -0x7f000001, RZ ;  /* 0x80ffffff5a5a5810 */ /* 0x000fc60007ffe0ff */
[----:B------:R-:W-:Y:S02]  /*6ae0*/  IMAD R33, R6, 0x7effffff, RZ ;  /* 0x7effffff06217824 */ /* 0x000fe400078e02ff */
[----:B------:R-:W-:Y:S01]  /*6af0*/  IMAD R37, R10, 0x7effffff, RZ ;  /* 0x7effffff0a257824 */ /* 0x000fe200078e02ff */
[----:B------:R-:W-:Y:S01]  /*6b00*/  @P0 IADD3 R103, PT, PT, R103, -0x7f000001, RZ ;  /* 0x80ffffff67670810 */ /* 0x000fe20007ffe0ff */
[----:B------:R-:W-:Y:S01]  /*6b10*/  IMAD.HI.U32 R32, R33, 0x7f000001, R6 ;  /* 0x7f00000121207827 */ /* 0x000fe200078e0006 */
[----:B------:R-:W-:Y:S01]  /*6b20*/  ISETP.GE.U32.AND P5, PT, R124, 0x7f000001, PT ;  /* 0x7f0000017c00780c */ /* 0x000fe20003fa6070 */
[----:B------:R-:W-:Y:S01]  /*6b30*/  ISETP.GE.U32.AND P6, PT, R68, 0x7f000001, PT ;  /* 0x7f0000014400780c */ /* 0x000fe20003fc6070 */
[----:B------:R-:W-:Y:S01]  /*6b40*/  ISETP.GE.U32.AND P0, PT, R45, 0x7f000001, PT ;  /* 0x7f0000012d00780c */ /* 0x000fe20003f06070 */
[----:B------:R-:W-:Y:S01]  /*6b50*/  IMAD.HI.U32 R92, R37, 0x7f000001, R10 ;  /* 0x7f000001255c7827 */ /* 0x000fe200078e000a */
[----:B------:R-:W-:-:S03]  /*6b60*/  ISETP.GE.U32.AND P1, PT, R36, 0x7f000001, PT ;  /* 0x7f0000012400780c */ /* 0x000fc60003f26070 */
[----:B---3--:R-:W-:-:S04]  /*6b70*/  IMAD.WIDE.U32 R6, R78, R84, RZ ;  /* 0x000000544e067225 */ /* 0x008fc800078e00ff */
[----:B------:R-:W-:Y:S01]  /*6b80*/  IMAD.WIDE.U32 R10, R83, R84, RZ ;  /* 0x00000054530a7225 */ /* 0x000fe200078e00ff */
[----:B------:R-:W-:-:S03]  /*6b90*/  IADD3 R57, PT, PT, R103, R90, RZ ;  /* 0x0000005a67397210 */ /* 0x000fc60007ffe0ff */
[----:B------:R-:W-:Y:S02]  /*6ba0*/  IMAD R33, R6, 0x7effffff, RZ ;  /* 0x7effffff06217824 */ /* 0x000fe400078e02ff */
[----:B------:R-:W-:Y:S02]  /*6bb0*/  IMAD R37, R10, 0x7effffff, RZ ;  /* 0x7effffff0a257824 */ /* 0x000fe400078e02ff */
[----:B------:R-:W-:-:S04]  /*6bc0*/  IMAD.HI.U32 R83, R33, 0x7f000001, R6 ;  /* 0x7f00000121537827 */ /* 0x000fc800078e0006 */
[----:B------:R-:W-:Y:S01]  /*6bd0*/  IMAD.HI.U32 R98, R37, 0x7f000001, R10 ;  /* 0x7f00000125627827 */ /* 0x000fe200078e000a */
[----:B------:R-:W-:Y:S01]  /*6be0*/  ISETP.GE.U32.AND P3, PT, R57, 0x7f000001, PT ;  /* 0x7f0000013900780c */ /* 0x000fe20003f66070 */
[----:B------:R-:W-:Y:S01]  /*6bf0*/  ISETP.GE.U32.AND P4, PT, R32, 0x7f000001, PT ;  /* 0x7f0000012000780c */ /* 0x000fe20003f86070 */
[----:B------:R-:W-:Y:S02]  /*6c00*/  @P5 IADD3 R124, PT, PT, R124, -0x7f000001, RZ ;  /* 0x80ffffff7c7c5810 */ /* 0x000fe40007ffe0ff */
[----:B------:R-:W-:Y:S02]  /*6c10*/  @P6 IADD3 R68, PT, PT, R68, -0x7f000001, RZ ;  /* 0x80ffffff44446810 */ /* 0x000fe40007ffe0ff */
[----:B------:R-:W-:Y:S01]  /*6c20*/  @P0 IADD3 R45, PT, PT, R45, -0x7f000001, RZ ;  /* 0x80ffffff2d2d0810 */ /* 0x000fe20007ffe0ff */
[----:B------:R-:W-:Y:S01]  /*6c30*/  ISETP.GE.U32.AND P5, PT, R92, 0x7f000001, PT ;  /* 0x7f0000015c00780c */ /* 0x000fe20003fa6070 */
[----:B------:R-:W-:Y:S01]  /*6c40*/  ISETP.GE.U32.AND P6, PT, R83, 0x7f000001, PT ;  /* 0x7f0000015300780c */ /* 0x000fe20003fc6070 */
[----:B------:R-:W-:Y:S01]  /*6c50*/  ISETP.GE.U32.AND P0, PT, R98, 0x7f000001, PT ;  /* 0x7f0000016200780c */ /* 0x000fe20003f06070 */
[----:B------:R-:W-:Y:S01]  /*6c60*/  @P1 IADD3 R36, PT, PT, R36, -0x7f000001, RZ ;  /* 0x80ffffff24241810 */ /* 0x000fe20007ffe0ff */
[----:B------:R-:W-:-:S03]  /*6c70*/  ISETP.GE.U32.AND P2, PT, R87, 0x7f000001, PT ;  /* 0x7f0000015700780c */ /* 0x000fc60003f46070 */
[----:B------:R-:W-:Y:S02]  /*6c80*/  IADD3 R53, PT, PT, R45, R36, RZ ;  /* 0x000000242d357210 */ /* 0x000fe40007ffe0ff */
[----:B------:R-:W-:Y:S02]  /*6c90*/  @P3 IADD3 R57, PT, PT, R57, -0x7f000001, RZ ;  /* 0x80ffffff39393810 */ /* 0x000fe40007ffe0ff */
[----:B------:R-:W-:Y:S01]  /*6ca0*/  @P4 IADD3 R32, PT, PT, R32, -0x7f000001, RZ ;  /* 0x80ffffff20204810 */ /* 0x000fe20007ffe0ff */
[----:B------:R-:W-:Y:S01]  /*6cb0*/  IMAD.WIDE.U32 R6, R68, R4, RZ ;  /* 0x0000000444067225 */ /* 0x000fe200078e00ff */
[----:B------:R-:W-:Y:S02]  /*6cc0*/  @P5 IADD3 R92, PT, PT, R92, -0x7f000001, RZ ;  /* 0x80ffffff5c5c5810 */ /* 0x000fe40007ffe0ff */
[----:B------:R-:W-:Y:S02]  /*6cd0*/  @P6 IADD3 R83, PT, PT, R83, -0x7f000001, RZ ;  /* 0x80ffffff53536810 */ /* 0x000fe40007ffe0ff */
[----:B------:R-:W-:Y:S01]  /*6ce0*/  @P0 IADD3 R98, PT, PT, R98, -0x7f000001, RZ ;  /* 0x80ffffff62620810 */ /* 0x000fe20007ffe0ff */
[----:B------:R-:W-:Y:S01]  /*6cf0*/  ISETP.GE.U32.AND P4, PT, R53, 0x7f000001, PT ;  /* 0x7f0000013500780c */ /* 0x000fe20003f86070 */
[----:B------:R-:W-:Y:S01]  /*6d00*/  IMAD R33, R6, 0x7effffff, RZ ;  /* 0x7effffff06217824 */ /* 0x000fe200078e02ff */
[----:B------:R-:W-:Y:S01]  /*6d10*/  IADD3 R84, PT, PT, R32, R69, RZ ;  /* 0x0000004520547210 */ /* 0x000fe20007ffe0ff */
[----:B------:R-:W-:Y:S01]  /*6d20*/  IMAD.WIDE.U32 R10, R57, R5, RZ ;  /* 0x00000005390a7225 */ /* 0x000fe200078e00ff */
[----:B------:R-:W-:-:S02]  /*6d30*/  IADD3 R92, PT, PT, R92, R47, RZ ;  /* 0x0000002f5c5c7210 */ /* 0x000fc40007ffe0ff */
[----:B------:R-:W-:Y:S02]  /*6d40*/  IADD3 R96, PT, PT, R83, R62, RZ ;  /* 0x0000003e53607210 */ /* 0x000fe40007ffe0ff */
[----:B------:R-:W-:Y:S01]  /*6d50*/  IADD3 R98, PT, PT, R98, R65, RZ ;  /* 0x0000004162627210 */ /* 0x000fe20007ffe0ff */
[----:B------:R-:W-:Y:S01]  /*6d60*/  IMAD.HI.U32 R78, R33, 0x7f000001, R6 ;  /* 0x7f000001214e7827 */ /* 0x000fe200078e0006 */
[----:B------:R-:W-:Y:S01]  /*6d70*/  @P2 IADD3 R87, PT, PT, R87, -0x7f000001, RZ ;  /* 0x80ffffff57572810 */ /* 0x000fe20007ffe0ff */
[----:B------:R-:W-:Y:S02]  /*6d80*/  ISETP.GE.U32.AND P0, PT, R84, 0x7f000001, PT ;  /* 0x7f0000015400780c */ /* 0x000fe40003f06070 */
[----:B------:R-:W-:Y:S01]  /*6d90*/  IMAD R45, R10, 0x7effffff, RZ ;  /* 0x7effffff0a2d7824 */ /* 0x000fe200078e02ff */
[----:B------:R-:W-:Y:S01]  /*6da0*/  ISETP.GE.U32.AND P1, PT, R92, 0x7f000001, PT ;  /* 0x7f0000015c00780c */ /* 0x000fe20003f26070 */
[----:B------:R-:W-:Y:S01]  /*6db0*/  IMAD.WIDE.U32 R6, R68, R12, RZ ;  /* 0x0000000c44067225 */ /* 0x000fe200078e00ff */
[----:B------:R-:W-:Y:S01]  /*6dc0*/  ISETP.GE.U32.AND P2, PT, R96, 0x7f000001, PT ;  /* 0x7f0000016000780c */ /* 0x000fe20003f46070 */
[----:B------:R-:W-:Y:S01]  /*6dd0*/  ISETP.GE.U32.AND P3, PT, R98, 0x7f000001, PT ;  /* 0x7f0000016200780c */ /* 0x000fe20003f66070 */
[----:B------:R-:W-:Y:S01]  /*6de0*/  @P4 IADD3 R53, PT, PT, R53, -0x7f000001, RZ ;  /* 0x80ffffff35354810 */ /* 0x000fe20007ffe0ff */
[----:B------:R-:W-:Y:S01]  /*6df0*/  IMAD.HI.U32 R45, R45, 0x7f000001, R10 ;  /* 0x7f0000012d2d7827 */ /* 0x000fe200078e000a */
[----:B------:R-:W-:-:S03]  /*6e00*/  IADD3 R124, PT, PT, R87, R124, RZ ;  /* 0x0000007c577c7210 */ /* 0x000fc60007ffe0ff */
[----:B------:R-:W-:-:S04]  /*6e10*/  IMAD.WIDE.U32 R10, R57, R4, RZ ;  /* 0x00000004390a7225 */ /* 0x000fc800078e00ff */
[----:B------:R-:W-:Y:S02]  /*6e20*/  IMAD R33, R6, 0x7effffff, RZ ;  /* 0x7effffff06217824 */ /* 0x000fe400078e02ff */
[----:B------:R-:W-:Y:S02]  /*6e30*/  IMAD R87, R10, 0x7effffff, RZ ;  /* 0x7effffff0a577824 */ /* 0x000fe400078e02ff */
[----:B------:R-:W-:-:S04]  /*6e40*/  IMAD.HI.U32 R86, R33, 0x7f000001, R6 ;  /* 0x7f00000121567827 */ /* 0x000fc800078e0006 */
[----:B------:R-:W-:Y:S01]  /*6e50*/  IMAD.WIDE.U32 R6, R53, R8, RZ ;  /* 0x0000000835067225 */ /* 0x000fe200078e00ff */
[----:B------:R0:W-:Y:S03]  /*6e60*/  STL [R1+0x110], R84 ;  /* 0x0001105401007387 */ /* 0x0001e60000100800 */
[----:B------:R-:W-:Y:S01]  /*6e70*/  IMAD.HI.U32 R87, R87, 0x7f000001, R10 ;  /* 0x7f00000157577827 */ /* 0x000fe200078e000a */
[----:B------:R1:W-:Y:S03]  /*6e80*/  STL [R1+0x114], R92 ;  /* 0x0001145c01007387 */ /* 0x0003e60000100800 */
[----:B------:R-:W-:Y:S01]  /*6e90*/  IMAD R11, R6, 0x7effffff, RZ ;  /* 0x7effffff060b7824 */ /* 0x000fe200078e02ff */
[----:B------:R2:W-:Y:S01]  /*6ea0*/  STL [R1+0x118], R96 ;  /* 0x0001186001007387 */ /* 0x0005e20000100800 */
[----:B0-----:R-:W-:-:S03]  /*6eb0*/  @P0 IADD3 R84, PT, PT, R84, -0x7f000001, RZ ;  /* 0x80ffffff54540810 */ /* 0x001fc60007ffe0ff */
[----:B------:R0:W-:Y:S01]  /*6ec0*/  STL [R1+0x11c], R98 ;  /* 0x00011c6201007387 */ /* 0x0001e20000100800 */
[----:B-1----:R-:W-:Y:S01]  /*6ed0*/  @P1 IADD3 R92, PT, PT, R92, -0x7f000001, RZ ;  /* 0x80ffffff5c5c1810 */ /* 0x002fe20007ffe0ff */
[----:B------:R-:W-:Y:S01]  /*6ee0*/  IMAD.HI.U32 R90, R11, 0x7f000001, R6 ;  /* 0x7f0000010b5a7827 */ /* 0x000fe200078e0006 */
[----:B--2---:R-:W-:Y:S02]  /*6ef0*/  @P2 IADD3 R96, PT, PT, R96, -0x7f000001, RZ ;  /* 0x80ffffff60602810 */ /* 0x004fe40007ffe0ff */
[----:B0-----:R-:W-:Y:S01]  /*6f00*/  @P3 IADD3 R98, PT, PT, R98, -0x7f000001, RZ ;  /* 0x80ffffff62623810 */ /* 0x001fe20007ffe0ff */
[----:B------:R-:W-:Y:S01]  /*6f10*/  IMAD.WIDE.U32 R10, R68, R8, RZ ;  /* 0x00000008440a7225 */ /* 0x000fe200078e00ff */
[----:B------:R-:W-:Y:S03]  /*6f20*/  STL [R1+0x110], R84 ;  /* 0x0001105401007387 */ /* 0x000fe60000100800 */
[----:B------:R-:W-:Y:S01]  /*6f30*/  IMAD.WIDE.U32 R32, R57, R12, RZ ;  /* 0x0000000c39207225 */ /* 0x000fe200078e00ff */
[----:B------:R-:W-:Y:S04]  /*6f40*/  STL [R1+0x114], R92 ;  /* 0x0001145c01007387 */ /* 0x000fe80000100800 */
[----:B------:R0:W-:Y:S01]  /*6f50*/  STL [R1+0x118], R96 ;  /* 0x0001186001007387 */ /* 0x0001e20000100800 */
[----:B------:R-:W-:-:S03]  /*6f60*/  IMAD R65, R10, 0x7effffff, RZ ;  /* 0x7effffff0a417824 */ /* 0x000fc600078e02ff */
[----:B------:R1:W-:Y:S01]  /*6f70*/  STL [R1+0x11c], R98 ;  /* 0x00011c6201007387 */ /* 0x0003e20000100800 */
[----:B------:R-:W-:-:S03]  /*6f80*/  IMAD R69, R32, 0x7effffff, RZ ;  /* 0x7effffff20457824 */ /* 0x000fc600078e02ff */
[----:B------:R-:W2:Y:S01]  /*6f90*/  LD.E R62, desc[UR14][R50.64+0x20] ;  /* 0x0000200e323e7980 */ /* 0x000ea2000c101900 */
[----:B------:R-:W-:-:S03]  /*6fa0*/  IMAD.HI.U32 R109, R65, 0x7f000001, R10 ;  /* 0x7f000001416d7827 */ /* 0x000fc600078e000a */
[----:B------:R-:W3:Y:S01]  /*6fb0*/  LD.E R65, desc[UR14][R50.64+0x28] ;  /* 0x0000280e32417980 */ /* 0x000ee2000c101900 */
[----:B0-----:R-:W-:-:S03]  /*6fc0*/  IMAD.HI.U32 R96, R69, 0x7f000001, R32 ;  /* 0x7f00000145607827 */ /* 0x001fc600078e0020 */
[----:B------:R-:W4:Y:S01]  /*6fd0*/  LD.E R69, desc[UR14][R50.64+0x24] ;  /* 0x0000240e32457980 */ /* 0x000f22000c101900 */
[----:B------:R-:W-:Y:S01]  /*6fe0*/  ISETP.GE.U32.AND P0, PT, R124, 0x7f000001, PT ;  /* 0x7f0000017c00780c */ /* 0x000fe20003f06070 */
[C---:B------:R-:W-:Y:S02]  /*6ff0*/  IMAD.WIDE.U32 R6, R53.reuse, R5, RZ ;  /* 0x0000000535067225 */ /* 0x040fe400078e00ff */
[----:B-1----:R-:W2:Y:S02]  /*7000*/  LDL R98, [R1+0x110] ;  /* 0x0001100001627983 */ /* 0x002ea40000100800 */
[----:B------:R-:W-:Y:S02]  /*7010*/  IMAD.WIDE.U32 R36, R53, R4, RZ ;  /* 0x0000000435247225 */ /* 0x000fe400078e00ff */
[----:B------:R-:W2:Y:S04]  /*7020*/  LDL R84, [R1+0x11c] ;  /* 0x00011c0001547983 */ /* 0x000ea80000100800 */
[----:B------:R0:W2:Y:S01]  /*7030*/  LD.E R50, desc[UR14][R50.64+0x2c] ;  /* 0x00002c0e32327980 */ /* 0x0000a2000c101900 */
[----:B------:R-:W-:-:S02]  /*7040*/  IMAD R47, R6, 0x7effffff, RZ ;  /* 0x7effffff062f7824 */ /* 0x000fc400078e02ff */
[----:B------:R-:W-:-:S04]  /*7050*/  IMAD.WIDE.U32 R10, R57, R8, RZ ;  /* 0x00000008390a7225 */ /* 0x000fc800078e00ff */
[----:B------:R-:W-:-:S04]  /*7060*/  IMAD.HI.U32 R47, R47, 0x7f000001, R6 ;  /* 0x7f0000012f2f7827 */ /* 0x000fc800078e0006 */
[----:B------:R-:W-:Y:S02]  /*7070*/  IMAD R99, R10, 0x7effffff, RZ ;  /* 0x7effffff0a637824 */ /* 0x000fe400078e02ff */
[----:B------:R-:W-:Y:S01]  /*7080*/  IMAD.WIDE.U32 R6, R68, R5, RZ ;  /* 0x0000000544067225 */ /* 0x000fe200078e00ff */
[----:B------:R-:W-:-:S03]  /*7090*/  @P0 IADD3 R124, PT, PT, R124, -0x7f000001, RZ ;  /* 0x80ffffff7c7c0810 */ /* 0x000fc60007ffe0ff */
[----:B------:R-:W-:Y:S02]  /*70a0*/  IMAD R83, R36, 0x7effffff, RZ ;  /* 0x7effffff24537824 */ /* 0x000fe400078e02ff */
[----:B------:R-:W-:-:S04]  /*70b0*/  IMAD.HI.U32 R99, R99, 0x7f000001, R10 ;  /* 0x7f00000163637827 */ /* 0x000fc800078e000a */
[----:B------:R-:W-:Y:S02]  /*70c0*/  IMAD R103, R6, 0x7effffff, RZ ;  /* 0x7effffff06677824 */ /* 0x000fe400078e02ff */
[----:B------:R-:W-:-:S04]  /*70d0*/  IMAD.WIDE.U32 R10, R53, R12, RZ ;  /* 0x0000000c350a7225 */ /* 0x000fc800078e00ff */
[----:B------:R-:W-:-:S04]  /*70e0*/  IMAD.HI.U32 R92, R83, 0x7f000001, R36 ;  /* 0x7f000001535c7827 */ /* 0x000fc800078e0024 */
[----:B------:R-:W-:-:S04]  /*70f0*/  IMAD.HI.U32 R103, R103, 0x7f000001, R6 ;  /* 0x7f00000167677827 */ /* 0x000fc800078e0006 */
[----:B------:R-:W-:-:S04]  /*7100*/  IMAD.WIDE.U32 R36, R124, R8, RZ ;  /* 0x000000087c247225 */ /* 0x000fc800078e00ff */
[----:B------:R-:W-:Y:S02]  /*7110*/  IMAD R117, R10, 0x7effffff, RZ ;  /* 0x7effffff0a757824 */ /* 0x000fe400078e02ff */
[----:B------:R-:W-:Y:S01]  /*7120*/  IMAD.WIDE.U32 R6, R124, R5, RZ ;  /* 0x000000057c067225 */ /* 0x000fe200078e00ff */
[----:B------:R-:W-:-:S03]  /*7130*/  ISETP.GE.U32.AND P0, PT, R78, 0x7f000001, PT ;  /* 0x7f0000014e00780c */ /* 0x000fc60003f06070 */
[----:B------:R-:W-:Y:S02]  /*7140*/  IMAD R111, R36, 0x7effffff, RZ ;  /* 0x7effffff246f7824 */ /* 0x000fe400078e02ff */
[----:B------:R-:W-:-:S04]  /*7150*/  IMAD.HI.U32 R114, R117, 0x7f000001, R10 ;  /* 0x7f00000175727827 */ /* 0x000fc800078e000a */
[----:B------:R-:W-:-:S04]  /*7160*/  IMAD.WIDE.U32 R32, R124, R12, RZ ;  /* 0x0000000c7c207225 */ /* 0x000fc800078e00ff */
[----:B------:R-:W-:Y:S02]  /*7170*/  IMAD R117, R6, 0x7effffff, RZ ;  /* 0x7effffff06757824 */ /* 0x000fe400078e02ff */
[----:B------:R-:W-:-:S04]  /*7180*/  IMAD.HI.U32 R37, R111, 0x7f000001, R36 ;  /* 0x7f0000016f257827 */ /* 0x000fc800078e0024 */
[----:B------:R-:W-:Y:S02]  /*7190*/  IMAD R83, R32, 0x7effffff, RZ ;  /* 0x7effffff20537824 */ /* 0x000fe400078e02ff */
[----:B------:R-:W-:-:S04]  /*71a0*/  IMAD.HI.U32 R36, R117, 0x7f000001, R6 ;  /* 0x7f00000175247827 */ /* 0x000fc800078e0006 */
[----:B------:R-:W-:-:S04]  /*71b0*/  IMAD.WIDE.U32 R6, R124, R4, RZ ;  /* 0x000000047c067225 */ /* 0x000fc800078e00ff */
[----:B0-----:R-:W-:-:S04]  /*71c0*/  IMAD.HI.U32 R51, R83, 0x7f000001, R32 ;  /* 0x7f00000153337827 */ /* 0x001fc800078e0020 */
[----:B------:R-:W-:Y:S01]  /*71d0*/  IMAD R83, R6, 0x7effffff, RZ ;  /* 0x7effffff06537824 */ /* 0x000fe200078e02ff */
[----:B------:R-:W-:-:S03]  /*71e0*/  @P0 IADD3 R78, PT, PT, R78, -0x7f000001, RZ ;  /* 0x80ffffff4e4e0810 */ /* 0x000fc60007ffe0ff */
[----:B------:R-:W-:Y:S02]  /*71f0*/  IMAD.HI.U32 R112, R83, 0x7f000001, R6 ;  /* 0x7f00000153707827 */ /* 0x000fe400078e0006 */
[----:B------:R-:W2:Y:S02]  /*7200*/  LDL R83, [R1+0x118] ;  /* 0x0001180001537983 */ /* 0x000ea40000100800 */
[----:B------:R-:W-:-:S04]  /*7210*/  IMAD.WIDE.U32 R32, R78, 0x5fffffa, RZ ;  /* 0x05fffffa4e207825 */ /* 0x000fc800078e00ff */
[----:B------:R-:W-:Y:S02]  /*7220*/  IMAD R111, R78, 0x6, RZ ;  /* 0x000000064e6f7824 */ /* 0x000fe400078e02ff */
[----:B------:R-:W2:Y:S01]  /*7230*/  LDL R78, [R1+0x114] ;  /* 0x00011400014e7983 */ /* 0x000ea20000100800 */
[----:B------:R-:W-:Y:S01]  /*7240*/  ISETP.GE.U32.AND P2, PT, R37, 0x7f000001, PT ;  /* 0x7f0000012500780c */ /* 0x000fe20003f46070 */
[----:B------:R-:W-:Y:S01]  /*7250*/  ISETP.GE.U32.AND P0, PT, R51, 0x7f000001, PT ;  /* 0x7f0000013300780c */ /* 0x000fe20003f06070 */
[----:B------:R-:W-:Y:S01]  /*7260*/  IMAD.HI.U32 R32, R111, 0x7f000001, R32 ;  /* 0x7f0000016f207827 */ /* 0x000fe200078e0020 */
[----:B------:R-:W-:Y:S01]  /*7270*/  ISETP.GE.U32.AND P3, PT, R45, 0x7f000001, PT ;  /* 0x7f0000012d00780c */ /* 0x000fe20003f66070 */
[----:B------:R-:W-:Y:S01]  /*7280*/  ISETP.GE.U32.AND P1, PT, R36, 0x7f000001, PT ;  /* 0x7f0000012400780c */ /* 0x000fe20003f26070 */
[----:B------:R-:W-:Y:S01]  /*7290*/  ISETP.GE.U32.AND P4, PT, R87, 0x7f000001, PT ;  /* 0x7f0000015700780c */ /* 0x000fe20003f86070 */
[----:B------:R-:W-:-:S07]  /*72a0*/  ISETP.GE.U32.AND P5, PT, R86, 0x7f000001, PT ;  /* 0x7f0000015600780c */ /* 0x000fce0003fa6070 */
[----:B------:R-:W-:Y:S02]  /*72b0*/  @P2 IADD3 R37, PT, PT, R37, -0x7f000001, RZ ;  /* 0x80ffffff25252810 */ /* 0x000fe40007ffe0ff */
[----:B------:R-:W-:Y:S01]  /*72c0*/  @P0 IADD3 R51, PT, PT, R51, -0x7f000001, RZ ;  /* 0x80ffffff33330810 */ /* 0x000fe20007ffe0ff */
[----:B------:R-:W-:-:S04]  /*72d0*/  ISETP.GE.U32.AND P2, PT, R32, 0x7f000001, PT ;  /* 0x7f0000012000780c */ /* 0x000fc80003f46070 */
[----:B------:R-:W-:Y:S01]  /*72e0*/  ISETP.GE.U32.AND P0, PT, R51, 0x7f000001, PT ;  /* 0x7f0000013300780c */ /* 0x000fe20003f06070 */
[----:B------:R-:W-:Y:S01]  /*72f0*/  @P3 IADD3 R45, PT, PT, R45, -0x7f000001, RZ ;  /* 0x80ffffff2d2d3810 */ /* 0x000fe20007ffe0ff */
[----:B------:R-:W-:Y:S01]  /*7300*/  ISETP.GE.U32.AND P6, PT, R37, 0x7f000001, PT ;  /* 0x7f0000012500780c */ /* 0x000fe20003fc6070 */
[----:B------:R-:W-:Y:S01]  /*7310*/  ISETP.GE.U32.AND P3, PT, R112, 0x7f000001, PT ;  /* 0x7f0000017000780c */ /* 0x000fe20003f66070 */
[----:B------:R-:W-:Y:S01]  /*7320*/  IMAD.WIDE.U32 R10, R68, R60, RZ ;  /* 0x0000003c440a7225 */ /* 0x000fe200078e00ff */
[----:B------:R-:W-:-:S04]  /*7330*/  @P1 IADD3 R36, PT, PT, R36, -0x7f000001, RZ ;  /* 0x80ffffff24241810 */ /* 0x000fc80007ffe0ff */
[----:B------:R-:W-:Y:S01]  /*7340*/  @P2 IADD3 R32, PT, PT, R32, -0x7f000001, RZ ;  /* 0x80ffffff20202810 */ /* 0x000fe20007ffe0ff */
[----:B------:R-:W-:Y:S01]  /*7350*/  ISETP.GE.U32.AND P2, PT, R90, 0x7f000001, PT ;  /* 0x7f0000015a00780c */ /* 0x000fe20003f46070 */
[----:B------:R-:W-:Y:S01]  /*7360*/  IMAD R117, R10, 0x7effffff, RZ ;  /* 0x7effffff0a757824 */ /* 0x000fe200078e02ff */
[----:B------:R-:W-:Y:S02]  /*7370*/  @P4 IADD3 R87, PT, PT, R87, -0x7f000001, RZ ;  /* 0x80ffffff57574810 */ /* 0x000fe40007ffe0ff */
[----:B------:R-:W-:Y:S02]  /*7380*/  @P0 IADD3 R51, PT, PT, R51, -0x7f000001, RZ ;  /* 0x80ffffff33330810 */ /* 0x000fe40007ffe0ff */
[----:B------:R-:W-:Y:S01]  /*7390*/  @P5 IADD3 R86, PT, PT, R86, -0x7f000001, RZ ;  /* 0x80ffffff56565810 */ /* 0x000fe20007ffe0ff */
[----:B------:R-:W-:Y:S01]  /*73a0*/  ISETP.GE.U32.AND P1, PT, R109, 0x7f000001, PT ;  /* 0x7f0000016d00780c */ /* 0x000fe20003f26070 */
[----:B------:R-:W-:Y:S01]  /*73b0*/  ISETP.GE.U32.AND P4, PT, R36, 0x7f000001, PT ;  /* 0x7f0000012400780c */ /* 0x000fe20003f86070 */
[----:B------:R-:W-:Y:S01]  /*73c0*/  ISETP.GE.U32.AND P0, PT, R47, 0x7f000001, PT ;  /* 0x7f0000012f00780c */ /* 0x000fe20003f06070 */
[----:B------:R-:W-:Y:S01]  /*73d0*/  ISETP.GE.U32.AND P5, PT, R103, 0x7f000001, PT ;  /* 0x7f0000016700780c */ /* 0x000fe20003fa6070 */
[----:B------:R-:W-:Y:S01]  /*73e0*/  IMAD.HI.U32 R202, R117, 0x7f000001, R10 ;  /* 0x7f00000175ca7827 */ /* 0x000fe200078e000a */
[----:B------:R-:W-:-:S02]  /*73f0*/  @P6 IADD3 R37, PT, PT, R37, -0x7f000001, RZ ;  /* 0x80ffffff25256810 */ /* 0x000fc40007ffe0ff */
[----:B------:R-:W-:Y:S01]  /*7400*/  @P3 IADD3 R112, PT, PT, R112, -0x7f000001, RZ ;  /* 0x80ffffff70703810 */ /* 0x000fe20007ffe0ff */
[----:B------:R-:W-:-:S04]  /*7410*/  IMAD.WIDE.U32 R6, R45, 0x5fffffa, RZ ;  /* 0x05fffffa2d067825 */ /* 0x000fc800078e00ff */
[----:B------:R-:W-:-:S04]  /*7420*/  IMAD.WIDE.U32 R10, R87, 0x5fffffa, RZ ;  /* 0x05fffffa570a7825 */ /* 0x000fc800078e00ff */
[----:B------:R-:W-:Y:S02]  /*7430*/  IMAD R87, R87, 0x6, RZ ;  /* 0x0000000657577824 */ /* 0x000fe400078e02ff */
[----:B------:R-:W-:Y:S01]  /*7440*/  IMAD R45, R45, 0x6, RZ ;  /* 0x000000062d2d7824 */ /* 0x000fe200078e02ff */
[----:B------:R0:W-:Y:S01]  /*7450*/  STL [R1+0x1d8], R126 ;  /* 0x0001d87e01007387 */ /* 0x0001e20000100800 */
[----:B------:R-:W-:Y:S02]  /*7460*/  IADD3 R111, PT, PT, R51, R32, RZ ;  /* 0x00000020336f7210 */ /* 0x000fe40007ffe0ff */
[----:B------:R-:W-:Y:S01]  /*7470*/  @P2 IADD3 R90, PT, PT, R90, -0x7f000001, RZ ;  /* 0x80ffffff5a5a2810 */ /* 0x000fe20007ffe0ff */
[----:B------:R-:W-:Y:S01]  /*7480*/  IMAD.HI.U32 R118, R45, 0x7f000001, R6 ;  /* 0x7f0000012d767827 */ /* 0x000fe200078e0006 */
[----:B------:R-:W-:Y:S01]  /*7490*/  IADD3 R51, PT, PT, R37, R86, RZ ;  /* 0x0000005625337210 */ /* 0x000fe20007ffe0ff */
[----:B------:R-:W-:Y:S01]  /*74a0*/  ISETP.GE.U32.AND P2, PT, R112, 0x7f000001, PT ;  /* 0x7f0000017000780c */ /* 0x000fe20003f46070 */
[----:B------:R-:W-:Y:S01]  /*74b0*/  @P1 IADD3 R109, PT, PT, R109, -0x7f000001, RZ ;  /* 0x80ffffff6d6d1810 */ /* 0x000fe20007ffe0ff */
[----:B0-----:R-:W-:-:S02]  /*74c0*/  IMAD.HI.U32 R126, R87, 0x7f000001, R10 ;  /* 0x7f000001577e7827 */ /* 0x001fc400078e000a */
[----:B------:R-:W2:Y:S01]  /*74d0*/  LDL.64 R86, [R1+0x100] ;  /* 0x0001000001567983 */ /* 0x000ea20000100a00 */
[----:B------:R-:W-:Y:S02]  /*74e0*/  @P4 IADD3 R36, PT, PT, R36, -0x7f000001, RZ ;  /* 0x80ffffff24244810 */ /* 0x000fe40007ffe0ff */
[----:B------:R-:W-:Y:S02]  /*74f0*/  @P0 IADD3 R47, PT, PT, R47, -0x7f000001, RZ ;  /* 0x80ffffff2f2f0810 */ /* 0x000fe40007ffe0ff */
[----:B------:R-:W-:Y:S01]  /*7500*/  @P5 IADD3 R103, PT, PT, R103, -0x7f000001, RZ ;  /* 0x80ffffff67675810 */ /* 0x000fe20007ffe0ff */
[----:B------:R-:W-:Y:S01]  /*7510*/  ISETP.GE.U32.AND P4, PT, R118, 0x7f000001, PT ;  /* 0x7f0000017600780c */ /* 0x000fe20003f86070 */
[----:B------:R-:W-:Y:S01]  /*7520*/  ISETP.GE.U32.AND P3, PT, R111, 0x7f000001, PT ;  /* 0x7f0000016f00780c */ /* 0x000fe20003f66070 */
[----:B------:R-:W-:Y:S01]  /*7530*/  ISETP.GE.U32.AND P5, PT, R126, 0x7f000001, PT ;  /* 0x7f0000017e00780c */ /* 0x000fe20003fa6070 */
[----:B------:R-:W-:Y:S01]  /*7540*/  ISETP.GE.U32.AND P0, PT, R51, 0x7f000001, PT ;  /* 0x7f0000013300780c */ /* 0x000fe20003f06070 */
[----:B------:R-:W-:Y:S01]  /*7550*/  ISETP.GE.U32.AND P6, PT, R92, 0x7f000001, PT ;  /* 0x7f0000015c00780c */ /* 0x000fe20003fc6070 */
[----:B------:R-:W-:Y:S01]  /*7560*/  IADD3 R109, PT, PT, R36, R109, RZ ;  /* 0x0000006d246d7210 */ /* 0x000fe20007ffe0ff */
[----:B------:R-:W-:Y:S01]  /*7570*/  ISETP.GE.U32.AND P1, PT, R96, 0x7f000001, PT ;  /* 0x7f0000016000780c */ /* 0x000fe20003f26070 */
[----:B------:R-:W-:Y:S01]  /*7580*/  @P2 IADD3 R112, PT, PT, R112, -0x7f000001, RZ ;  /* 0x80ffffff70702810 */ /* 0x000fe20007ffe0ff */
[----:B------:R-:W-:-:S02]  /*7590*/  IMAD.WIDE.U32 R10, R47, 0x5fffffa, RZ ;  /* 0x05fffffa2f0a7825 */ /* 0x000fc400078e00ff */
[----:B------:R-:W-:Y:S02]  /*75a0*/  ISETP.GE.U32.AND P2, PT, R109, 0x7f000001, PT ;  /* 0x7f0000016d00780c */ /* 0x000fe40003f46070 */
[----:B------:R-:W-:Y:S01]  /*75b0*/  IMAD.WIDE.U32 R6, R90, 0x5fffffa, RZ ;  /* 0x05fffffa5a067825 */ /* 0x000fe200078e00ff */
[----:B------:R-:W-:Y:S02]  /*75c0*/  IADD3 R112, PT, PT, R112, R103, RZ ;  /* 0x0000006770707210 */ /* 0x000fe40007ffe0ff */
[----:B------:R-:W-:Y:S02]  /*75d0*/  @P4 IADD3 R118, PT, PT, R118, -0x7f000001, RZ ;  /* 0x80ffffff76764810 */ /* 0x000fe40007ffe0ff */
[----:B------:R-:W-:Y:S01]  /*75e0*/  @P3 IADD3 R111, PT, PT, R111, -0x7f000001, RZ ;  /* 0x80ffffff6f6f3810 */ /* 0x000fe20007ffe0ff */
[----:B------:R-:W-:Y:S01]  /*75f0*/  IMAD R47, R47, 0x6, RZ ;  /* 0x000000062f2f7824 */ /* 0x000fe200078e02ff */
[----:B------:R-:W-:Y:S02]  /*7600*/  @P5 IADD3 R126, PT, PT, R126, -0x7f000001, RZ ;  /* 0x80ffffff7e7e5810 */ /* 0x000fe40007ffe0ff */
[----:B------:R-:W-:Y:S01]  /*7610*/  @P0 IADD3 R51, PT, PT, R51, -0x7f000001, RZ ;  /* 0x80ffffff33330810 */ /* 0x000fe20007ffe0ff */
[----:B------:R-:W-:Y:S01]  /*7620*/  IMAD R37, R90, 0x6, RZ ;  /* 0x000000065a257824 */ /* 0x000fe200078e02ff */
[----:B------:R-:W-:Y:S01]  /*7630*/  @P6 IADD3 R92, PT, PT, R92, -0x7f000001, RZ ;  /* 0x80ffffff5c5c6810 */ /* 0x000fe20007ffe0ff */
[----:B------:R-:W-:Y:S01]  /*7640*/  IMAD.HI.U32 R90, R47, 0x7f000001, R10 ;  /* 0x7f0000012f5a7827 */ /* 0x000fe200078e000a */
[----:B------:R-:W-:-:S02]  /*7650*/  @P1 IADD3 R96, PT, PT, R96, -0x7f000001, RZ ;  /* 0x80ffffff60601810 */ /* 0x000fc40007ffe0ff */
[----:B------:R-:W-:Y:S01]  /*7660*/  IADD3 R111, PT, PT, R111, R118, RZ ;  /* 0x000000766f6f7210 */ /* 0x000fe20007ffe0ff */
[----:B------:R-:W-:Y:S01]  /*7670*/  ISETP.GE.U32.AND P1, PT, R112, 0x7f000001, PT ;  /* 0x7f0000017000780c */ /* 0x000fe20003f26070 */
[----:B------:R-:W-:Y:S01]  /*7680*/  IMAD.WIDE.U32 R200, R57, R60, RZ ;  /* 0x0000003c39c87225 */ /* 0x000fe200078e00ff */
[----:B------:R-:W-:Y:S01]  /*7690*/  IADD3 R47, PT, PT, R51, R126, RZ ;  /* 0x0000007e332f7210 */ /* 0x000fe20007ffe0ff */
[----:B------:R-:W-:Y:S02]  /*76a0*/  ISETP.GE.U32.AND P4, PT, R99, 0x7f000001, PT ;  /* 0x7f0000016300780c */ /* 0x000fe40003f86070 */
[----:B------:R-:W-:Y:S01]  /*76b0*/  IMAD.HI.U32 R36, R37, 0x7f000001, R6 ;  /* 0x7f00000125247827 */ /* 0x000fe200078e0006 */
[----:B------:R-:W-:Y:S01]  /*76c0*/  @P2 IADD3 R109, PT, PT, R109, -0x7f000001, RZ ;  /* 0x80ffffff6d6d2810 */ /* 0x000fe20007ffe0ff */
[----:B------:R-:W-:Y:S02]  /*76d0*/  ISETP.GE.U32.AND P6, PT, R111, 0x7f000001, PT ;  /* 0x7f0000016f00780c */ /* 0x000fe40003fc6070 */
[----:B------:R-:W-:Y:S01]  /*76e0*/  IMAD.WIDE.U32 R32, R92, 0x5fffffa, RZ ;  /* 0x05fffffa5c207825 */ /* 0x000fe200078e00ff */
[----:B------:R-:W-:Y:S01]  /*76f0*/  ISETP.GE.U32.AND P5, PT, R36, 0x7f000001, PT ;  /* 0x7f0000012400780c */ /* 0x000fe20003fa6070 */
[----:B------:R-:W-:Y:S01]  /*7700*/  ISETP.GE.U32.AND P3, PT, R90, 0x7f000001, PT ;  /* 0x7f0000015a00780c */ /* 0x000fe20003f66070 */
[----:B------:R-:W-:Y:S01]  /*7710*/  ISETP.GE.U32.AND P2, PT, R47, 0x7f000001, PT ;  /* 0x7f0000012f00780c */ /* 0x000fe20003f46070 */
[----:B------:R-:W-:-:S02]  /*7720*/  IMAD R45, R200, 0x7effffff, RZ ;  /* 0x7effffffc82d7824 */ /* 0x000fc400078e02ff */
[----:B------:R-:W-:Y:S02]  /*7730*/  IMAD R117, R92, 0x6, RZ ;  /* 0x000000065c757824 */ /* 0x000fe400078e02ff */
[----:B------:R-:W-:Y:S01]  /*7740*/  IMAD.HI.U32 R200, R45, 0x7f000001, R200 ;  /* 0x7f0000012dc87827 */ /* 0x000fe200078e00c8 */
[----:B------:R-:W-:-:S03]  /*7750*/  IADD3 R45, PT, PT, R109, R96, RZ ;  /* 0x000000606d2d7210 */ /* 0x000fc60007ffe0ff */
[----:B------:R-:W-:Y:S01]  /*7760*/  IMAD.HI.U32 R32, R117, 0x7f000001, R32 ;  /* 0x7f00000175207827 */ /* 0x000fe200078e0020 */
[----:B------:R-:W-:Y:S02]  /*7770*/  @P1 IADD3 R112, PT, PT, R112, -0x7f000001, RZ ;  /* 0x80ffffff70701810 */ /* 0x000fe40007ffe0ff */
[----:B------:R-:W-:Y:S01]  /*7780*/  @P4 IADD3 R99, PT, PT, R99, -0x7f000001, RZ ;  /* 0x80ffffff63634810 */ /* 0x000fe20007ffe0ff */
[----:B------:R-:W-:Y:S01]  /*7790*/  ISETP.GE.U32.AND P1, PT, R45, 0x7f000001, PT ;  /* 0x7f0000012d00780c */ /* 0x000fe20003f26070 */
[----:B------:R-:W-:Y:S01]  /*77a0*/  ISETP.GE.U32.AND P0, PT, R32, 0x7f000001, PT ;  /* 0x7f0000012000780c */ /* 0x000fe20003f06070 */
[----:B------:R-:W-:Y:S02]  /*77b0*/  @P5 IADD3 R36, PT, PT, R36, -0x7f000001, RZ ;  /* 0x80ffffff24245810 */ /* 0x000fe40007ffe0ff */
[----:B------:R-:W-:Y:S02]  /*77c0*/  @P6 IADD3 R111, PT, PT, R111, -0x7f000001, RZ ;  /* 0x80ffffff6f6f6810 */ /* 0x000fe40007ffe0ff */
[----:B------:R-:W-:-:S02]  /*77d0*/  IADD3 R99, PT, PT, R112, R99, RZ ;  /* 0x0000006370637210 */ /* 0x000fc40007ffe0ff */
[----:B------:R-:W-:Y:S02]  /*77e0*/  @P3 IADD3 R90, PT, PT, R90, -0x7f000001, RZ ;  /* 0x80ffffff5a5a3810 */ /* 0x000fe40007ffe0ff */
[----:B------:R-:W-:Y:S01]  /*77f0*/  @P2 IADD3 R47, PT, PT, R47, -0x7f000001, RZ ;  /* 0x80ffffff2f2f2810 */ /* 0x000fe20007ffe0ff */
[----:B------:R-:W-:Y:S01]  /*7800*/  IMAD.WIDE.U32 R6, R68, R59, RZ ;  /* 0x0000003b44067225 */ /* 0x000fe200078e00ff */
[----:B------:R-:W-:Y:S01]  /*7810*/  ISETP.GE.U32.AND P4, PT, R114, 0x7f000001, PT ;  /* 0x7f0000017200780c */ /* 0x000fe20003f86070 */
[----:B------:R-:W-:Y:S01]  /*7820*/  IADD3 R51, PT, PT, R111, R36, RZ ;  /* 0x000000246f337210 */ /* 0x000fe20007ffe0ff */
[----:B------:R-:W-:Y:S01]  /*7830*/  ISETP.GE.U32.AND P2, PT, R99, 0x7f000001, PT ;  /* 0x7f0000016300780c */ /* 0x000fe20003f46070 */
[----:B------:R-:W-:Y:S01]  /*7840*/  IADD3 R47, PT, PT, R47, R90, RZ ;  /* 0x0000005a2f2f7210 */ /* 0x000fe20007ffe0ff */
[----:B------:R-:W-:Y:S01]  /*7850*/  IMAD.WIDE.U32 R10, R53, R60, RZ ;  /* 0x0000003c350a7225 */ /* 0x000fe200078e00ff */
[----:B------:R-:W-:Y:S02]  /*7860*/  @P1 IADD3 R45, PT, PT, R45, -0x7f000001, RZ ;  /* 0x80ffffff2d2d1810 */ /* 0x000fe40007ffe0ff */
[----:B------:R-:W-:Y:S01]  /*7870*/  @P0 IADD3 R32, PT, PT, R32, -0x7f000001, RZ ;  /* 0x80ffffff20200810 */ /* 0x000fe20007ffe0ff */
[----:B------:R-:W-:Y:S01]  /*7880*/  ISETP.GE.U32.AND P0, PT, R51, 0x7f000001, PT ;  /* 0x7f0000013300780c */ /* 0x000fe20003f06070 */
[----:B------:R-:W-:Y:S01]  /*7890*/  IMAD R103, R6, 0x7effffff, RZ ;  /* 0x7effffff06677824 */ /* 0x000fe200078e02ff */
[----:B------:R-:W-:Y:S01]  /*78a0*/  ISETP.GE.U32.AND P1, PT, R47, 0x7f000001, PT ;  /* 0x7f0000012f00780c */ /* 0x000fe20003f26070 */
[----:B------:R-:W-:Y:S01]  /*78b0*/  IMAD R199, R10, 0x7effffff, RZ ;  /* 0x7effffff0ac77824 */ /* 0x000fe200078e02ff */
[----:B------:R-:W-:Y:S01]  /*78c0*/  IADD3 R45, PT, PT, R45, R32, RZ ;  /* 0x000000202d2d7210 */ /* 0x000fe20007ffe0ff */
[----:B------:R-:W-:-:S04]  /*78d0*/  IMAD.HI.U32 R103, R103, 0x7f000001, R6 ;  /* 0x7f00000167677827 */ /* 0x000fc800078e0006 */
[----:B------:R-:W-:-:S04]  /*78e0*/  IMAD.HI.U32 R199, R199, 0x7f000001, R10 ;  /* 0x7f000001c7c77827 */ /* 0x000fc800078e000a */
[----:B------:R-:W-:Y:S01]  /*78f0*/  IMAD.WIDE.U32 R6, R53, R59, RZ ;  /* 0x0000003b35067225 */ /* 0x000fe200078e00ff */
[----:B------:R-:W-:-:S03]  /*7900*/  @P4 IADD3 R114, PT, PT, R114, -0x7f000001, RZ ;  /* 0x80ffffff72724810 */ /* 0x000fc60007ffe0ff */
[----:B------:R-:W-:Y:S01]  /*7910*/  IMAD.WIDE.U32 R10, R57, R59, RZ ;  /* 0x0000003b390a7225 */ /* 0x000fe200078e00ff */
[----:B------:R-:W-:Y:S01]  /*7920*/  @P2 IADD3 R99, PT, PT, R99, -0x7f000001, RZ ;  /* 0x80ffffff63632810 */ /* 0x000fe20007ffe0ff */
[----:B------:R-:W-:Y:S02]  /*7930*/  ISETP.GE.U32.AND P3, PT, R45, 0x7f000001, PT ;  /* 0x7f0000012d00780c */ /* 0x000fe40003f66070 */
[----:B------:R-:W-:Y:S02]  /*7940*/  IMAD R37, R6, 0x7effffff, RZ ;  /* 0x7effffff06257824 */ /* 0x000fe400078e02ff */
[----:B------:R-:W-:Y:S01]  /*7950*/  IMAD R33, R10, 0x7effffff, RZ ;  /* 0x7effffff0a217824 */ /* 0x000fe200078e02ff */
[----:B------:R-:W-:Y:S01]  /*7960*/  @P0 IADD3 R51, PT, PT, R51, -0x7f000001, RZ ;  /* 0x80ffffff33330810 */ /* 0x000fe20007ffe0ff */
[----:B------:R-:W-:Y:S01]  /*7970*/  IMAD.HI.U32 R96, R37, 0x7f000001, R6 ;  /* 0x7f00000125607827 */ /* 0x000fe200078e0006 */
[----:B------:R-:W-:Y:S02]  /*7980*/  IADD3 R114, PT, PT, R99, R114, RZ ;  /* 0x0000007263727210 */ /* 0x000fe40007ffe0ff */
[----:B------:R-:W-:Y:S01]  /*7990*/  @P1 IADD3 R47, PT, PT, R47, -0x7f000001, RZ ;  /* 0x80ffffff2f2f1810 */ /* 0x000fe20007ffe0ff */
[----:B------:R-:W-:-:S04]  /*79a0*/  IMAD.HI.U32 R92, R33, 0x7f000001, R10 ;  /* 0x7f000001215c7827 */ /* 0x000fc800078e000a */
[----:B------:R-:W-:-:S04]  /*79b0*/  IMAD.WIDE.U32 R36, R124, R59, RZ ;  /* 0x0000003b7c247225 */ /* 0x000fc800078e00ff */
[----:B------:R-:W-:Y:S01]  /*79c0*/  IMAD.WIDE.U32 R32, R124, R60, RZ ;  /* 0x0000003c7c207225 */ /* 0x000fe200078e00ff */
[----:B------:R-:W-:-:S03]  /*79d0*/  ISETP.GE.U32.AND P0, PT, R114, 0x7f000001, PT ;  /* 0x7f0000017200780c */ /* 0x000fc60003f06070 */
[----:B------:R-:W-:Y:S02]  /*79e0*/  IMAD R99, R36, 0x7effffff, RZ ;  /* 0x7effffff24637824 */ /* 0x000fe400078e02ff */
[----:B------:R-:W-:Y:S02]  /*79f0*/  IMAD R197, R32, 0x7effffff, RZ ;  /* 0x7effffff20c57824 */ /* 0x000fe400078e02ff */
[----:B------:R-:W-:-:S04]  /*7a00*/  IMAD.WIDE.U32 R10, R51, R12, RZ ;  /* 0x0000000c330a7225 */ /* 0x000fc800078e00ff */
[----:B------:R-:W-:Y:S01]  /*7a10*/  IMAD.WIDE.U32 R6, R47, R4, RZ ;  /* 0x000000042f067225 */ /* 0x000fe200078e00ff */
[----:B------:R-:W-:-:S03]  /*7a20*/  @P3 IADD3 R45, PT, PT, R45, -0x7f000001, RZ ;  /* 0x80ffffff2d2d3810 */ /* 0x000fc60007ffe0ff */
[----:B------:R-:W-:-:S04]  /*7a30*/  IMAD.HI.U32 R90, R99, 0x7f000001, R36 ;  /* 0x7f000001635a7827 */ /* 0x000fc800078e0024 */
[----:B------:R-:W-:Y:S02]  /*7a40*/  IMAD R59, R10, 0x7effffff, RZ ;  /* 0x7effffff0a3b7824 */ /* 0x000fe400078e02ff */
[----:B------:R-:W-:-:S04]  /*7a50*/  IMAD.HI.U32 R197, R197, 0x7f000001, R32 ;  /* 0x7f000001c5c57827 */ /* 0x000fc800078e0020 */
[----:B------:R-:W-:Y:S02]  /*7a60*/  IMAD R99, R6, 0x7effffff, RZ ;  /* 0x7effffff06637824 */ /* 0x000fe400078e02ff */
[----:B------:R-:W-:-:S04]  /*7a70*/  IMAD.WIDE.U32 R32, R51, R8, RZ ;  /* 0x0000000833207225 */ /* 0x000fc800078e00ff */
[----:B------:R-:W-:-:S04]  /*7a80*/  IMAD.WIDE.U32 R36, R47, R12, RZ ;  /* 0x0000000c2f247225 */ /* 0x000fc800078e00ff */
[----:B------:R-:W-:-:S04]  /*7a90*/  IMAD.HI.U32 R59, R59, 0x7f000001, R10 ;  /* 0x7f0000013b3b7827 */ /* 0x000fc800078e000a */
[----:B------:R-:W-:-:S04]  /*7aa0*/  IMAD.HI.U32 R99, R99, 0x7f000001, R6 ;  /* 0x7f00000163637827 */ /* 0x000fc800078e0006 */
[----:B------:R-:W-:-:S04]  /*7ab0*/  IMAD.WIDE.U32 R10, R45, R5, RZ ;  /* 0x000000052d0a7225 */ /* 0x000fc800078e00ff */
[----:B------:R-:W-:Y:S02]  /*7ac0*/  IMAD R7, R32, 0x7effffff, RZ ;  /* 0x7effffff20077824 */ /* 0x000fe400078e02ff */
[----:B------:R-:W-:Y:S01]  /*7ad0*/  IMAD R109, R36, 0x7effffff, RZ ;  /* 0x7effffff246d7824 */ /* 0x000fe200078e02ff */
[----:B------:R-:W-:Y:S01]  /*7ae0*/  @P0 IADD3 R114, PT, PT, R114, -0x7f000001, RZ ;  /* 0x80ffffff72720810 */ /* 0x000fe20007ffe0ff */
[----:B------:R-:W-:Y:S02]  /*7af0*/  IMAD R111, R10, 0x7effffff, RZ ;  /* 0x7effffff0a6f7824 */ /* 0x000fe400078e02ff */
[----:B------:R-:W-:-:S04]  /*7b00*/  IMAD.HI.U32 R60, R7, 0x7f000001, R32 ;  /* 0x7f000001073c7827 */ /* 0x000fc800078e0020 */
[----:B------:R-:W-:-:S04]  /*7b10*/  IMAD.HI.U32 R109, R109, 0x7f000001, R36 ;  /* 0x7f0000016d6d7827 */ /* 0x000fc800078e0024 */
[----:B------:R-:W-:-:S04]  /*7b20*/  IMAD.WIDE.U32 R6, R45, R4, RZ ;  /* 0x000000042d067225 */ /* 0x000fc800078e00ff */
[----:B------:R-:W-:-:S04]  /*7b30*/  IMAD.WIDE.U32 R36, R51, R5, RZ ;  /* 0x0000000533247225 */ /* 0x000fc800078e00ff */
[----:B------:R-:W-:-:S04]  /*7b40*/  IMAD.HI.U32 R112, R111, 0x7f000001, R10 ;  /* 0x7f0000016f707827 */ /* 0x000fc800078e000a */
[----:B------:R-:W-:-:S04]  /*7b50*/  IMAD.WIDE.U32 R10, R114, R8, RZ ;  /* 0x00000008720a7225 */ /* 0x000fc800078e00ff */
[----:B------:R-:W-:Y:S02]  /*7b60*/  IMAD R117, R6, 0x7effffff, RZ ;  /* 0x7effffff06757824 */ /* 0x000fe400078e02ff */
[----:B------:R-:W-:-:S04]  /*7b70*/  IMAD.WIDE.U32 R32, R114, R5, RZ ;  /* 0x0000000572207225 */ /* 0x000fc800078e00ff */
[----:B------:R-:W-:Y:S01]  /*7b80*/  IMAD R119, R36, 0x7effffff, RZ ;  /* 0x7effffff24777824 */ /* 0x000fe200078e02ff */
[----:B------:R-:W-:Y:S01]  /*7b90*/  ISETP.GE.U32.AND P1, PT, R99, 0x7f000001, PT ;  /* 0x7f0000016300780c */ /* 0x000fe20003f26070 */
[----:B------:R-:W-:Y:S01]  /*7ba0*/  IMAD R111, R10, 0x7effffff, RZ ;  /* 0x7effffff0a6f7824 */ /* 0x000fe200078e02ff */
[----:B------:R-:W-:Y:S01]  /*7bb0*/  ISETP.GE.U32.AND P0, PT, R60, 0x7f000001, PT ;  /* 0x7f0000013c00780c */ /* 0x000fe20003f06070 */
[----:B------:R-:W-:-:S04]  /*7bc0*/  IMAD.HI.U32 R117, R117, 0x7f000001, R6 ;  /* 0x7f00000175757827 */ /* 0x000fc800078e0006 */
[----:B------:R-:W-:Y:S02]  /*7bd0*/  IMAD R139, R32, 0x7effffff, RZ ;  /* 0x7effffff208b7824 */ /* 0x000fe400078e02ff */
[----:B------:R-:W-:-:S04]  /*7be0*/  IMAD.HI.U32 R119, R119, 0x7f000001, R36 ;  /* 0x7f00000177777827 */ /* 0x000fc800078e0024 */
[----:B------:R-:W-:Y:S01]  /*7bf0*/  IMAD.WIDE.U32 R6, R47, R8, RZ ;  /* 0x000000082f067225 */ /* 0x000fe200078e00ff */
[----:B------:R-:W-:-:S03]  /*7c00*/  ISETP.GE.U32.AND P4, PT, R112, 0x7f000001, PT ;  /* 0x7f0000017000780c */ /* 0x000fc60003f86070 */
[----:B------:R-:W-:-:S04]  /*7c10*/  IMAD.WIDE.U32 R36, R51, R4, RZ ;  /* 0x0000000433247225 */ /* 0x000fc800078e00ff */
[----:B------:R-:W-:Y:S01]  /*7c20*/  IMAD.HI.U32 R111, R111, 0x7f000001, R10 ;  /* 0x7f0000016f6f7827 */ /* 0x000fe200078e000a */
[----:B------:R0:W-:Y:S03]  /*7c30*/  STL [R1+0x1e8], R143 ;  /* 0x0001e88f01007387 */ /* 0x0001e60000100800 */
[----:B------:R-:W-:Y:S01]  /*7c40*/  IMAD.HI.U32 R118, R139, 0x7f000001, R32 ;  /* 0x7f0000018b767827 */ /* 0x000fe200078e0020 */
[----:B------:R1:W-:Y:S03]  /*7c50*/  STL [R1+0x1e0], R130 ;  /* 0x0001e08201007387 */ /* 0x0003e60000100800 */
[----:B------:R-:W-:-:S04]  /*7c60*/  IMAD.WIDE.U32 R10, R45, R12, RZ ;  /* 0x0000000c2d0a7225 */ /* 0x000fc800078e00ff */
[----:B------:R-:W-:Y:S01]  /*7c70*/  IMAD R141, R6, 0x7effffff, RZ ;  /* 0x7effffff068d7824 */ /* 0x000fe200078e02ff */
[----:B------:R1:W-:Y:S01]  /*7c80*/  STL [R1+0x1e4], R134 ;  /* 0x0001e48601007387 */ /* 0x0003e20000100800 */
[----:B------:R-:W-:Y:S02]  /*7c90*/  IMAD R139, R36, 0x7effffff, RZ ;  /* 0x7effffff248b7824 */ /* 0x000fe400078e02ff */
[----:B------:R-:W-:Y:S01]  /*7ca0*/  IMAD.WIDE.U32 R32, R114, R4, RZ ;  /* 0x0000000472207225 */ /* 0x000fe200078e00ff */
[----:B------:R-:W-:Y:S02]  /*7cb0*/  @P1 IADD3 R99, PT, PT, R99, -0x7f000001, RZ ;  /* 0x80ffffff63631810 */ /* 0x000fe40007ffe0ff */
[----:B------:R-:W-:Y:S01]  /*7cc0*/  @P0 IADD3 R60, PT, PT, R60, -0x7f000001, RZ ;  /* 0x80ffffff3c3c0810 */ /* 0x000fe20007ffe0ff */
[----:B------:R-:W-:Y:S01]  /*7cd0*/  ISETP.GE.U32.AND P3, PT, R59, 0x7f000001, PT ;  /* 0x7f0000013b00780c */ /* 0x000fe20003f66070 */
[----:B0-----:R-:W-:Y:S01]  /*7ce0*/  IMAD R143, R10, 0x7effffff, RZ ;  /* 0x7effffff0a8f7824 */ /* 0x001fe200078e02ff */
[----:B------:R-:W-:Y:S01]  /*7cf0*/  @P4 IADD3 R112, PT, PT, R112, -0x7f000001, RZ ;  /* 0x80ffffff70704810 */ /* 0x000fe20007ffe0ff */
[----:B-1----:R-:W-:Y:S01]  /*7d00*/  IMAD.HI.U32 R130, R141, 0x7f000001, R6 ;  /* 0x7f0000018d827827 */ /* 0x002fe200078e0006 */
[----:B------:R-:W0:Y:S01]  /*7d10*/  LDC.64 R158, c[0x0][0x388] ;  /* 0x0000e200ff9e7b82 */ /* 0x000e220000000a00 */
[----:B------:R-:W-:-:S02]  /*7d20*/  ISETP.GE.U32.AND P5, PT, R117, 0x7f000001, PT ;  /* 0x7f0000017500780c */ /* 0x000fc40003fa6070 */
[----:B------:R-:W-:Y:S01]  /*7d30*/  IMAD.HI.U32 R138, R139, 0x7f000001, R36 ;  /* 0x7f0000018b8a7827 */ /* 0x000fe200078e0024 */
[----:B------:R-:W-:Y:S01]  /*7d40*/  ISETP.GE.U32.AND P2, PT, R109, 0x7f000001, PT ;  /* 0x7f0000016d00780c */ /* 0x000fe20003f46070 */
[----:B------:R-:W-:Y:S02]  /*7d50*/  STL [R1+0x1f0], R154 ;  /* 0x0001f09a01007387 */ /* 0x000fe40000100800 */
[----:B------:R-:W-:Y:S02]  /*7d60*/  IMAD.WIDE.U32 R6, R47, R5, RZ ;  /* 0x000000052f067225 */ /* 0x000fe400078e00ff */
[----:B------:R-:W-:Y:S02]  /*7d70*/  STL [R1+0x1ec], R148 ;  /* 0x0001ec9401007387 */ /* 0x000fe40000100800 */
[----:B------:R-:W-:Y:S02]  /*7d80*/  IMAD R145, R32, 0x7effffff, RZ ;  /* 0x7effffff20917824 */ /* 0x000fe400078e02ff */
[----:B------:R-:W-:Y:S01]  /*7d90*/  IMAD.HI.U32 R126, R143, 0x7f000001, R10 ;  /* 0x7f0000018f7e7827 */ /* 0x000fe200078e000a */
[----:B------:R-:W-:Y:S01]  /*7da0*/  ISETP.GE.U32.AND P1, PT, R138, 0x7f000001, PT ;  /* 0x7f0000018a00780c */ /* 0x000fe20003f26070 */
[----:B------:R-:W-:Y:S01]  /*7db0*/  ISETP.GE.U32.AND P0, PT, R60, 0x7f000001, PT ;  /* 0x7f0000013c00780c */ /* 0x000fe20003f06070 */
[----:B------:R-:W-:Y:S01]  /*7dc0*/  ISETP.GE.U32.AND P4, PT, R119, 0x7f000001, PT ;  /* 0x7f0000017700780c */ /* 0x000fe20003f86070 */
[----:B------:R-:W-:Y:S01]  /*7dd0*/  IMAD.WIDE.U32 R10, R45, R8, RZ ;  /* 0x000000082d0a7225 */ /* 0x000fe200078e00ff */
[----:B------:R-:W-:Y:S01]  /*7de0*/  @P3 IADD3 R59, PT, PT, R59, -0x7f000001, RZ ;  /* 0x80ffffff3b3b3810 */ /* 0x000fe20007ffe0ff */
[----:B0-----:R-:W4:Y:S02]  /*7df0*/  LDG.E R157, desc[UR14][R158.64+0x14] ;  /* 0x0000140e9e9d7981 */ /* 0x001f24000c1e1900 */
[----:B------:R-:W-:-:S02]  /*7e00*/  IMAD R139, R6, 0x7effffff, RZ ;  /* 0x7effffff068b7824 */ /* 0x000fc400078e02ff */
[----:B------:R-:W-:Y:S01]  /*7e10*/  IMAD.HI.U32 R134, R145, 0x7f000001, R32 ;  /* 0x7f00000191867827 */ /* 0x000fe200078e0020 */
[----:B------:R-:W4:Y:S03]  /*7e20*/  LDG.E R161, desc[UR14][R158.64+0x8] ;  /* 0x0000080e9ea17981 */ /* 0x000f26000c1e1900 */
[----:B------:R-:W-:Y:S01]  /*7e30*/  IMAD.WIDE.U32 R32, R114, R12, RZ ;  /* 0x0000000c72207225 */ /* 0x000fe200078e00ff */
[----:B------:R-:W4:Y:S03]  /*7e40*/  LDG.E R162, desc[UR14][R158.64+0x18] ;  /* 0x0000180e9ea27981 */ /* 0x000f26000c1e1900 */
[----:B------:R-:W-:Y:S01]  /*7e50*/  IMAD R141, R10, 0x7effffff, RZ ;  /* 0x7effffff0a8d7824 */ /* 0x000fe200078e02ff */
[----:B------:R-:W4:Y:S01]  /*7e60*/  LDL.LU R201, [R1+0x1e0] ;  /* 0x0001e00001c97983 */ /* 0x000f220000300800 */
[----:B------:R-:W-:-:S04]  /*7e70*/  IMAD.HI.U32 R140, R139, 0x7f000001, R6 ;  /* 0x7f0000018b8c7827 */ /* 0x000fc800078e0006 */
[----:B------:R-:W-:-:S04]  /*7e80*/  IMAD.WIDE.U32 R6, R99, 0x5fffffa, RZ ;  /* 0x05fffffa63067825 */ /* 0x000fc800078e00ff */
[----:B------:R-:W-:Y:S02]  /*7e90*/  IMAD R143, R32, 0x7effffff, RZ ;  /* 0x7effffff208f7824 */ /* 0x000fe400078e02ff */
[----:B------:R-:W-:Y:S02]  /*7ea0*/  IMAD R99, R99, 0x6, RZ ;  /* 0x0000000663637824 */ /* 0x000fe400078e02ff */
[----:B------:R-:W-:-:S04]  /*7eb0*/  IMAD.HI.U32 R139, R141, 0x7f000001, R10 ;  /* 0x7f0000018d8b7827 */ /* 0x000fc800078e000a */
[----:B------:R-:W-:-:S04]  /*7ec0*/  IMAD.WIDE.U32 R10, R112, 0x5fffffa, RZ ;  /* 0x05fffffa700a7825 */ /* 0x000fc800078e00ff */
[----:B------:R-:W-:Y:S02]  /*7ed0*/  IMAD R141, R112, 0x6, RZ ;  /* 0x00000006708d7824 */ /* 0x000fe400078e02ff */
[----:B------:R-:W-:Y:S01]  /*7ee0*/  IMAD.HI.U32 R112, R143, 0x7f000001, R32 ;  /* 0x7f0000018f707827 */ /* 0x000fe200078e0020 */
[----:B------:R-:W-:-:S03]  /*7ef0*/  @P1 IADD3 R138, PT, PT, R138, -0x7f000001, RZ ;  /* 0x80ffffff8a8a1810 */ /* 0x000fc60007ffe0ff */
[----:B------:R-:W-:Y:S02]  /*7f00*/  IMAD.HI.U32 R32, R99, 0x7f000001, R6 ;  /* 0x7f00000163207827 */ /* 0x000fe400078e0006 */
[----:B------:R-:W4:Y:S01]  /*7f10*/  LDG.E R99, desc[UR14][R158.64+0x20] ;  /* 0x0000200e9e637981 */ /* 0x000f22000c1e1900 */
[----:B------:R-:W-:Y:S01]  /*7f20*/  @P0 IADD3 R60, PT, PT, R60, -0x7f000001, RZ ;  /* 0x80ffffff3c3c0810 */ /* 0x000fe20007ffe0ff */
[----:B------:R-:W-:Y:S01]  /*7f30*/  ISETP.GE.U32.AND P0, PT, R138, 0x7f000001, PT ;  /* 0x7f0000018a00780c */ /* 0x000fe20003f06070 */
[----:B------:R-:W-:Y:S01]  /*7f40*/  ISETP.GE.U32.AND P1, PT, R140, 0x7f000001, PT ;  /* 0x7f0000018c00780c */ /* 0x000fe20003f26070 */
[----:B------:R-:W-:Y:S01]  /*7f50*/  @P5 IADD3 R117, PT, PT, R117, -0x7f000001, RZ ;  /* 0x80ffffff75755810 */ /* 0x000fe20007ffe0ff */
[----:B------:R-:W-:Y:S01]  /*7f60*/  IMAD.WIDE.U32 R36, R51, R49, RZ ;  /* 0x0000003133247225 */ /* 0x000fe200078e00ff */
[----:B------:R-:W-:Y:S02]  /*7f70*/  @P2 IADD3 R109, PT, PT, R109, -0x7f000001, RZ ;  /* 0x80ffffff6d6d2810 */ /* 0x000fe40007ffe0ff */
[----:B------:R-:W-:Y:S01]  /*7f80*/  @P4 IADD3 R119, PT, PT, R119, -0x7f000001, RZ ;  /* 0x80ffffff77774810 */ /* 0x000fe20007ffe0ff */
[----:B------:R-:W-:Y:S01]  /*7f90*/  ISETP.GE.U32.AND P4, PT, R59, 0x7f000001, PT ;  /* 0x7f0000013b00780c */ /* 0x000fe20003f86070 */
[----:B------:R-:W-:Y:S01]  /*7fa0*/  ISETP.GE.U32.AND P2, PT, R32, 0x7f000001, PT ;  /* 0x7f0000012000780c */ /* 0x000fe20003f46070 */
[----:B------:R-:W-:Y:S01]  /*7fb0*/  IMAD R191, R36, 0x7effffff, RZ ;  /* 0x7effffff24bf7824 */ /* 0x000fe200078e02ff */
[----:B------:R-:W-:Y:S01]  /*7fc0*/  ISETP.GE.U32.AND P3, PT, R118, 0x7f000001, PT ;  /* 0x7f0000017600780c */ /* 0x000fe20003f66070 */
[----:B------:R-:W-:-:S04]  /*7fd0*/  IMAD.WIDE.U32 R6, R117, 0x5fffffa, RZ ;  /* 0x05fffffa75067825 */ /* 0x000fc800078e00ff */
[----:B------:R-:W-:Y:S02]  /*7fe0*/  IMAD R117, R117, 0x6, RZ ;  /* 0x0000000675757824 */ /* 0x000fe400078e02ff */
[----:B------:R-:W-:Y:S01]  /*7ff0*/  IMAD.HI.U32 R191, R191, 0x7f000001, R36 ;  /* 0x7f000001bfbf7827 */ /* 0x000fe200078e0024 */
[----:B------:R-:W-:Y:S01]  /*8000*/  IADD3 R109, PT, PT, R60, R109, RZ ;  /* 0x0000006d3c6d7210 */ /* 0x000fe20007ffe0ff */
[----:B------:R-:W-:Y:S02]  /*8010*/  ISETP.GE.U32.AND P6, PT, R119, 0x7f000001, PT ;  /* 0x7f0000017700780c */ /* 0x000fe40003fc6070 */
[----:B------:R-:W-:Y:S01]  /*8020*/  IMAD.HI.U32 R36, R141, 0x7f000001, R10 ;  /* 0x7f0000018d247827 */ /* 0x000fe200078e000a */
[----:B------:R-:W-:Y:S01]  /*8030*/  ISETP.GE.U32.AND P5, PT, R130, 0x7f000001, PT ;  /* 0x7f0000018200780c */ /* 0x000fe20003fa6070 */
[----:B------:R-:W-:Y:S02]  /*8040*/  @P0 IADD3 R138, PT, PT, R138, -0x7f000001, RZ ;  /* 0x80ffffff8a8a0810 */ /* 0x000fe40007ffe0ff */
[----:B------:R-:W-:Y:S01]  /*8050*/  @P1 IADD3 R140, PT, PT, R140, -0x7f000001, RZ ;  /* 0x80ffffff8c8c1810 */ /* 0x000fe20007ffe0ff */
[----:B------:R-:W-:Y:S01]  /*8060*/  IMAD.HI.U32 R10, R117, 0x7f000001, R6 ;  /* 0x7f000001750a7827 */ /* 0x000fe200078e0006 */
[----:B------:R-:W-:Y:S01]  /*8070*/  ISETP.GE.U32.AND P0, PT, R134, 0x7f000001, PT ;  /* 0x7f0000018600780c */ /* 0x000fe20003f06070 */
[----:B------:R-:W-:Y:S01]  /*8080*/  ISETP.GE.U32.AND P1, PT, R139, 0x7f000001, PT ;  /* 0x7f0000018b00780c */ /* 0x000fe20003f26070 */
[----:B------:R-:W-:-:S02]  /*8090*/  @P4 IADD3 R59, PT, PT, R59, -0x7f000001, RZ ;  /* 0x80ffffff3b3b4810 */ /* 0x000fc40007ffe0ff */
[----:B------:R-:W-:Y:S01]  /*80a0*/  @P2 IADD3 R32, PT, PT, R32, -0x7f000001, RZ ;  /* 0x80ffffff20202810 */ /* 0x000fe20007ffe0ff */
[----:B------:R-:W-:Y:S01]  /*80b0*/  ISETP.GE.U32.AND P4, PT, R10, 0x7f000001, PT ;  /* 0x7f0000010a00780c */ /* 0x000fe20003f86070 */
[----:B------:R-:W-:Y:S01]  /*80c0*/  ISETP.GE.U32.AND P2, PT, R109, 0x7f000001, PT ;  /* 0x7f0000016d00780c */ /* 0x000fe20003f46070 */
[----:B------:R-:W-:Y:S01]  /*80d0*/  @P3 IADD3 R118, PT, PT, R118, -0x7f000001, RZ ;  /* 0x80ffffff76763810 */ /* 0x000fe20007ffe0ff */
[----:B------:R-:W-:Y:S01]  /*80e0*/  ISETP.GE.U32.AND P3, PT, R54, 0x7f000001, PT ;  /* 0x7f0000013600780c */ /* 0x000fe20003f66070 */
[----:B------:R-:W-:Y:S02]  /*80f0*/  IADD3 R59, PT, PT, R59, R32, RZ ;  /* 0x000000203b3b7210 */ /* 0x000fe40007ffe0ff */
[----:B------:R-:W-:Y:S02]  /*8100*/  @P6 IADD3 R119, PT, PT, R119, -0x7f000001, RZ ;  /* 0x80ffffff77776810 */ /* 0x000fe40007ffe0ff */
[----:B------:R-:W-:Y:S01]  /*8110*/  @P5 IADD3 R130, PT, PT, R130, -0x7f000001, RZ ;  /* 0x80ffffff82825810 */ /* 0x000fe20007ffe0ff */
[----:B------:R-:W-:Y:S01]  /*8120*/  IMAD.WIDE.U32 R6, R118, 0x5fffffa, RZ ;  /* 0x05fffffa76067825 */ /* 0x000fe200078e00ff */
[----:B------:R-:W-:-:S02]  /*8130*/  @P0 IADD3 R134, PT, PT, R134, -0x7f000001, RZ ;  /* 0x80ffffff86860810 */ /* 0x000fc40007ffe0ff */
[----:B------:R-:W-:Y:S01]  /*8140*/  @P1 IADD3 R139, PT, PT, R139, -0x7f000001, RZ ;  /* 0x80ffffff8b8b1810 */ /* 0x000fe20007ffe0ff */
[----:B------:R-:W-:Y:S01]  /*8150*/  ISETP.GE.U32.AND P1, PT, R36, 0x7f000001, PT ;  /* 0x7f0000012400780c */ /* 0x000fe20003f26070 */
[----:B------:R-:W-:Y:S01]  /*8160*/  ISETP.GE.U32.AND P0, PT, R59, 0x7f000001, PT ;  /* 0x7f0000013b00780c */ /* 0x000fe20003f06070 */
[----:B------:R-:W-:Y:S02]  /*8170*/  @P4 IADD3 R10, PT, PT, R10, -0x7f000001, RZ ;  /* 0x80ffffff0a0a4810 */ /* 0x000fe40007ffe0ff */
[----:B------:R-:W-:Y:S01]  /*8180*/  @P2 IADD3 R109, PT, PT, R109, -0x7f000001, RZ ;  /* 0x80ffffff6d6d2810 */ /* 0x000fe20007ffe0ff */
[----:B------:R-:W-:Y:S01]  /*8190*/  IMAD R11, R118, 0x6, RZ ;  /* 0x00000006760b7824 */ /* 0x000fe200078e02ff */
[----:B------:R-:W-:Y:S02]  /*81a0*/  IADD3 R119, PT, PT, R119, R130, RZ ;  /* 0x0000008277777210 */ /* 0x000fe40007ffe0ff */
[----:B------:R-:W-:Y:S01]  /*81b0*/  IADD3 R138, PT, PT, R138, R140, RZ ;  /* 0x0000008c8a8a7210 */ /* 0x000fe20007ffe0ff */
[----:B------:R-:W-:Y:S01]  /*81c0*/  ISETP.GE.U32.AND P6, PT, R111, 0x7f000001, PT ;  /* 0x7f0000016f00780c */ /* 0x000fe20003fc6070 */
[----:B------:R-:W-:Y:S01]  /*81d0*/  @P3 IADD3 R54, PT, PT, R54, -0x7f000001, RZ ;  /* 0x80ffffff36363810 */ /* 0x000fe20007ffe0ff */
[----:B------:R-:W-:Y:S01]  /*81e0*/  IMAD.HI.U32 R60, R11, 0x7f000001, R6 ;  /* 0x7f0000010b3c7827 */ /* 0x000fe200078e0006 */
[----:B------:R-:W-:Y:S01]  /*81f0*/  IADD3 R109, PT, PT, R109, R10, RZ ;  /* 0x0000000a6d6d7210 */ /* 0x000fe20007ffe0ff */
[----:B------:R-:W-:Y:S01]  /*8200*/  ISETP.GE.U32.AND P5, PT, R126, 0x7f000001, PT ;  /* 0x7f0000017e00780c */ /* 0x000fe20003fa6070 */
[----:B------:R-:W-:Y:S01]  /*8210*/  ISETP.GE.U32.AND P3, PT, R119, 0x7f000001, PT ;  /* 0x7f0000017700780c */ /* 0x000fe20003f66070 */
[----:B------:R-:W-:Y:S01]  /*8220*/  ISETP.GE.U32.AND P2, PT, R138, 0x7f000001, PT ;  /* 0x7f0000018a00780c */ /* 0x000fe20003f46070 */
[----:B------:R-:W-:Y:S01]  /*8230*/  IMAD.WIDE.U32 R10, R134, 0x5fffffa, RZ ;  /* 0x05fffffa860a7825 */ /* 0x000fe200078e00ff */
[----:B------:R-:W-:-:S03]  /*8240*/  IADD3 R54, PT, PT, R54, -R54, RZ ;  /* 0x8000003636367210 */ /* 0x000fc60007ffe0ff */
[----:B------:R-:W-:Y:S01]  /*8250*/  IMAD R33, R134, 0x6, RZ ;  /* 0x0000000686217824 */ /* 0x000fe200078e02ff */
[----:B------:R-:W-:Y:S02]  /*8260*/  @P1 IADD3 R36, PT, PT, R36, -0x7f000001, RZ ;  /* 0x80ffffff24241810 */ /* 0x000fe40007ffe0ff */
[----:B------:R-:W-:Y:S01]  /*8270*/  @P0 IADD3 R59, PT, PT, R59, -0x7f000001, RZ ;  /* 0x80ffffff3b3b0810 */ /* 0x000fe20007ffe0ff */
[----:B------:R-:W-:Y:S01]  /*8280*/  IMAD.HI.U32 R118, R33, 0x7f000001, R10 ;  /* 0x7f00000121767827 */ /* 0x000fe200078e000a */
[----:B------:R-:W-:-:S03]  /*8290*/  @P6 IADD3 R111, PT, PT, R111, -0x7f000001, RZ ;  /* 0x80ffffff6f6f6810 */ /* 0x000fc60007ffe0ff */
[----:B--2---:R-:W-:Y:S01]  /*82a0*/  IMAD.WIDE.U32 R32, R62, R54, RZ ;  /* 0x000000363e207225 */ /* 0x004fe200078e00ff */
[----:B------:R-:W-:Y:S02]  /*82b0*/  IADD3 R36, PT, PT, R59, R36, RZ ;  /* 0x000000243b247210 */ /* 0x000fe40007ffe0ff */
[----:B------:R-:W-:Y:S01]  /*82c0*/  @P5 IADD3 R126, PT, PT, R126, -0x7f000001, RZ ;  /* 0x80ffffff7e7e5810 */ /* 0x000fe20007ffe0ff */
[----:B------:R-:W-:Y:S01]  /*82d0*/  IMAD R59, R32, 0x7effffff, RZ ;  /* 0x7effffff203b7824 */ /* 0x000fe200078e02ff */
[----:B------:R-:W-:Y:S02]  /*82e0*/  @P3 IADD3 R119, PT, PT, R119, -0x7f000001, RZ ;  /* 0x80ffffff77773810 */ /* 0x000fe40007ffe0ff */
[----:B------:R-:W-:Y:S01]  /*82f0*/  @P2 IADD3 R138, PT, PT, R138, -0x7f000001, RZ ;  /* 0x80ffffff8a8a2810 */ /* 0x000fe20007ffe0ff */
[C---:B------:R-:W-:Y:S01]  /*8300*/  IMAD R37, R111.reuse, 0x6, RZ ;  /* 0x000000066f257824 */ /* 0x040fe200078e02ff */
[----:B------:R-:W-:Y:S01]  /*8310*/  ISETP.GE.U32.AND P5, PT, R60, 0x7f000001, PT ;  /* 0x7f0000013c00780c */ /* 0x000fe20003fa6070 */
[----:B------:R-:W-:Y:S01]  /*8320*/  IMAD.WIDE.U32 R6, R111, 0x5fffffa, RZ ;  /* 0x05fffffa6f067825 */ /* 0x000fe200078e00ff */
[----:B------:R-:W-:Y:S01]  /*8330*/  ISETP.GE.U32.AND P4, PT, R109, 0x7f000001, PT ;  /* 0x7f0000016d00780c */ /* 0x000fe20003f86070 */
[----:B------:R-:W-:-:S02]  /*8340*/  ISETP.GE.U32.AND P2, PT, R118, 0x7f000001, PT ;  /* 0x7f0000017600780c */ /* 0x000fc40003f46070 */
[----:B------:R-:W-:Y:S01]  /*8350*/  IMAD.HI.U32 R111, R59, 0x7f000001, R32 ;  /* 0x7f0000013b6f7827 */ /* 0x000fe200078e0020 */
[----:B------:R-:W-:-:S03]  /*8360*/  IADD3 R119, PT, PT, R119, R126, RZ ;  /* 0x0000007e77777210 */ /* 0x000fc60007ffe0ff */
[----:B------:R-:W-:Y:S02]  /*8370*/  IMAD.WIDE.U32 R32, R50, R54, RZ ;  /* 0x0000003632207225 */ /* 0x000fe400078e00ff */
[----:B------:R-:W2:Y:S01]  /*8380*/  LDG.E R50, desc[UR14][R158.64+0x24] ;  /* 0x0000240e9e327981 */ /* 0x000ea2000c1e1900 */
[----:B------:R-:W-:Y:S01]  /*8390*/  IADD3 R139, PT, PT, R138, R139, RZ ;  /* 0x0000008b8a8b7210 */ /* 0x000fe20007ffe0ff */
[----:B------:R-:W-:Y:S01]  /*83a0*/  ISETP.GE.U32.AND P1, PT, R119, 0x7f000001, PT ;  /* 0x7f0000017700780c */ /* 0x000fe20003f26070 */
[----:B------:R-:W-:Y:S02]  /*83b0*/  @P5 IADD3 R60, PT, PT, R60, -0x7f000001, RZ ;  /* 0x80ffffff3c3c5810 */ /* 0x000fe40007ffe0ff */
[----:B------:R-:W-:Y:S02]  /*83c0*/  @P4 IADD3 R109, PT, PT, R109, -0x7f000001, RZ ;  /* 0x80ffffff6d6d4810 */ /* 0x000fe40007ffe0ff */
[----:B------:R-:W-:Y:S01]  /*83d0*/  @P2 IADD3 R118, PT, PT, R118, -0x7f000001, RZ ;  /* 0x80ffffff76762810 */ /* 0x000fe20007ffe0ff */
[----:B------:R-:W-:Y:S01]  /*83e0*/  ISETP.GE.U32.AND P0, PT, R112, 0x7f000001, PT ;  /* 0x7f0000017000780c */ /* 0x000fe20003f06070 */
[----:B------:R-:W-:Y:S01]  /*83f0*/  ISETP.GE.U32.AND P2, PT, R139, 0x7f000001, PT ;  /* 0x7f0000018b00780c */ /* 0x000fe20003f46070 */
[----:B------:R-:W-:Y:S01]  /*8400*/  IMAD.HI.U32 R37, R37, 0x7f000001, R6 ;  /* 0x7f00000125257827 */ /* 0x000fe200078e0006 */
[----:B------:R-:W-:-:S03]  /*8410*/  IADD3 R60, PT, PT, R109, R60, RZ ;  /* 0x0000003c6d3c7210 */ /* 0x000fc60007ffe0ff */
[-C--:B---3--:R-:W-:Y:S01]  /*8420*/  IMAD.WIDE.U32 R10, R65, R54.reuse, RZ ;  /* 0x00000036410a7225 */ /* 0x088fe200078e00ff */
[----:B------:R-:W-:Y:S01]  /*8430*/  ISETP.GE.U32.AND P3, PT, R36, 0x7f000001, PT ;  /* 0x7f0000012400780c */ /* 0x000fe20003f66070 */
[----:B------:R-:W-:Y:S01]  /*8440*/  ISETP.GE.U32.AND P6, PT, R60, 0x7f000001, PT ;  /* 0x7f0000013c00780c */ /* 0x000fe20003fc6070 */
[----:B------:R-:W-:Y:S01]  /*8450*/  @P1 IADD3 R119, PT, PT, R119, -0x7f000001, RZ ;  /* 0x80ffffff77771810 */ /* 0x000fe20007ffe0ff */
[----:B----4-:R-:W-:Y:S01]  /*8460*/  IMAD.WIDE.U32 R6, R69, R54, RZ ;  /* 0x0000003645067225 */ /* 0x010fe200078e00ff */
[----:B------:R-:W-:Y:S01]  /*8470*/  ISETP.GE.U32.AND P4, PT, R111, 0x7f000001, PT ;  /* 0x7f0000016f00780c */ /* 0x000fe20003f86070 */
[----:B------:R-:W3:Y:S01]  /*8480*/  LDG.E R138, desc[UR14][R158.64] ;  /* 0x0000000e9e8a7981 */ /* 0x000ee2000c1e1900 */
[----:B------:R-:W-:Y:S01]  /*8490*/  @P0 IADD3 R112, PT, PT, R112, -0x7f000001, RZ ;  /* 0x80ffffff70700810 */ /* 0x000fe20007ffe0ff */
[----:B------:R-:W-:Y:S01]  /*84a0*/  IMAD R65, R6, 0x7effffff, RZ ;  /* 0x7effffff06417824 */ /* 0x000fe200078e02ff */
[----:B------:R-:W-:Y:S01]  /*84b0*/  IADD3 R59, PT, PT, R119, R118, RZ ;  /* 0x00000076773b7210 */ /* 0x000fe20007ffe0ff */
[----:B------:R-:W-:Y:S01]  /*84c0*/  IMAD R69, R10, 0x7effffff, RZ ;  /* 0x7effffff0a457824 */ /* 0x000fe200078e02ff */
[----:B------:R-:W-:Y:S01]  /*84d0*/  @P2 IADD3 R139, PT, PT, R139, -0x7f000001, RZ ;  /* 0x80ffffff8b8b2810 */ /* 0x000fe20007ffe0ff */
[----:B------:R-:W-:Y:S01]  /*84e0*/  ISETP.GE.U32.AND P1, PT, R37, 0x7f000001, PT ;  /* 0x7f0000012500780c */ /* 0x000fe20003f26070 */
[----:B------:R-:W-:Y:S01]  /*84f0*/  IMAD.HI.U32 R65, R65, 0x7f000001, R6 ;  /* 0x7f00000141417827 */ /* 0x000fe200078e0006 */
[----:B------:R-:W-:Y:S01]  /*8500*/  ISETP.GE.U32.AND P5, PT, R59, 0x7f000001, PT ;  /* 0x7f0000013b00780c */ /* 0x000fe20003fa6070 */
[----:B------:R-:W-:-:S02]  /*8510*/  IADD3 R6, PT, PT, R139, R112, RZ ;  /* 0x000000708b067210 */ /* 0x000fc40007ffe0ff */
[----:B------:R-:W-:Y:S01]  /*8520*/  IMAD.HI.U32 R118, R69, 0x7f000001, R10 ;  /* 0x7f00000145767827 */ /* 0x000fe200078e000a */
[----:B------:R-:W-:-:S03]  /*8530*/  @P6 IADD3 R60, PT, PT, R60, -0x7f000001, RZ ;  /* 0x80ffffff3c3c6810 */ /* 0x000fc60007ffe0ff */
[----:B------:R-:W-:Y:S01]  /*8540*/  IMAD R109, R32, 0x7effffff, RZ ;  /* 0x7effffff206d7824 */ /* 0x000fe200078e02ff */
[----:B------:R-:W-:Y:S01]  /*8550*/  ISETP.GE.U32.AND P0, PT, R118, 0x7f000001, PT ;  /* 0x7f0000017600780c */ /* 0x000fe20003f06070 */
[----:B------:R-:W-:Y:S01]  /*8560*/  ISETP.GE.U32.AND P2, PT, R6, 0x7f000001, PT ;  /* 0x7f0000010600780c */ /* 0x000fe20003f46070 */
[----:B------:R-:W-:Y:S01]  /*8570*/  @P4 IADD3 R111, PT, PT, R111, -0x7f000001, RZ ;  /* 0x80ffffff6f6f4810 */ /* 0x000fe20007ffe0ff */
[----:B------:R-:W-:Y:S01]  /*8580*/  IMAD.HI.U32 R33, R109, 0x7f000001, R32 ;  /* 0x7f0000016d217827 */ /* 0x000fe200078e0020 */
[----:B------:R-:W-:-:S03]  /*8590*/  @P1 IADD3 R37, PT, PT, R37, -0x7f000001, RZ ;  /* 0x80ffffff25251810 */ /* 0x000fc60007ffe0ff */
[----:B------:R-:W-:Y:S01]  /*85a0*/  IMAD.WIDE.U32 R10, R60, R4, RZ ;  /* 0x000000043c0a7225 */ /* 0x000fe200078e00ff */
[----:B------:R-:W-:Y:S01]  /*85b0*/  ISETP.GE.U32.AND P6, PT, R65, 0x7f000001, PT ;  /* 0x7f0000014100780c */ /* 0x000fe20003fc6070 */
[----:B------:R-:W-:Y:S01]  /*85c0*/  ISETP.GE.U32.AND P1, PT, R33, 0x7f000001, PT ;  /* 0x7f0000012100780c */ /* 0x000fe20003f26070 */
[----:B------:R-:W-:Y:S01]  /*85d0*/  @P5 IADD3 R59, PT, PT, R59, -0x7f000001, RZ ;  /* 0x80ffffff3b3b5810 */ /* 0x000fe20007ffe0ff */
[----:B------:R-:W-:Y:S01]  /*85e0*/  IMAD R109, R10, 0x7effffff, RZ ;  /* 0x7effffff0a6d7824 */ /* 0x000fe200078e02ff */
[----:B------:R-:W-:Y:S02]  /*85f0*/  IADD3 R98, PT, PT, R111, R98, RZ ;  /* 0x000000626f627210 */ /* 0x000fe40007ffe0ff */
[----:B------:R-:W-:Y:S02]  /*8600*/  @P3 IADD3 R36, PT, PT, R36, -0x7f000001, RZ ;  /* 0x80ffffff24243810 */ /* 0x000fe40007ffe0ff */
[----:B------:R-:W-:Y:S01]  /*8610*/  @P0 IADD3 R118, PT, PT, R118, -0x7f000001, RZ ;  /* 0x80ffffff76760810 */ /* 0x000fe20007ffe0ff */
[----:B------:R-:W-:Y:S01]  /*8620*/  IMAD.HI.U32 R109, R109, 0x7f000001, R10 ;  /* 0x7f0000016d6d7827 */ /* 0x000fe200078e000a */
[----:B------:R-:W-:Y:S01]  /*8630*/  @P2 IADD3 R6, PT, PT, R6, -0x7f000001, RZ ;  /* 0x80ffffff06062810 */ /* 0x000fe20007ffe0ff */
[----:B------:R-:W-:-:S02]  /*8640*/  ISETP.GE.U32.AND P0, PT, R98, 0x7f000001, PT ;  /* 0x7f0000016200780c */ /* 0x000fc40003f06070 */
[----:B------:R-:W-:Y:S01]  /*8650*/  IMAD.WIDE.U32 R10, R59, R5, RZ ;  /* 0x000000053b0a7225 */ /* 0x000fe200078e00ff */
[----:B------:R-:W-:-:S03]  /*8660*/  IADD3 R7, PT, PT, R36, R37, RZ ;  /* 0x0000002524077210 */ /* 0x000fc60007ffe0ff */
[----:B------:R-:W-:Y:S02]  /*8670*/  IMAD R69, R10, 0x7effffff, RZ ;  /* 0x7effffff0a457824 */ /* 0x000fe400078e02ff */
[----:B------:R-:W-:Y:S01]  /*8680*/  IMAD.WIDE.U32 R36, R6, R8, RZ ;  /* 0x0000000806247225 */ /* 0x000fe200078e00ff */
[----:B------:R-:W-:Y:S02]  /*8690*/  @P6 IADD3 R65, PT, PT, R65, -0x7f000001, RZ ;  /* 0x80ffffff41416810 */ /* 0x000fe40007ffe0ff */
[----:B------:R-:W-:Y:S02]  /*86a0*/  @P1 IADD3 R33, PT, PT, R33, -0x7f000001, RZ ;  /* 0x80ffffff21211810 */ /* 0x000fe40007ffe0ff */
[----:B------:R-:W-:Y:S01]  /*86b0*/  IADD3 R118, PT, PT, R118, R83, RZ ;  /* 0x0000005376767210 */ /* 0x000fe20007ffe0ff */
[----:B------:R-:W-:Y:S01]  /*86c0*/  IMAD.HI.U32 R69, R69, 0x7f000001, R10 ;  /* 0x7f00000145457827 */ /* 0x000fe200078e000a */
[----:B------:R0:W-:Y:S03]  /*86d0*/  STL [R1+0x110], R98 ;  /* 0x0001106201007387 */ /* 0x0001e60000100800 */
[----:B------:R-:W-:Y:S01]  /*86e0*/  IMAD.WIDE.U32 R10, R60, R12, RZ ;  /* 0x0000000c3c0a7225 */ /* 0x000fe200078e00ff */
[----:B------:R-:W-:-:S03]  /*86f0*/  IADD3 R78, PT, PT, R65, R78, RZ ;  /* 0x0000004e414e7210 */ /* 0x000fc60007ffe0ff */
[----:B------:R-:W-:Y:S01]  /*8700*/  IMAD R111, R36, 0x7effffff, RZ ;  /* 0x7effffff246f7824 */ /* 0x000fe200078e02ff */
[----:B------:R-:W-:Y:S01]  /*8710*/  IADD3 R84, PT, PT, R33, R84, RZ ;  /* 0x0000005421547210 */ /* 0x000fe20007ffe0ff */
[----:B------:R-:W-:Y:S01]  /*8720*/  ISETP.GE.U32.AND P2, PT, R118, 0x7f000001, PT ;  /* 0x7f0000017600780c */ /* 0x000fe20003f46070 */
[----:B------:R-:W-:Y:S01]  /*8730*/  IMAD.WIDE.U32 R32, R59, R4, RZ ;  /* 0x000000043b207225 */ /* 0x000fe200078e00ff */
[----:B0-----:R-:W-:Y:S01]  /*8740*/  @P0 IADD3 R98, PT, PT, R98, -0x7f000001, RZ ;  /* 0x80ffffff62620810 */ /* 0x001fe20007ffe0ff */
[----:B------:R-:W-:Y:S02]  /*8750*/  ISETP.GE.U32.AND P0, PT, R7, 0x7f000001, PT ;  /* 0x7f0000010700780c */ /* 0x000fe40003f06070 */
[----:B------:R-:W-:Y:S02]  /*8760*/  IMAD R65, R10, 0x7effffff, RZ ;  /* 0x7effffff0a417824 */ /* 0x000fe400078e02ff */
[----:B------:R-:W-:-:S04]  /*8770*/  IMAD.HI.U32 R111, R111, 0x7f000001, R36 ;  /* 0x7f0000016f6f7827 */ /* 0x000fc800078e0024 */
[----:B------:R-:W-:-:S04]  /*8780*/  IMAD.WIDE.U32 R36, R60, R8, RZ ;  /* 0x000000083c247225 */ /* 0x000fc800078e00ff */
[----:B------:R-:W-:Y:S02]  /*8790*/  IMAD R83, R32, 0x7effffff, RZ ;  /* 0x7effffff20537824 */ /* 0x000fe400078e02ff */
[----:B------:R-:W-:-:S04]  /*87a0*/  IMAD.HI.U32 R54, R65, 0x7f000001, R10 ;  /* 0x7f00000141367827 */ /* 0x000fc800078e000a */
[----:B------:R-:W-:Y:S02]  /*87b0*/  IMAD R65, R36, 0x7effffff, RZ ;  /* 0x7effffff24417824 */ /* 0x000fe400078e02ff */
[----:B------:R-:W-:Y:S01]  /*87c0*/  IMAD.HI.U32 R112, R83, 0x7f000001, R32 ;  /* 0x7f00000153707827 */ /* 0x000fe200078e0020 */
[----:B------:R0:W-:Y:S03]  /*87d0*/  STL [R1+0x118], R118 ;  /* 0x0001187601007387 */ /* 0x0001e60000100800 */
[----:B------:R-:W-:-:S04]  /*87e0*/  IMAD.WIDE.U32 R32, R6, R5, RZ ;  /* 0x0000000506207225 */ /* 0x000fc800078e00ff */
[----:B------:R-:W-:-:S04]  /*87f0*/  IMAD.HI.U32 R62, R65, 0x7f000001, R36 ;  /* 0x7f000001413e7827 */ /* 0x000fc800078e0024 */
[----:B------:R-:W-:Y:S01]  /*8800*/  IMAD.WIDE.U32 R36, R6, R4, RZ ;  /* 0x0000000406247225 */ /* 0x000fe200078e00ff */
[----:B0-----:R-:W-:Y:S02]  /*8810*/  @P2 IADD3 R118, PT, PT, R118, -0x7f000001, RZ ;  /* 0x80ffffff76762810 */ /* 0x001fe40007ffe0ff */
[----:B------:R-:W-:Y:S01]  /*8820*/  @P0 IADD3 R7, PT, PT, R7, -0x7f000001, RZ ;  /* 0x80ffffff07070810 */ /* 0x000fe20007ffe0ff */
[----:B------:R-:W-:-:S04]  /*8830*/  IMAD.WIDE.U32 R10, R59, R12, RZ ;  /* 0x0000000c3b0a7225 */ /* 0x000fc800078e00ff */
[----:B------:R-:W-:Y:S02]  /*8840*/  IMAD R117, R32, 0x7effffff, RZ ;  /* 0x7effffff20757824 */ /* 0x000fe400078e02ff */
[----:B------:R-:W-:Y:S01]  /*8850*/  IMAD R83, R36, 0x7effffff, RZ ;  /* 0x7effffff24537824 */ /* 0x000fe200078e02ff */
[----:B------:R0:W-:Y:S01]  /*8860*/  STL [R1+0x118], R118 ;  /* 0x0001187601007387 */ /* 0x0001e20000100800 */
[----:B------:R-:W-:Y:S01]  /*8870*/  IMAD R65, R10, 0x7effffff, RZ ;  /* 0x7effffff0a417824 */ /* 0x000fe200078e02ff */
[----:B------:R-:W-:Y:S01]  /*8880*/  ISETP.GE.U32.AND P0, PT, R109, 0x7f000001, PT ;  /* 0x7f0000016d00780c */ /* 0x000fe20003f06070 */
[----:B------:R-:W-:-:S04]  /*8890*/  IMAD.HI.U32 R117, R117, 0x7f000001, R32 ;  /* 0x7f00000175757827 */ /* 0x000fc800078e0020 */
[----:B------:R-:W-:-:S04]  /*88a0*/  IMAD.WIDE.U32 R32, R60, R5, RZ ;  /* 0x000000053c207225 */ /* 0x000fc800078e00ff */
[----:B0-----:R-:W-:-:S04]  /*88b0*/  IMAD.HI.U32 R118, R83, 0x7f000001, R36 ;  /* 0x7f00000153767827 */ /* 0x001fc800078e0024 */
[----:B------:R-:W-:-:S04]  /*88c0*/  IMAD.WIDE.U32 R36, R7, R12, RZ ;  /* 0x0000000c07247225 */ /* 0x000fc800078e00ff */
[----:B------:R-:W-:-:S04]  /*88d0*/  IMAD.HI.U32 R65, R65, 0x7f000001, R10 ;  /* 0x7f00000141417827 */ /* 0x000fc800078e000a */
[----:B------:R-:W-:-:S04]  /*88e0*/  IMAD.WIDE.U32 R10, R59, R8, RZ ;  /* 0x000000083b0a7225 */ /* 0x000fc800078e00ff */
[----:B------:R-:W-:Y:S02]  /*88f0*/  IMAD R119, R32, 0x7effffff, RZ ;  /* 0x7effffff20777824 */ /* 0x000fe400078e02ff */
[----:B------:R-:W-:Y:S02]  /*8900*/  IMAD R139, R36, 0x7effffff, RZ ;  /* 0x7effffff248b7824 */ /* 0x000fe400078e02ff */
[----:B------:R-:W-:Y:S02]  /*8910*/  IMAD R83, R10, 0x7effffff, RZ ;  /* 0x7effffff0a537824 */ /* 0x000fe400078e02ff */
[----:B------:R-:W-:-:S04]  /*8920*/  IMAD.HI.U32 R119, R119, 0x7f000001, R32 ;  /* 0x7f00000177777827 */ /* 0x000fc800078e0020 */
[----:B------:R-:W-:-:S04]  /*8930*/  IMAD.WIDE.U32 R32, R7, R8, RZ ;  /* 0x0000000807207225 */ /* 0x000fc800078e00ff */
[----:B------:R-:W-:Y:S01]  /*8940*/  IMAD.HI.U32 R126, R139, 0x7f000001, R36 ;  /* 0x7f0000018b7e7827 */ /* 0x000fe200078e0024 */
[----:B------:R-:W-:-:S03]  /*8950*/  @P0 IADD3 R109, PT, PT, R109, -0x7f000001, RZ ;  /* 0x80ffffff6d6d0810 */ /* 0x000fc60007ffe0ff */
[----:B------:R-:W-:Y:S01]  /*8960*/  IMAD.HI.U32 R83, R83, 0x7f000001, R10 ;  /* 0x7f00000153537827 */ /* 0x000fe200078e000a */
[----:B------:R-:W-:-:S03]  /*8970*/  ISETP.GE.U32.AND P0, PT, R126, 0x7f000001, PT ;  /* 0x7f0000017e00780c */ /* 0x000fc60003f06070 */
[----:B------:R-:W-:-:S04]  /*8980*/  IMAD.WIDE.U32 R10, R7, R5, RZ ;  /* 0x00000005070a7225 */ /* 0x000fc800078e00ff */
[----:B------:R-:W-:Y:S02]  /*8990*/  IMAD R139, R32, 0x7effffff, RZ ;  /* 0x7effffff208b7824 */ /* 0x000fe400078e02ff */
[----:B------:R-:W-:Y:S01]  /*89a0*/  IMAD.WIDE.U32 R36, R7, R4, RZ ;  /* 0x0000000407247225 */ /* 0x000fe200078e00ff */
[----:B------:R-:W-:-:S03]  /*89b0*/  ISETP.GE.U32.AND P4, PT, R111, 0x7f000001, PT ;  /* 0x7f0000016f00780c */ /* 0x000fc60003f86070 */
[----:B------:R-:W-:Y:S02]  /*89c0*/  IMAD R141, R10, 0x7effffff, RZ ;  /* 0x7effffff0a8d7824 */ /* 0x000fe400078e02ff */
[----:B------:R-:W-:-:S04]  /*89d0*/  IMAD.HI.U32 R139, R139, 0x7f000001, R32 ;  /* 0x7f0000018b8b7827 */ /* 0x000fc800078e0020 */
[----:B------:R-:W-:Y:S02]  /*89e0*/  IMAD R33, R36, 0x7effffff, RZ ;  /* 0x7effffff24217824 */ /* 0x000fe400078e02ff */
[----:B------:R-:W-:-:S04]  /*89f0*/  IMAD.HI.U32 R141, R141, 0x7f000001, R10 ;  /* 0x7f0000018d8d7827 */ /* 0x000fc800078e000a */
[----:B------:R-:W-:-:S04]  /*8a00*/  IMAD.WIDE.U32 R10, R109, 0x5fffffa, RZ ;  /* 0x05fffffa6d0a7825 */ /* 0x000fc800078e00ff */
[----:B------:R-:W-:-:S04]  /*8a10*/  IMAD.HI.U32 R36, R33, 0x7f000001, R36 ;  /* 0x7f00000121247827 */ /* 0x000fc800078e0024 */
[----:B------:R-:W-:Y:S01]  /*8a20*/  IMAD R37, R109, 0x6, RZ ;  /* 0x000000066d257824 */ /* 0x000fe200078e02ff */
[----:B------:R-:W-:Y:S01]  /*8a30*/  ISETP.GE.U32.AND P1, PT, R78, 0x7f000001, PT ;  /* 0x7f0000014e00780c */ /* 0x000fe20003f26070 */
[----:B------:R-:W-:Y:S01]  /*8a40*/  ISETP.GE.U32.AND P3, PT, R84, 0x7f000001, PT ;  /* 0x7f0000015400780c */ /* 0x000fe20003f66070 */
[----:B------:R-:W-:Y:S01]  /*8a50*/  @P0 IADD3 R126, PT, PT, R126, -0x7f000001, RZ ;  /* 0x80ffffff7e7e0810 */ /* 0x000fe20007ffe0ff */
[----:B------:R-:W-:Y:S01]  /*8a60*/  IMAD.HI.U32 R109, R37, 0x7f000001, R10 ;  /* 0x7f000001256d7827 */ /* 0x000fe200078e000a */
[----:B------:R-:W-:-:S03]  /*8a70*/  @P4 IADD3 R111, PT, PT, R111, -0x7f000001, RZ ;  /* 0x80ffffff6f6f4810 */ /* 0x000fc60007ffe0ff */
[----:B------:R-:W-:Y:S01]  /*8a80*/  ISETP.GE.U32.AND P6, PT, R126, 0x7f000001, PT ;  /* 0x7f0000017e00780c */ /* 0x000fe20003fc6070 */
[----:B------:R-:W-:Y:S01]  /*8a90*/  ISETP.GE.U32.AND P4, PT, R109, 0x7f000001, PT ;  /* 0x7f0000016d00780c */ /* 0x000fe20003f86070 */
[----:B------:R0:W-:Y:S01]  /*8aa0*/  STL [R1+0x114], R78 ;  /* 0x0001144e01007387 */ /* 0x0001e20000100800 */
[----:B------:R-:W-:-:S03]  /*8ab0*/  ISETP.GE.U32.AND P2, PT, R112, 0x7f000001, PT ;  /* 0x7f0000017000780c */ /* 0x000fc60003f46070 */
[----:B------:R1:W-:Y:S01]  /*8ac0*/  STL [R1+0x11c], R84 ;  /* 0x00011c5401007387 */ /* 0x0003e20000100800 */
[----:B0-----:R-:W-:Y:S01]  /*8ad0*/  @P1 IADD3 R78, PT, PT, R78, -0x7f000001, RZ ;  /* 0x80ffffff4e4e1810 */ /* 0x001fe20007ffe0ff */
[----:B------:R-:W-:Y:S01]  /*8ae0*/  ISETP.GE.U32.AND P1, PT, R69, 0x7f000001, PT ;  /* 0x7f0000014500780c */ /* 0x000fe20003f26070 */
[----:B-1----:R-:W-:Y:S01]  /*8af0*/  @P3 IADD3 R84, PT, PT, R84, -0x7f000001, RZ ;  /* 0x80ffffff54543810 */ /* 0x002fe20007ffe0ff */
[----:B------:R-:W-:Y:S04]  /*8b00*/  STL [R1+0x110], R98 ;  /* 0x0001106201007387 */ /* 0x000fe80000100800 */
[----:B------:R-:W-:Y:S02]  /*8b10*/  @P4 IADD3 R109, PT, PT, R109, -0x7f000001, RZ ;  /* 0x80ffffff6d6d4810 */ /* 0x000fe40007ffe0ff */
[----:B------:R-:W-:Y:S01]  /*8b20*/  @P6 IADD3 R126, PT, PT, R126, -0x7f000001, RZ ;  /* 0x80ffffff7e7e6810 */ /* 0x000fe20007ffe0ff */
[----:B------:R0:W-:Y:S04]  /*8b30*/  STL [R1+0x114], R78 ;  /* 0x0001144e01007387 */ /* 0x0001e80000100800 */
[----:B------:R1:W-:Y:S01]  /*8b40*/  STL [R1+0x11c], R84 ;  /* 0x00011c5401007387 */ /* 0x0003e20000100800 */
[----:B------:R-:W-:Y:S01]  /*8b50*/  IADD3 R126, PT, PT, R126, R109, RZ ;  /* 0x0000006d7e7e7210 */ /* 0x000fe20007ffe0ff */
[----:B------:R-:W-:-:S02]  /*8b60*/  ISETP.GE.U32.AND P3, PT, R139, 0x7f000001, PT ;  /* 0x7f0000018b00780c */ /* 0x000fc40003f66070 */
[----:B------:R-:W4:Y:S04]  /*8b70*/  LDG.E R109, desc[UR14][R158.64+0x28] ;  /* 0x0000280e9e6d7981 */ /* 0x000f28000c1e1900 */
[----:B0-----:R-:W2:Y:S01]  /*8b80*/  LD.E R78, desc[UR14][R86.64+0x30] ;  /* 0x0000300e564e7980 */ /* 0x001ea2000c101900 */
[----:B------:R-:W-:Y:S02]  /*8b90*/  @P1 IADD3 R69, PT, PT, R69, -0x7f000001, RZ ;  /* 0x80ffffff45451810 */ /* 0x000fe40007ffe0ff */
[----:B------:R-:W-:Y:S01]  /*8ba0*/  @P2 IADD3 R112, PT, PT, R112, -0x7f000001, RZ ;  /* 0x80ffffff70702810 */ /* 0x000fe20007ffe0ff */
[----:B------:R-:W-:Y:S01]  /*8bb0*/  ISETP.GE.U32.AND P1, PT, R117, 0x7f000001, PT ;  /* 0x7f0000017500780c */ /* 0x000fe20003f26070 */
[----:B-1----:R-:W2:Y:S01]  /*8bc0*/  LD.E R84, desc[UR14][R86.64+0x34] ;  /* 0x0000340e56547980 */ /* 0x002ea2000c101900 */
[----:B------:R-:W-:Y:S01]  /*8bd0*/  ISETP.GE.U32.AND P2, PT, R141, 0x7f000001, PT ;  /* 0x7f0000018d00780c */ /* 0x000fe20003f46070 */
[----:B------:R-:W-:-:S02]  /*8be0*/  IMAD.WIDE.U32 R32, R69, 0x5fffffa, RZ ;  /* 0x05fffffa45207825 */ /* 0x000fc400078e00ff */
[----:B------:R-:W2:Y:S01]  /*8bf0*/  LD.E R98, desc[UR14][R86.64+0x38] ;  /* 0x0000380e56627980 */ /* 0x000ea2000c101900 */
[----:B------:R-:W-:Y:S01]  /*8c00*/  @P3 IADD3 R139, PT, PT, R139, -0x7f000001, RZ ;  /* 0x80ffffff8b8b3810 */ /* 0x000fe20007ffe0ff */
[----:B------:R-:W-:Y:S02]  /*8c10*/  IMAD R69, R69, 0x6, RZ ;  /* 0x0000000645457824 */ /* 0x000fe400078e02ff */
[C---:B------:R-:W-:Y:S02]  /*8c20*/  IMAD.WIDE.U32 R10, R112.reuse, 0x5fffffa, RZ ;  /* 0x05fffffa700a7825 */ /* 0x040fe400078e00ff */
[----:B------:R-:W-:Y:S02]  /*8c30*/  ISETP.GE.U32.AND P3, PT, R139, 0x7f000001, PT ;  /* 0x7f0000018b00780c */ /* 0x000fe40003f66070 */
[----:B------:R-:W-:Y:S01]  /*8c40*/  IMAD.HI.U32 R37, R69, 0x7f000001, R32 ;  /* 0x7f00000145257827 */ /* 0x000fe200078e0020 */
[----:B------:R-:W-:Y:S02]  /*8c50*/  @P1 IADD3 R117, PT, PT, R117, -0x7f000001, RZ ;  /* 0x80ffffff75751810 */ /* 0x000fe40007ffe0ff */
[----:B------:R-:W-:Y:S01]  /*8c60*/  @P2 IADD3 R141, PT, PT, R141, -0x7f000001, RZ ;  /* 0x80ffffff8d8d2810 */ /* 0x000fe20007ffe0ff */
[----:B------:R-:W-:Y:S01]  /*8c70*/  IMAD R69, R112, 0x6, RZ ;  /* 0x0000000670457824 */ /* 0x000fe200078e02ff */
[----:B------:R-:W-:Y:S01]  /*8c80*/  ISETP.GE.U32.AND P1, PT, R36, 0x7f000001, PT ;  /* 0x7f0000012400780c */ /* 0x000fe20003f26070 */
[----:B------:R0:W2:Y:S01]  /*8c90*/  LD.E R112, desc[UR14][R86.64+0x3c] ;  /* 0x00003c0e56707980 */ /* 0x0000a2000c101900 */
[----:B------:R-:W-:Y:S01]  /*8ca0*/  ISETP.GE.U32.AND P0, PT, R54, 0x7f000001, PT ;  /* 0x7f0000013600780c */ /* 0x000fe20003f06070 */
[----:B------:R-:W-:Y:S01]  /*8cb0*/  ISETP.GE.U32.AND P2, PT, R62, 0x7f000001, PT ;  /* 0x7f0000013e00780c */ /* 0x000fe20003f46070 */
[----:B------:R-:W-:Y:S01]  /*8cc0*/  ISETP.GE.U32.AND P5, PT, R141, 0x7f000001, PT ;  /* 0x7f0000018d00780c */ /* 0x000fe20003fa6070 */
[----:B------:R-:W-:Y:S01]  /*8cd0*/  ISETP.GE.U32.AND P4, PT, R118, 0x7f000001, PT ;  /* 0x7f0000017600780c */ /* 0x000fe20003f86070 */
[----:B------:R-:W-:Y:S01]  /*8ce0*/  @P3 IADD3 R139, PT, PT, R139, -0x7f000001, RZ ;  /* 0x80ffffff8b8b3810 */ /* 0x000fe20007ffe0ff */
[----:B------:R-:W-:-:S06]  /*8cf0*/  ISETP.GE.U32.AND P3, PT, R37, 0x7f000001, PT ;  /* 0x7f0000012500780c */ /* 0x000fcc0003f66070 */
[----:B------:R-:W-:Y:S02]  /*8d00*/  @P1 IADD3 R36, PT, PT, R36, -0x7f000001, RZ ;  /* 0x80ffffff24241810 */ /* 0x000fe40007ffe0ff */
[----:B------:R-:W-:Y:S02]  /*8d10*/  @P0 IADD3 R54, PT, PT, R54, -0x7f000001, RZ ;  /* 0x80ffffff36360810 */ /* 0x000fe40007ffe0ff */
[----:B------:R-:W-:Y:S02]  /*8d20*/  @P2 IADD3 R62, PT, PT, R62, -0x7f000001, RZ ;  /* 0x80ffffff3e3e2810 */ /* 0x000fe40007ffe0ff */
[----:B------:R-:W-:Y:S01]  /*8d30*/  @P5 IADD3 R141, PT, PT, R141, -0x7f000001, RZ ;  /* 0x80ffffff8d8d5810 */ /* 0x000fe20007ffe0ff */
[----:B------:R-:W-:Y:S01]  /*8d40*/  ISETP.GE.U32.AND P0, PT, R119, 0x7f000001, PT ;  /* 0x7f0000017700780c */ /* 0x000fe20003f06070 */
[----:B------:R-:W-:Y:S01]  /*8d50*/  ISETP.GE.U32.AND P1, PT, R36, 0x7f000001, PT ;  /* 0x7f0000012400780c */ /* 0x000fe20003f26070 */
[----:B------:R-:W-:Y:S01]  /*8d60*/  IADD3 R139, PT, PT, R139, R54, RZ ;  /* 0x000000368b8b7210 */ /* 0x000fe20007ffe0ff */
[----:B------:R-:W-:Y:S01]  /*8d70*/  IMAD.WIDE.U32 R32, R111, 0x5fffffa, RZ ;  /* 0x05fffffa6f207825 */ /* 0x000fe200078e00ff */
[----:B------:R-:W-:Y:S01]  /*8d80*/  IADD3 R54, PT, PT, R141, R62, RZ ;  /* 0x0000003e8d367210 */ /* 0x000fe20007ffe0ff */
[----:B------:R-:W-:-:S02]  /*8d90*/  ISETP.GE.U32.AND P5, PT, R126, 0x7f000001, PT ;  /* 0x7f0000017e00780c */ /* 0x000fc40003fa6070 */
[----:B------:R-:W-:Y:S01]  /*8da0*/  IMAD.HI.U32 R130, R69, 0x7f000001, R10 ;  /* 0x7f00000145827827 */ /* 0x000fe200078e000a */
[----:B------:R-:W-:Y:S02]  /*8db0*/  @P4 IADD3 R118, PT, PT, R118, -0x7f000001, RZ ;  /* 0x80ffffff76764810 */ /* 0x000fe40007ffe0ff */
[----:B------:R-:W-:Y:S01]  /*8dc0*/  @P3 IADD3 R37, PT, PT, R37, -0x7f000001, RZ ;  /* 0x80ffffff25253810 */ /* 0x000fe20007ffe0ff */
[----:B------:R-:W-:Y:S01]  /*8dd0*/  IMAD R69, R111, 0x6, RZ ;  /* 0x000000066f457824 */ /* 0x000fe200078e02ff */
[----:B------:R-:W-:Y:S01]  /*8de0*/  ISETP.GE.U32.AND P6, PT, R139, 0x7f000001, PT ;  /* 0x7f0000018b00780c */ /* 0x000fe20003fc6070 */
[----:B------:R-:W-:Y:S01]  /*8df0*/  ISETP.GE.U32.AND P4, PT, R65, 0x7f000001, PT ;  /* 0x7f0000014100780c */ /* 0x000fe20003f86070 */
[----:B------:R-:W-:Y:S01]  /*8e00*/  ISETP.GE.U32.AND P3, PT, R54, 0x7f000001, PT ;  /* 0x7f0000013600780c */ /* 0x000fe20003f66070 */
[----:B------:R-:W-:Y:S01]  /*8e10*/  IMAD.WIDE.U32 R10, R117, 0x5fffffa, RZ ;  /* 0x05fffffa750a7825 */ /* 0x000fe200078e00ff */
[----:B------:R-:W-:Y:S01]  /*8e20*/  ISETP.GE.U32.AND P2, PT, R130, 0x7f000001, PT ;  /* 0x7f0000018200780c */ /* 0x000fe20003f46070 */
[----:B------:R-:W-:-:S02]  /*8e30*/  @P0 IADD3 R119, PT, PT, R119, -0x7f000001, RZ ;  /* 0x80ffffff77770810 */ /* 0x000fc40007ffe0ff */
[----:B------:R-:W-:Y:S01]  /*8e40*/  IMAD.HI.U32 R69, R69, 0x7f000001, R32 ;  /* 0x7f00000145457827 */ /* 0x000fe200078e0020 */
[----:B------:R-:W-:-:S03]  /*8e50*/  @P1 IADD3 R36, PT, PT, R36, -0x7f000001, RZ ;  /* 0x80ffffff24241810 */ /* 0x000fc60007ffe0ff */
[----:B------:R-:W-:Y:S01]  /*8e60*/  IMAD R33, R117, 0x6, RZ ;  /* 0x0000000675217824 */ /* 0x000fe200078e02ff */
[----:B------:R-:W-:Y:S02]  /*8e70*/  @P5 IADD3 R126, PT, PT, R126, -0x7f000001, RZ ;  /* 0x80ffffff7e7e5810 */ /* 0x000fe40007ffe0ff */
[----:B------:R-:W-:Y:S01]  /*8e80*/  IADD3 R36, PT, PT, R36, R119, RZ ;  /* 0x0000007724247210 */ /* 0x000fe20007ffe0ff */
[----:B0-----:R-:W-:Y:S01]  /*8e90*/  IMAD.HI.U32 R86, R33, 0x7f000001, R10 ;  /* 0x7f00000121567827 */ /* 0x001fe200078e000a */
[----:B------:R-:W-:-:S03]  /*8ea0*/  ISETP.GE.U32.AND P1, PT, R69, 0x7f000001, PT ;  /* 0x7f0000014500780c */ /* 0x000fc60003f26070 */
[----:B------:R-:W-:Y:S01]  /*8eb0*/  IMAD.WIDE.U32 R10, R118, 0x5fffffa, RZ ;  /* 0x05fffffa760a7825 */ /* 0x000fe200078e00ff */
[----:B------:R-:W-:-:S03]  /*8ec0*/  @P6 IADD3 R139, PT, PT, R139, -0x7f000001, RZ ;  /* 0x80ffffff8b8b6810 */ /* 0x000fc60007ffe0ff */
[----:B------:R-:W-:Y:S01]  /*8ed0*/  IMAD R33, R118, 0x6, RZ ;  /* 0x0000000676217824 */ /* 0x000fe200078e02ff */
[----:B------:R-:W-:Y:S02]  /*8ee0*/  @P4 IADD3 R65, PT, PT, R65, -0x7f000001, RZ ;  /* 0x80ffffff41414810 */ /* 0x000fe40007ffe0ff */
[----:B------:R-:W-:Y:S02]  /*8ef0*/  @P3 IADD3 R54, PT, PT, R54, -0x7f000001, RZ ;  /* 0x80ffffff36363810 */ /* 0x000fe40007ffe0ff */
[----:B------:R-:W-:Y:S01]  /*8f00*/  @P2 IADD3 R130, PT, PT, R130, -0x7f000001, RZ ;  /* 0x80ffffff82822810 */ /* 0x000fe20007ffe0ff */
[----:B------:R-:W-:Y:S01]  /*8f10*/  IMAD.HI.U32 R62, R33, 0x7f000001, R10 ;  /* 0x7f000001213e7827 */ /* 0x000fe200078e000a */
[----:B------:R-:W-:Y:S01]  /*8f20*/  IADD3 R126, PT, PT, R126, R37, RZ ;  /* 0x000000257e7e7210 */ /* 0x000fe20007ffe0ff */
[----:B------:R-:W-:Y:S01]  /*8f30*/  ISETP.GE.U32.AND P0, PT, R83, 0x7f000001, PT ;  /* 0x7f0000015300780c */ /* 0x000fe20003f06070 */
[----:B------:R-:W-:Y:S01]  /*8f40*/  ISETP.GE.U32.AND P6, PT, R36, 0x7f000001, PT ;  /* 0x7f0000012400780c */ /* 0x000fe20003fc6070 */
[----:B------:R-:W-:Y:S01]  /*8f50*/  IMAD.WIDE.U32 R10, R47, R49, RZ ;  /* 0x000000312f0a7225 */ /* 0x000fe200078e00ff */
[----:B------:R-:W-:-:S02]  /*8f60*/  IADD3 R87, PT, PT, R54, R65, RZ ;  /* 0x0000004136577210 */ /* 0x000fc40007ffe0ff */
[----:B------:R-:W-:Y:S01]  /*8f70*/  IADD3 R139, PT, PT, R139, R130, RZ ;  /* 0x000000828b8b7210 */ /* 0x000fe20007ffe0ff */
[----:B------:R-:W-:Y:S01]  /*8f80*/  ISETP.GE.U32.AND P5, PT, R126, 0x7f000001, PT ;  /* 0x7f0000017e00780c */ /* 0x000fe20003fa6070 */
[----:B------:R-:W-:Y:S01]  /*8f90*/  IMAD R189, R10, 0x7effffff, RZ ;  /* 0x7effffff0abd7824 */ /* 0x000fe200078e02ff */
[----:B------:R-:W-:Y:S01]  /*8fa0*/  @P1 IADD3 R69, PT, PT, R69, -0x7f000001, RZ ;  /* 0x80ffffff45451810 */ /* 0x000fe20007ffe0ff */
[----:B------:R-:W-:Y:S01]  /*8fb0*/  ISETP.GE.U32.AND P1, PT, R87, 0x7f000001, PT ;  /* 0x7f0000015700780c */ /* 0x000fe20003f26070 */
[----:B------:R-:W-:Y:S01]  /*8fc0*/  ISETP.GE.U32.AND P2, PT, R86, 0x7f000001, PT ;  /* 0x7f0000015600780c */ /* 0x000fe20003f46070 */
[----:B------:R-:W-:Y:S01]  /*8fd0*/  IMAD.HI.U32 R189, R189, 0x7f000001, R10 ;  /* 0x7f000001bdbd7827 */ /* 0x000fe200078e000a */
[----:B------:R-:W-:-:S03]  /*8fe0*/  ISETP.GE.U32.AND P4, PT, R139, 0x7f000001, PT ;  /* 0x7f0000018b00780c */ /* 0x000fc60003f86070 */
[----:B------:R-:W-:Y:S01]  /*8ff0*/  IMAD.WIDE.U32 R10, R6, R12, RZ ;  /* 0x0000000c060a7225 */ /* 0x000fe200078e00ff */
[----:B------:R-:W-:Y:S02]  /*9000*/  @P0 IADD3 R83, PT, PT, R83, -0x7f000001, RZ ;  /* 0x80ffffff53530810 */ /* 0x000fe40007ffe0ff */
[----:B------:R-:W-:Y:S01]  /*9010*/  @P6 IADD3 R36, PT, PT, R36, -0x7f000001, RZ ;  /* 0x80ffffff24246810 */ /* 0x000fe20007ffe0ff */
[----:B------:R-:W-:Y:S01]  /*9020*/  IMAD R65, R10, 0x7effffff, RZ ;  /* 0x7effffff0a417824 */ /* 0x000fe200078e02ff */
[----:B------:R-:W-:Y:S01]  /*9030*/  ISETP.GE.U32.AND P3, PT, R62, 0x7f000001, PT ;  /* 0x7f0000013e00780c */ /* 0x000fe20003f66070 */
[----:B------:R-:W-:Y:S02]  /*9040*/  @P5 IADD3 R126, PT, PT, R126, -0x7f000001, RZ ;  /* 0x80ffffff7e7e5810 */ /* 0x000fe40007ffe0ff */
[----:B------:R-:W-:Y:S01]  /*9050*/  IADD3 R83, PT, PT, R36, R83, RZ ;  /* 0x0000005324537210 */ /* 0x000fe20007ffe0ff */
[----:B------:R-:W-:Y:S01]  /*9060*/  IMAD.HI.U32 R130, R65, 0x7f000001, R10 ;  /* 0x7f00000141827827 */ /* 0x000fe200078e000a */
[----:B------:R-:W-:-:S02]  /*9070*/  @P1 IADD3 R87, PT, PT, R87, -0x7f000001, RZ ;  /* 0x80ffffff57571810 */ /* 0x000fc40007ffe0ff */
[----:B------:R-:W-:Y:S02]  /*9080*/  @P2 IADD3 R86, PT, PT, R86, -0x7f000001, RZ ;  /* 0x80ffffff56562810 */ /* 0x000fe40007ffe0ff */
[----:B------:R-:W-:Y:S02]  /*9090*/  @P4 IADD3 R139, PT, PT, R139, -0x7f000001, RZ ;  /* 0x80ffffff8b8b4810 */ /* 0x000fe40007ffe0ff */
[----:B------:R-:W-:Y:S01]  /*90a0*/  IADD3 R69, PT, PT, R126, R69, RZ ;  /* 0x000000457e457210 */ /* 0x000fe20007ffe0ff */
[----:B------:R-:W-:Y:S01]  /*90b0*/  ISETP.GE.U32.AND P1, PT, R130, 0x7f000001, PT ;  /* 0x7f0000018200780c */ /* 0x000fe20003f26070 */
[----:B------:R-:W-:Y:S01]  /*90c0*/  ISETP.GE.U32.AND P0, PT, R83, 0x7f000001, PT ;  /* 0x7f0000015300780c */ /* 0x000fe20003f06070 */
[----:B------:R-:W-:Y:S01]  /*90d0*/  IMAD.WIDE.U32 R32, R45, R49, RZ ;  /* 0x000000312d207225 */ /* 0x000fe200078e00ff */
[----:B------:R-:W-:Y:S01]  /*90e0*/  IADD3 R65, PT, PT, R139, R86, RZ ;  /* 0x000000568b417210 */ /* 0x000fe20007ffe0ff */
[----:B------:R-:W-:Y:S01]  /*90f0*/  ISETP.GE.U32.AND P2, PT, R69, 0x7f000001, PT ;  /* 0x7f0000014500780c */ /* 0x000fe20003f46070 */
[----:B------:R-:W-:Y:S01]  /*9100*/  @P3 IADD3 R62, PT, PT, R62, -0x7f000001, RZ ;  /* 0x80ffffff3e3e3810 */ /* 0x000fe20007ffe0ff */
[----:B------:R-:W-:-:S02]  /*9110*/  IMAD R37, R32, 0x7effffff, RZ ;  /* 0x7effffff20257824 */ /* 0x000fc400078e02ff */
[----:B------:R-:W-:Y:S02]  /*9120*/  ISETP.GE.U32.AND P3, PT, R65, 0x7f000001, PT ;  /* 0x7f0000014100780c */ /* 0x000fe40003f66070 */
[----:B------:R-:W-:Y:S01]  /*9130*/  IMAD.HI.U32 R188, R37, 0x7f000001, R32 ;  /* 0x7f00000125bc7827 */ /* 0x000fe200078e0020 */
[----:B------:R-:W-:-:S03]  /*9140*/  IADD3 R62, PT, PT, R87, R62, RZ ;  /* 0x0000003e573e7210 */ /* 0x000fc60007ffe0ff */
[----:B------:R-:W-:Y:S01]  /*9150*/  IMAD.WIDE.U32 R32, R47, R35, RZ ;  /* 0x000000232f207225 */ /* 0x000fe200078e00ff */
[----:B------:R-:W-:Y:S02]  /*9160*/  @P1 IADD3 R130, PT, PT, R130, -0x7f000001, RZ ;  /* 0x80ffffff82821810 */ /* 0x000fe40007ffe0ff */
[----:B------:R-:W-:Y:S01]  /*9170*/  @P0 IADD3 R83, PT, PT, R83, -0x7f000001, RZ ;  /* 0x80ffffff53530810 */ /* 0x000fe20007ffe0ff */
[----:B------:R-:W-:Y:S01]  /*9180*/  IMAD.WIDE.U32 R36, R114, R49, RZ ;  /* 0x0000003172247225 */ /* 0x000fe200078e00ff */
[----:B------:R-:W-:-:S03]  /*9190*/  ISETP.GE.U32.AND P4, PT, R62, 0x7f000001, PT ;  /* 0x7f0000013e00780c */ /* 0x000fc60003f86070 */
[----:B------:R-:W-:-:S04]  /*91a0*/  IMAD.WIDE.U32 R10, R51, R35, RZ ;  /* 0x00000023330a7225 */ /* 0x000fc800078e00ff */
[----:B------:R-:W-:Y:S01]  /*91b0*/  IMAD R111, R32, 0x7effffff, RZ ;  /* 0x7effffff206f7824 */ /* 0x000fe200078e02ff */
[----:B------:R-:W-:Y:S01]  /*91c0*/  @P2 IADD3 R69, PT, PT, R69, -0x7f000001, RZ ;  /* 0x80ffffff45452810 */ /* 0x000fe20007ffe0ff */
[----:B------:R-:W-:Y:S01]  /*91d0*/  IMAD R187, R36, 0x7effffff, RZ ;  /* 0x7effffff24bb7824 */ /* 0x000fe200078e02ff */
[----:B------:R-:W-:Y:S01]  /*91e0*/  IADD3 R130, PT, PT, R83, R130, RZ ;  /* 0x0000008253827210 */ /* 0x000fe20007ffe0ff */
[----:B------:R-:W-:Y:S02]  /*91f0*/  IMAD R49, R10, 0x7effffff, RZ ;  /* 0x7effffff0a317824 */ /* 0x000fe400078e02ff */
[----:B------:R-:W-:-:S04]  /*9200*/  IMAD.HI.U32 R111, R111, 0x7f000001, R32 ;  /* 0x7f0000016f6f7827 */ /* 0x000fc800078e0020 */
[----:B------:R-:W-:Y:S01]  /*9210*/  IMAD.WIDE.U32 R32, R45, R35, RZ ;  /* 0x000000232d207225 */ /* 0x000fe200078e00ff */
[----:B------:R-:W-:Y:S01]  /*9220*/  @P3 IADD3 R65, PT, PT, R65, -0x7f000001, RZ ;  /* 0x80ffffff41413810 */ /* 0x000fe20007ffe0ff */
[----:B------:R-:W-:Y:S02]  /*9230*/  ISETP.GE.U32.AND P0, PT, R130, 0x7f000001, PT ;  /* 0x7f0000018200780c */ /* 0x000fe40003f06070 */
[----:B------:R-:W-:-:S04]  /*9240*/  IMAD.HI.U32 R187, R187, 0x7f000001, R36 ;  /* 0x7f000001bbbb7827 */ /* 0x000fc800078e0024 */
[----:B------:R-:W-:-:S04]  /*9250*/  IMAD.HI.U32 R134, R49, 0x7f000001, R10 ;  /* 0x7f00000131867827 */ /* 0x000fc800078e000a */
[----:B------:R-:W-:-:S04]  /*9260*/  IMAD.WIDE.U32 R36, R114, R35, RZ ;  /* 0x0000002372247225 */ /* 0x000fc800078e00ff */
[----:B------:R-:W-:Y:S02]  /*9270*/  IMAD R35, R32, 0x7effffff, RZ ;  /* 0x7effffff20237824 */ /* 0x000fe400078e02ff */
[----:B------:R-:W-:Y:S01]  /*9280*/  IMAD.WIDE.U32 R10, R69, R12, RZ ;  /* 0x0000000c450a7225 */ /* 0x000fe200078e00ff */
[----:B------:R-:W-:-:S03]  /*9290*/  R2UR UR10, R99 ;  /* 0x00000000630a72ca */ /* 0x000fc600000e0000 */
[----:B------:R-:W-:Y:S01]  /*92a0*/  IMAD.HI.U32 R54, R35, 0x7f000001, R32 ;  /* 0x7f00000123367827 */ /* 0x000fe200078e0020 */
[----:B------:R-:W-:-:S03]  /*92b0*/  @P4 IADD3 R62, PT, PT, R62, -0x7f000001, RZ ;  /* 0x80ffffff3e3e4810 */ /* 0x000fc60007ffe0ff */
[----:B------:R-:W-:Y:S02]  /*92c0*/  IMAD R117, R10, 0x7effffff, RZ ;  /* 0x7effffff0a757824 */ /* 0x000fe400078e02ff */
[----:B------:R-:W-:-:S04]  /*92d0*/  IMAD.WIDE.U32 R32, R65, R4, RZ ;  /* 0x0000000441207225 */ /* 0x000fc800078e00ff */
[----:B------:R-:W-:Y:S02]  /*92e0*/  IMAD R83, R36, 0x7effffff, RZ ;  /* 0x7effffff24537824 */ /* 0x000fe400078e02ff */
[----:B------:R-:W-:-:S04]  /*92f0*/  IMAD.HI.U32 R117, R117, 0x7f000001, R10 ;  /* 0x7f00000175757827 */ /* 0x000fc800078e000a */
[----:B------:R-:W-:Y:S02]  /*9300*/  IMAD R139, R32, 0x7effffff, RZ ;  /* 0x7effffff208b7824 */ /* 0x000fe400078e02ff */
[----:B------:R-:W-:Y:S01]  /*9310*/  IMAD.WIDE.U32 R10, R69, R8, RZ ;  /* 0x00000008450a7225 */ /* 0x000fe200078e00ff */
[----:B------:R-:W-:-:S03]  /*9320*/  @P0 IADD3 R130, PT, PT, R130, -0x7f000001, RZ ;  /* 0x80ffffff82820810 */ /* 0x000fc60007ffe0ff */
[----:B------:R-:W-:-:S04]  /*9330*/  IMAD.HI.U32 R83, R83, 0x7f000001, R36 ;  /* 0x7f00000153537827 */ /* 0x000fc800078e0024 */
[----:B------:R-:W-:-:S04]  /*9340*/  IMAD.WIDE.U32 R36, R62, R5, RZ ;  /* 0x000000053e247225 */ /* 0x000fc800078e00ff */
[----:B------:R-:W-:-:S04]  /*9350*/  IMAD.HI.U32 R139, R139, 0x7f000001, R32 ;  /* 0x7f0000018b8b7827 */ /* 0x000fc800078e0020 */
[----:B------:R-:W-:Y:S02]  /*9360*/  IMAD R153, R10, 0x7effffff, RZ ;  /* 0x7effffff0a997824 */ /* 0x000fe400078e02ff */
[----:B------:R-:W-:Y:S01]  /*9370*/  IMAD.WIDE.U32 R32, R65, R12, RZ ;  /* 0x0000000c41207225 */ /* 0x000fe200078e00ff */
[----:B------:R-:W-:-:S03]  /*9380*/  IADD3 R49, PT, PT, R108, UR10, RZ ;  /* 0x0000000a6c317c10 */ /* 0x000fc6000fffe0ff */
[----:B------:R-:W-:Y:S02]  /*9390*/  IMAD R99, R36, 0x7effffff, RZ ;  /* 0x7effffff24637824 */ /* 0x000fe400078e02ff */
[----:B------:R-:W-:-:S04]  /*93a0*/  IMAD.HI.U32 R153, R153, 0x7f000001, R10 ;  /* 0x7f00000199997827 */ /* 0x000fc800078e000a */
[----:B------:R-:W-:-:S04]  /*93b0*/  IMAD.WIDE.U32 R86, R130, R8, RZ ;  /* 0x0000000882567225 */ /* 0x000fc800078e00ff */
[----:B------:R-:W-:Y:S02]  /*93c0*/  IMAD R11, R32, 0x7effffff, RZ ;  /* 0x7effffff200b7824 */ /* 0x000fe400078e02ff */
[----:B------:R-:W-:Y:S01]  /*93d0*/  IMAD.HI.U32 R99, R99, 0x7f000001, R36 ;  /* 0x7f00000163637827 */ /* 0x000fe200078e0024 */
[----:B------:R-:W-:-:S03]  /*93e0*/  ISETP.GE.U32.AND P1, PT, R49, 0x7f000001, PT ;  /* 0x7f0000013100780c */ /* 0x000fc60003f26070 */
[----:B------:R-:W-:Y:S01]  /*93f0*/  IMAD.WIDE.U32 R36, R62, R4, RZ ;  /* 0x000000043e247225 */ /* 0x000fe200078e00ff */
[----:B------:R-:W-:-:S03]  /*9400*/  ISETP.GE.U32.AND P0, PT, R105, 0x7f000001, PT ;  /* 0x7f0000016900780c */ /* 0x000fc60003f06070 */
[----:B------:R-:W-:Y:S02]  /*9410*/  IMAD R119, R86, 0x7effffff, RZ ;  /* 0x7effffff56777824 */ /* 0x000fe400078e02ff */
[----:B------:R-:W-:-:S04]  /*9420*/  IMAD.HI.U32 R154, R11, 0x7f000001, R32 ;  /* 0x7f0000010b9a7827 */ /* 0x000fc800078e0020 */
[----:B------:R-:W-:-:S04]  /*9430*/  IMAD.WIDE.U32 R32, R62, R12, RZ ;  /* 0x0000000c3e207225 */ /* 0x000fc800078e00ff */
        /* <DEDUP_REMOVED lines=8> */
[----:B------:R-:W-:Y:S01]  /*94c0*/  IMAD.WIDE.U32 R32, R69, R4, RZ ;  /* 0x0000000445207225 */ /* 0x000fe200078e00ff */
[----:B------:R-:W-:-:S03]  /*94d0*/  @P1 IADD3 R49, PT, PT, R49, -0x7f000001, RZ ;  /* 0x80ffffff31311810 */ /* 0x000fc60007ffe0ff */
[----:B------:R-:W-:Y:S02]  /*94e0*/  IMAD R141, R36, 0x7effffff, RZ ;  /* 0x7effffff248d7824 */ /* 0x000fe400078e02ff */
[----:B------:R-:W-:Y:S01]  /*94f0*/  IMAD.WIDE.U32 R10, R65, R8, RZ ;  /* 0x00000008410a7225 */ /* 0x000fe200078e00ff */
[----:B------:R-:W-:-:S03]  /*9500*/  @P0 IADD3 R105, PT, PT, R105, -0x7f000001, RZ ;  /* 0x80ffffff69690810 */ /* 0x000fc60007ffe0ff */
[----:B------:R-:W-:-:S04]  /*9510*/  IMAD.HI.U32 R140, R35, 0x7f000001, R86 ;  /* 0x7f000001238c7827 */ /* 0x000fc800078e0056 */
[----:B------:R-:W-:Y:S02]  /*9520*/  IMAD R35, R32, 0x7effffff, RZ ;  /* 0x7effffff20237824 */ /* 0x000fe400078e02ff */
[----:B------:R-:W-:-:S04]  /*9530*/  IMAD.HI.U32 R141, R141, 0x7f000001, R36 ;  /* 0x7f0000018d8d7827 */ /* 0x000fc800078e0024 */
[----:B------:R-:W-:Y:S02]  /*9540*/  IMAD R119, R10, 0x7effffff, RZ ;  /* 0x7effffff0a777824 */ /* 0x000fe400078e02ff */
[----:B------:R-:W-:Y:S01]  /*9550*/  IMAD.WIDE.U32 R36, R130, R4, RZ ;  /* 0x0000000482247225 */ /* 0x000fe200078e00ff */
[----:B------:R-:W-:-:S03]  /*9560*/  ISETP.GE.U32.AND P1, PT, R99, 0x7f000001, PT ;  /* 0x7f0000016300780c */ /* 0x000fc60003f26070 */
[----:B------:R-:W-:Y:S01]  /*9570*/  IMAD.HI.U32 R35, R35, 0x7f000001, R32 ;  /* 0x7f00000123237827 */ /* 0x000fe200078e0020 */
[----:B------:R-:W-:-:S03]  /*9580*/  IADD3 R32, PT, PT, R105, R49, RZ ;  /* 0x0000003169207210 */ /* 0x000fc60007ffe0ff */
[----:B------:R-:W-:-:S04]  /*9590*/  IMAD.HI.U32 R152, R119, 0x7f000001, R10 ;  /* 0x7f00000177987827 */ /* 0x000fc800078e000a */
[----:B------:R-:W-:Y:S01]  /*95a0*/  IMAD R11, R36, 0x7effffff, RZ ;  /* 0x7effffff240b7824 */ /* 0x000fe200078e02ff */
[----:B------:R-:W-:Y:S01]  /*95b0*/  ISETP.GE.U32.AND P3, PT, R32, 0x7f000001, PT ;  /* 0x7f0000012000780c */ /* 0x000fe20003f66070 */
[----:B------:R-:W-:Y:S01]  /*95c0*/  ISETP.GE.U32.AND P2, PT, R97, 0x7f000001, PT ;  /* 0x7f0000016100780c */ /* 0x000fe20003f46070 */
[----:B------:R-:W-:Y:S01]  /*95d0*/  ISETP.GE.U32.AND P0, PT, R139, 0x7f000001, PT ;  /* 0x7f0000018b00780c */ /* 0x000fe20003f06070 */
[----:B------:R-:W-:-:S04]  /*95e0*/  IMAD.HI.U32 R36, R11, 0x7f000001, R36 ;  /* 0x7f0000010b247827 */ /* 0x000fc800078e0024 */
[----:B------:R-:W-:Y:S01]  /*95f0*/  IMAD.WIDE.U32 R10, R62, R8, RZ ;  /* 0x000000083e0a7225 */ /* 0x000fe200078e00ff */
[----:B------:R-:W-:-:S03]  /*9600*/  @P1 IADD3 R99, PT, PT, R99, -0x7f000001, RZ ;  /* 0x80ffffff63631810 */ /* 0x000fc60007ffe0ff */
[----:B------:R-:W-:Y:S01]  /*9610*/  IMAD R37, R10, 0x7effffff, RZ ;  /* 0x7effffff0a257824 */ /* 0x000fe200078e02ff */
[----:B------:R-:W-:-:S03]  /*9620*/  ISETP.GE.U32.AND P1, PT, R144, 0x7f000001, PT ;  /* 0x7f0000019000780c */ /* 0x000fc60003f26070 */
[----:B------:R-:W-:Y:S01]  /*9630*/  IMAD.HI.U32 R126, R37, 0x7f000001, R10 ;  /* 0x7f000001257e7827 */ /* 0x000fe200078e000a */
[----:B------:R-:W-:-:S03]  /*9640*/  @P3 IADD3 R32, PT, PT, R32, -0x7f000001, RZ ;  /* 0x80ffffff20203810 */ /* 0x000fc60007ffe0ff */
[----:B------:R-:W-:Y:S01]  /*9650*/  IMAD.WIDE.U32 R10, R130, R12, RZ ;  /* 0x0000000c820a7225 */ /* 0x000fe200078e00ff */
[----:B------:R-:W-:Y:S02]  /*9660*/  @P2 IADD3 R97, PT, PT, R97, -0x7f000001, RZ ;  /* 0x80ffffff61612810 */ /* 0x000fe40007ffe0ff */
[----:B------:R-:W-:Y:S01]  /*9670*/  @P0 IADD3 R139, PT, PT, R139, -0x7f000001, RZ ;  /* 0x80ffffff8b8b0810 */ /* 0x000fe20007ffe0ff */
[----:B------:R-:W-:Y:S01]  /*9680*/  ISETP.GE.U32.AND P0, PT, R146, 0x7f000001, PT ;  /* 0x7f0000019200780c */ /* 0x000fe20003f06070 */
[----:B------:R-:W-:Y:S01]  /*9690*/  IMAD R143, R10, 0x7effffff, RZ ;  /* 0x7effffff0a8f7824 */ /* 0x000fe200078e02ff */
[----:B--2---:R-:W-:Y:S02]  /*96a0*/  R2UR UR11, R50 ;  /* 0x00000000320b72ca */ /* 0x004fe400000e0000 */
[----:B------:R-:W-:Y:S01]  /*96b0*/  IADD3 R37, PT, PT, R97, R32, RZ ;  /* 0x0000002061257210 */ /* 0x000fe20007ffe0ff */
[----:B------:R-:W-:Y:S01]  /*96c0*/  IMAD.HI.U32 R143, R143, 0x7f000001, R10 ;  /* 0x7f0000018f8f7827 */ /* 0x000fe200078e000a */
[----:B------:R-:W-:-:S03]  /*96d0*/  @P1 IADD3 R144, PT, PT, R144, -0x7f000001, RZ ;  /* 0x80ffffff90901810 */ /* 0x000fc60007ffe0ff */
[----:B------:R-:W-:Y:S01]  /*96e0*/  IMAD.WIDE.U32 R10, R139, 0x5fffffa, RZ ;  /* 0x05fffffa8b0a7825 */ /* 0x000fe200078e00ff */
[----:B------:R-:W-:Y:S01]  /*96f0*/  ISETP.GE.U32.AND P3, PT, R37, 0x7f000001, PT ;  /* 0x7f0000012500780c */ /* 0x000fe20003f66070 */
[----:B------:R-:W-:Y:S02]  /*9700*/  ISETP.GE.U32.AND P1, PT, R36, 0x7f000001, PT ;  /* 0x7f0000012400780c */ /* 0x000fe40003f26070 */
[----:B------:R-:W-:Y:S02]  /*9710*/  IMAD R139, R139, 0x6, RZ ;  /* 0x000000068b8b7824 */ /* 0x000fe400078e02ff */
[----:B------:R-:W-:Y:S01]  /*9720*/  IMAD.WIDE.U32 R118, R65, R5, RZ ;  /* 0x0000000541767225 */ /* 0x000fe200078e00ff */
[----:B------:R-:W-:-:S03]  /*9730*/  @P0 IADD3 R146, PT, PT, R146, -0x7f000001, RZ ;  /* 0x80ffffff92920810 */ /* 0x000fc60007ffe0ff */
[----:B------:R-:W-:Y:S01]  /*9740*/  IMAD.HI.U32 R86, R139, 0x7f000001, R10 ;  /* 0x7f0000018b567827 */ /* 0x000fe200078e000a */
[----:B------:R-:W-:-:S03]  /*9750*/  ISETP.GE.U32.AND P2, PT, R141, 0x7f000001, PT ;  /* 0x7f0000018d00780c */ /* 0x000fc60003f46070 */
[----:B------:R-:W-:-:S04]  /*9760*/  IMAD.WIDE.U32 R10, R99, 0x5fffffa, RZ ;  /* 0x05fffffa630a7825 */ /* 0x000fc800078e00ff */
[----:B------:R-:W-:Y:S02]  /*9770*/  IMAD R99, R99, 0x6, RZ ;  /* 0x0000000663637824 */ /* 0x000fe400078e02ff */
[----:B------:R-:W-:Y:S01]  /*9780*/  IMAD R33, R118, 0x7effffff, RZ ;  /* 0x7effffff76217824 */ /* 0x000fe200078e02ff */
[----:B------:R-:W-:Y:S01]  /*9790*/  ISETP.GE.U32.AND P0, PT, R123, 0x7f000001, PT ;  /* 0x7f0000017b00780c */ /* 0x000fe20003f06070 */
[----:B------:R-:W-:Y:S01]  /*97a0*/  IMAD.HI.U32 R32, R99, 0x7f000001, R10 ;  /* 0x7f00000163207827 */ /* 0x000fe200078e000a */
[----:B------:R-:W-:-:S03]  /*97b0*/  IADD3 R50, PT, PT, R89, UR11, RZ ;  /* 0x0000000b59327c10 */ /* 0x000fc6000fffe0ff */
[----:B------:R-:W-:Y:S01]  /*97c0*/  IMAD.WIDE.U32 R10, R146, 0x5fffffa, RZ ;  /* 0x05fffffa920a7825 */ /* 0x000fe200078e00ff */
[----:B------:R-:W-:Y:S02]  /*97d0*/  @P3 IADD3 R37, PT, PT, R37, -0x7f000001, RZ ;  /* 0x80ffffff25253810 */ /* 0x000fe40007ffe0ff */
[----:B------:R-:W-:Y:S01]  /*97e0*/  @P1 IADD3 R36, PT, PT, R36, -0x7f000001, RZ ;  /* 0x80ffffff24241810 */ /* 0x000fe20007ffe0ff */
[----:B------:R-:W-:Y:S01]  /*97f0*/  IMAD.HI.U32 R118, R33, 0x7f000001, R118 ;  /* 0x7f00000121767827 */ /* 0x000fe200078e0076 */
[----:B------:R-:W-:Y:S01]  /*9800*/  ISETP.GE.U32.AND P3, PT, R50, 0x7f000001, PT ;  /* 0x7f0000013200780c */ /* 0x000fe20003f66070 */
[----:B------:R-:W-:Y:S02]  /*9810*/  ISETP.GE.U32.AND P1, PT, R137, 0x7f000001, PT ;  /* 0x7f0000018900780c */ /* 0x000fe40003f26070 */
[----:B------:R-:W-:Y:S01]  /*9820*/  IMAD R33, R146, 0x6, RZ ;  /* 0x0000000692217824 */ /* 0x000fe200078e02ff */
[----:B------:R-:W-:-:S03]  /*9830*/  @P2 IADD3 R141, PT, PT, R141, -0x7f000001, RZ ;  /* 0x80ffffff8d8d2810 */ /* 0x000fc60007ffe0ff */
[----:B------:R-:W-:-:S04]  /*9840*/  IMAD.HI.U32 R33, R33, 0x7f000001, R10 ;  /* 0x7f00000121217827 */ /* 0x000fc800078e000a */
[----:B------:R-:W-:Y:S01]  /*9850*/  IMAD.WIDE.U32 R10, R144, 0x5fffffa, RZ ;  /* 0x05fffffa900a7825 */ /* 0x000fe200078e00ff */
[----:B------:R-:W-:-:S03]  /*9860*/  @P0 IADD3 R123, PT, PT, R123, -0x7f000001, RZ ;  /* 0x80ffffff7b7b0810 */ /* 0x000fc60007ffe0ff */
[----:B------:R-:W-:Y:S01]  /*9870*/  IMAD R87, R144, 0x6, RZ ;  /* 0x0000000690577824 */ /* 0x000fe200078e02ff */
[----:B------:R-:W-:Y:S01]  /*9880*/  ISETP.GE.U32.AND P2, PT, R94, 0x7f000001, PT ;  /* 0x7f0000015e00780c */ /* 0x000fe20003f46070 */
[----:B------:R-:W-:Y:S01]  /*9890*/  ISETP.GE.U32.AND P0, PT, R9, 0x7f000001, PT ;  /* 0x7f0000010900780c */ /* 0x000fe20003f06070 */
[----:B------:R-:W-:Y:S01]  /*98a0*/  @P3 IADD3 R50, PT, PT, R50, -0x7f000001, RZ ;  /* 0x80ffffff32323810 */ /* 0x000fe20007ffe0ff */
[----:B------:R-:W-:Y:S01]  /*98b0*/  IMAD.HI.U32 R87, R87, 0x7f000001, R10 ;  /* 0x7f00000157577827 */ /* 0x000fe200078e000a */
[----:B------:R-:W-:Y:S02]  /*98c0*/  @P1 IADD3 R137, PT, PT, R137, -0x7f000001, RZ ;  /* 0x80ffffff89891810 */ /* 0x000fe40007ffe0ff */
[----:B------:R-:W-:Y:S01]  /*98d0*/  IADD3 R37, PT, PT, R123, R37, RZ ;  /* 0x000000257b257210 */ /* 0x000fe20007ffe0ff */
[----:B------:R-:W2:Y:S01]  /*98e0*/  LDG.E R144, desc[UR14][R158.64+0x10] ;  /* 0x0000100e9e907981 */ /* 0x000ea2000c1e1900 */
[----:B------:R-:W-:-:S04]  /*98f0*/  IMAD.WIDE.U32 R10, R141, 0x5fffffa, RZ ;  /* 0x05fffffa8d0a7825 */ /* 0x000fc800078e00ff */
[----:B------:R-:W-:Y:S02]  /*9900*/  IMAD R141, R141, 0x6, RZ ;  /* 0x000000068d8d7824 */ /* 0x000fe400078e02ff */
[----:B------:R-:W-:Y:S02]  /*9910*/  IMAD R155, R36, 0x6, RZ ;  /* 0x00000006249b7824 */ /* 0x000fe400078e02ff */
[----:B------:R-:W-:-:S04]  /*9920*/  IMAD.HI.U32 R156, R141, 0x7f000001, R10 ;  /* 0x7f0000018d9c7827 */ /* 0x000fc800078e000a */
[----:B------:R-:W-:Y:S01]  /*9930*/  IMAD.WIDE.U32 R10, R36, 0x5fffffa, RZ ;  /* 0x05fffffa240a7825 */ /* 0x000fe200078e00ff */
[----:B------:R-:W-:Y:S02]  /*9940*/  IADD3 R36, PT, PT, R137, R50, RZ ;  /* 0x0000003289247210 */ /* 0x000fe40007ffe0ff */
[----:B------:R-:W-:Y:S02]  /*9950*/  @P2 IADD3 R94, PT, PT, R94, -0x7f000001, RZ ;  /* 0x80ffffff5e5e2810 */ /* 0x000fe40007ffe0ff */
[----:B------:R-:W-:Y:S01]  /*9960*/  @P0 IADD3 R9, PT, PT, R9, -0x7f000001, RZ ;  /* 0x80ffffff09090810 */ /* 0x000fe20007ffe0ff */
[----:B------:R-:W-:Y:S01]  /*9970*/  ISETP.GE.U32.AND P4, PT, R37, 0x7f000001, PT ;  /* 0x7f0000012500780c */ /* 0x000fe20003f86070 */
[----:B------:R-:W-:Y:S01]  /*9980*/  ISETP.GE.U32.AND P0, PT, R136, 0x7f000001, PT ;  /* 0x7f0000018800780c */ /* 0x000fe20003f06070 */
[----:B------:R-:W-:Y:S01]  /*9990*/  ISETP.GE.U32.AND P2, PT, R36, 0x7f000001, PT ;  /* 0x7f0000012400780c */ /* 0x000fe20003f46070 */
[----:B------:R-:W-:-:S10]  /*99a0*/  ISETP.GE.U32.AND P1, PT, R91, 0x7f000001, PT ;  /* 0x7f0000015b00780c */ /* 0x000fd40003f26070 */
[----:B------:R-:W-:Y:S02]  /*99b0*/  @P4 IADD3 R37, PT, PT, R37, -0x7f000001, RZ ;  /* 0x80ffffff25254810 */ /* 0x000fe40007ffe0ff */
[----:B------:R-:W-:Y:S02]  /*99c0*/  @P0 IADD3 R136, PT, PT, R136, -0x7f000001, RZ ;  /* 0x80ffffff88880810 */ /* 0x000fe40007ffe0ff */
[----:B------:R-:W-:Y:S02]  /*99d0*/  @P2 IADD3 R36, PT, PT, R36, -0x7f000001, RZ ;  /* 0x80ffffff24242810 */ /* 0x000fe40007ffe0ff */
[----:B------:R-:W-:Y:S02]  /*99e0*/  IADD3 R37, PT, PT, R94, R37, RZ ;  /* 0x000000255e257210 */ /* 0x000fe40007ffe0ff */
[----:B------:R-:W-:Y:S01]  /*99f0*/  IADD3 R36, PT, PT, R136, R36, RZ ;  /* 0x0000002488247210 */ /* 0x000fe20007ffe0ff */
[----:B------:R-:W-:Y:S02]  /*9a00*/  ISETP.GE.U32.AND P0, PT, R113, 0x7f000001, PT ;  /* 0x7f0000017100780c */ /* 0x000fe40003f06070 */
[----:B------:R-:W-:-:S02]  /*9a10*/  ISETP.GE.U32.AND P3, PT, R37, 0x7f000001, PT ;  /* 0x7f0000012500780c */ /* 0x000fc40003f66070 */
[----:B------:R-:W-:Y:S01]  /*9a20*/  ISETP.GE.U32.AND P2, PT, R36, 0x7f000001, PT ;  /* 0x7f0000012400780c */ /* 0x000fe20003f46070 */
[----:B------:R-:W-:Y:S01]  /*9a30*/  @P1 IADD3 R91, PT, PT, R91, -0x7f000001, RZ ;  /* 0x80ffffff5b5b1810 */ /* 0x000fe20007ffe0ff */
[----:B------:R-:W-:-:S07]  /*9a40*/  ISETP.GE.U32.AND P1, PT, R90, 0x7f000001, PT ;  /* 0x7f0000015a00780c */ /* 0x000fce0003f26070 */
        /* <DEDUP_REMOVED lines=14> */
[----:B------:R-:W-:Y:S02]  /*9b30*/  IADD3 R36, PT, PT, R121, R36, RZ ;  /* 0x0000002479247210 */ /* 0x000fe40007ffe0ff */
[----:B------:R-:W-:Y:S01]  /*9b40*/  @P1 IADD3 R134, PT, PT, R134, -0x7f000001, RZ ;  /* 0x80ffffff86861810 */ /* 0x000fe20007ffe0ff */
[----:B------:R-:W-:Y:S01]  /*9b50*/  ISETP.GE.U32.AND P0, PT, R0, 0x7f000001, PT ;  /* 0x7f0000010000780c */ /* 0x000fe20003f06070 */
[----:B------:R-:W-:Y:S01]  /*9b60*/  ISETP.GE.U32.AND P3, PT, R37, 0x7f000001, PT ;  /* 0x7f0000012500780c */ /* 0x000fe20003f66070 */
[----:B------:R-:W-:Y:S01]  /*9b70*/  ISETP.GE.U32.AND P1, PT, R36, 0x7f000001, PT ;  /* 0x7f0000012400780c */ /* 0x000fe20003f26070 */
[----:B------:R-:W-:Y:S01]  /*9b80*/  IADD3 R9, PT, PT, R9, -R9, RZ ;  /* 0x8000000909097210 */ /* 0x000fe20007ffe0ff */
[----:B------:R-:W-:-:S04]  /*9b90*/  IMAD.HI.U32 R155, R155, 0x7f000001, R10 ;  /* 0x7f0000019b9b7827 */ /* 0x000fc800078e000a */
[----:B------:R-:W-:-:S05]  /*9ba0*/  IMAD.WIDE.U32 R10, R78, R9, RZ ;  /* 0x000000094e0a7225 */ /* 0x000fca00078e00ff */
[----:B------:R-:W-:Y:S02]  /*9bb0*/  @P0 IADD3 R0, PT, PT, R0, -0x7f000001, RZ ;  /* 0x80ffffff00000810 */ /* 0x000fe40007ffe0ff */
[----:B------:R-:W-:Y:S02]  /*9bc0*/  @P3 IADD3 R37, PT, PT, R37, -0x7f000001, RZ ;  /* 0x80ffffff25253810 */ /* 0x000fe40007ffe0ff */
[----:B------:R-:W-:Y:S01]  /*9bd0*/  @P1 IADD3 R36, PT, PT, R36, -0x7f000001, RZ ;  /* 0x80ffffff24241810 */ /* 0x000fe20007ffe0ff */
[----:B------:R-:W-:Y:S01]  /*9be0*/  IMAD R99, R10, 0x7effffff, RZ ;  /* 0x7effffff0a637824 */ /* 0x000fe200078e02ff */
[----:B----4-:R-:W-:Y:S02]  /*9bf0*/  R2UR UR12, R109 ;  /* 0x000000006d0c72ca */ /* 0x010fe400000e0000 */
[----:B------:R-:W-:Y:S02]  /*9c00*/  IADD3 R78, PT, PT, R134, R37, RZ ;  /* 0x00000025864e7210 */ /* 0x000fe40007ffe0ff */
[----:B------:R-:W-:Y:S01]  /*9c10*/  IADD3 R36, PT, PT, R0, R36, RZ ;  /* 0x0000002400247210 */ /* 0x000fe20007ffe0ff */
[----:B------:R-:W-:Y:S01]  /*9c20*/  IMAD.HI.U32 R148, R99, 0x7f000001, R10 ;  /* 0x7f00000163947827 */ /* 0x000fe200078e000a */
[----:B------:R-:W-:Y:S01]  /*9c30*/  ISETP.GE.U32.AND P1, PT, R103, 0x7f000001, PT ;  /* 0x7f0000016700780c */ /* 0x000fe20003f26070 */
[----:B------:R-:W-:-:S02]  /*9c40*/  ISETP.GE.U32.AND P2, PT, R78, 0x7f000001, PT ;  /* 0x7f0000014e00780c */ /* 0x000fc40003f46070 */
[----:B------:R-:W-:Y:S01]  /*9c50*/  IMAD.WIDE.U32 R10, R84, R9, RZ ;  /* 0x00000009540a7225 */ /* 0x000fe200078e00ff */
[----:B------:R-:W-:-:S03]  /*9c60*/  ISETP.GE.U32.AND P3, PT, R36, 0x7f000001, PT ;  /* 0x7f0000012400780c */ /* 0x000fc60003f66070 */
[----:B------:R-:W-:Y:S02]  /*9c70*/  IMAD R147, R10, 0x7effffff, RZ ;  /* 0x7effffff0a937824 */ /* 0x000fe400078e02ff */
[----:B------:R-:W-:Y:S01]  /*9c80*/  IMAD.WIDE.U32 R98, R98, R9, RZ ;  /* 0x0000000962627225 */ /* 0x000fe200078e00ff */
[----:B------:R-:W-:-:S03]  /*9c90*/  IADD3 R84, PT, PT, R125, UR12, RZ ;  /* 0x0000000c7d547c10 */ /* 0x000fc6000fffe0ff */
[----:B------:R-:W-:-:S04]  /*9ca0*/  IMAD.HI.U32 R147, R147, 0x7f000001, R10 ;  /* 0x7f00000193937827 */ /* 0x000fc800078e000a */
[----:B------:R-:W-:Y:S01]  /*9cb0*/  IMAD R11, R98, 0x7effffff, RZ ;  /* 0x7effffff620b7824 */ /* 0x000fe200078e02ff */
[----:B------:R-:W-:Y:S02]  /*9cc0*/  @P2 IADD3 R78, PT, PT, R78, -0x7f000001, RZ ;  /* 0x80ffffff4e4e2810 */ /* 0x000fe40007ffe0ff */
[----:B------:R-:W-:Y:S02]  /*9cd0*/  @P3 IADD3 R36, PT, PT, R36, -0x7f000001, RZ ;  /* 0x80ffffff24243810 */ /* 0x000fe40007ffe0ff */
[----:B------:R-:W-:Y:S01]  /*9ce0*/  @P1 IADD3 R103, PT, PT, R103, -0x7f000001, RZ ;  /* 0x80ffffff67671810 */ /* 0x000fe20007ffe0ff */
[----:B------:R-:W-:Y:S01]  /*9cf0*/  IMAD.HI.U32 R98, R11, 0x7f000001, R98 ;  /* 0x7f0000010b627827 */ /* 0x000fe200078e0062 */
[----:B------:R-:W-:Y:S01]  /*9d00*/  ISETP.GE.U32.AND P2, PT, R84, 0x7f000001, PT ;  /* 0x7f0000015400780c */ /* 0x000fe20003f46070 */
[----:B------:R-:W-:Y:S01]  /*9d10*/  ISETP.GE.U32.AND P0, PT, R100, 0x7f000001, PT ;  /* 0x7f0000016400780c */ /* 0x000fe20003f06070 */
[----:B------:R-:W-:Y:S01]  /*9d20*/  ISETP.GE.U32.AND P1, PT, R111, 0x7f000001, PT ;  /* 0x7f0000016f00780c */ /* 0x000fe20003f26070 */
[----:B------:R-:W-:Y:S01]  /*9d30*/  IMAD.WIDE.U32 R10, R112, R9, RZ ;  /* 0x00000009700a7225 */ /* 0x000fe200078e00ff */
[----:B------:R-:W-:Y:S01]  /*9d40*/  IADD3 R36, PT, PT, R103, R36, RZ ;  /* 0x0000002467247210 */ /* 0x000fe20007ffe0ff */
[----:B------:R-:W4:Y:S02]  /*9d50*/  LDG.E R99, desc[UR14][R158.64+0x4] ;  /* 0x0000040e9e637981 */ /* 0x000f24000c1e1900 */
[----:B------:R-:W-:-:S02]  /*9d60*/  IMAD R9, R10, 0x7effffff, RZ ;  /* 0x7effffff0a097824 */ /* 0x000fc400078e02ff */
[----:B------:R-:W-:Y:S02]  /*9d70*/  ISETP.GE.U32.AND P3, PT, R36, 0x7f000001, PT ;  /* 0x7f0000012400780c */ /* 0x000fe40003f66070 */
[----:B------:R-:W-:-:S04]  /*9d80*/  IMAD.HI.U32 R9, R9, 0x7f000001, R10 ;  /* 0x7f00000109097827 */ /* 0x000fc800078e000a */
[----:B------:R-:W-:Y:S01]  /*9d90*/  IMAD.WIDE.U32 R10, R78, UR10, RZ ;  /* 0x0000000a4e0a7c25 */ /* 0x000fe2000f8e00ff */
[----:B------:R-:W-:Y:S02]  /*9da0*/  @P2 IADD3 R84, PT, PT, R84, -0x7f000001, RZ ;  /* 0x80ffffff54542810 */ /* 0x000fe40007ffe0ff */
[----:B------:R-:W-:Y:S01]  /*9db0*/  @P0 IADD3 R100, PT, PT, R100, -0x7f000001, RZ ;  /* 0x80ffffff64640810 */ /* 0x000fe20007ffe0ff */
[----:B------:R-:W-:-:S04]  /*9dc0*/  IMAD R119, R10, 0x7effffff, RZ ;  /* 0x7effffff0a777824 */ /* 0x000fc800078e02ff */
[----:B------:R-:W-:Y:S01]  /*9dd0*/  IMAD.HI.U32 R119, R119, 0x7f000001, R10 ;  /* 0x7f00000177777827 */ /* 0x000fe200078e000a */
[----:B------:R-:W-:Y:S02]  /*9de0*/  IADD3 R11, PT, PT, R100, R84, RZ ;  /* 0x00000054640b7210 */ /* 0x000fe40007ffe0ff */
[----:B------:R-:W-:Y:S02]  /*9df0*/  @P3 IADD3 R36, PT, PT, R36, -0x7f000001, RZ ;  /* 0x80ffffff24243810 */ /* 0x000fe40007ffe0ff */
[----:B------:R-:W-:Y:S01]  /*9e00*/  @P1 IADD3 R111, PT, PT, R111, -0x7f000001, RZ ;  /* 0x80ffffff6f6f1810 */ /* 0x000fe20007ffe0ff */
[----:B------:R-:W-:Y:S01]  /*9e10*/  ISETP.GE.U32.AND P0, PT, R66, 0x7f000001, PT ;  /* 0x7f0000014200780c */ /* 0x000fe20003f06070 */
[----:B------:R-:W-:Y:S02]  /*9e20*/  ISETP.GE.U32.AND P2, PT, R11, 0x7f000001, PT ;  /* 0x7f0000010b00780c */ /* 0x000fe40003f46070 */
[----:B------:R-:W-:-:S05]  /*9e30*/  IADD3 R109, PT, PT, R111, R36, RZ ;  /* 0x000000246f6d7210 */ /* 0x000fca0007ffe0ff */
[----:B------:R-:W-:-:S05]  /*9e40*/  ISETP.GE.U32.AND P1, PT, R109, 0x7f000001, PT ;  /* 0x7f0000016d00780c */ /* 0x000fca0003f26070 */
[----:B------:R-:W-:Y:S02]  /*9e50*/  @P0 IADD3 R66, PT, PT, R66, -0x7f000001, RZ ;  /* 0x80ffffff42420810 */ /* 0x000fe40007ffe0ff */
[----:B------:R-:W-:-:S04]  /*9e60*/  @P2 IADD3 R11, PT, PT, R11, -0x7f000001, RZ ;  /* 0x80ffffff0b0b2810 */ /* 0x000fc80007ffe0ff */
[----:B------:R-:W-:Y:S01]  /*9e70*/  IADD3 R112, PT, PT, R66, R11, RZ ;  /* 0x0000000b42707210 */ /* 0x000fe20007ffe0ff */
[----:B------:R-:W-:Y:S01]  /*9e80*/  ISETP.GE.U32.AND P0, PT, R102, 0x7f000001, PT ;  /* 0x7f0000016600780c */ /* 0x000fe20003f06070 */
[----:B------:R-:W-:-:S03]  /*9e90*/  @P1 IADD3 R109, PT, PT, R109, -0x7f000001, RZ ;  /* 0x80ffffff6d6d1810 */ /* 0x000fc60007ffe0ff */
[----:B------:R-:W-:-:S09]  /*9ea0*/  ISETP.GE.U32.AND P1, PT, R112, 0x7f000001, PT ;  /* 0x7f0000017000780c */ /* 0x000fd20003f26070 */
[----:B------:R-:W-:-:S04]  /*9eb0*/  @P0 IADD3 R102, PT, PT, R102, -0x7f000001, RZ ;  /* 0x80ffffff66660810 */ /* 0x000fc80007ffe0ff */
[----:B------:R-:W-:-:S04]  /*9ec0*/  @P1 IADD3 R112, PT, PT, R112, -0x7f000001, RZ ;  /* 0x80ffffff70701810 */ /* 0x000fc80007ffe0ff */
[----:B------:R-:W-:Y:S01]  /*9ed0*/  IADD3 R112, PT, PT, R102, R112, RZ ;  /* 0x0000007066707210 */ /* 0x000fe20007ffe0ff */
[----:B------:R-:W-:-:S04]  /*9ee0*/  ISETP.GE.U32.AND P0, PT, R93, 0x7f000001, PT ;  /* 0x7f0000015d00780c */ /* 0x000fc80003f06070 */
[----:B------:R-:W-:-:S09]  /*9ef0*/  ISETP.GE.U32.AND P1, PT, R112, 0x7f000001, PT ;  /* 0x7f0000017000780c */ /* 0x000fd20003f26070 */
[----:B------:R-:W-:-:S04]  /*9f00*/  @P0 IADD3 R93, PT, PT, R93, -0x7f000001, RZ ;  /* 0x80ffffff5d5d0810 */ /* 0x000fc80007ffe0ff */
[----:B------:R-:W-:-:S04]  /*9f10*/  @P1 IADD3 R112, PT, PT, R112, -0x7f000001, RZ ;  /* 0x80ffffff70701810 */ /* 0x000fc80007ffe0ff */
[----:B------:R-:W-:Y:S01]  /*9f20*/  IADD3 R112, PT, PT, R93, R112, RZ ;  /* 0x000000705d707210 */ /* 0x000fe20007ffe0ff */
[----:B------:R-:W-:-:S04]  /*9f30*/  ISETP.GE.U32.AND P0, PT, R34, 0x7f000001, PT ;  /* 0x7f0000012200780c */ /* 0x000fc80003f06070 */
[----:B------:R-:W-:Y:S01]  /*9f40*/  ISETP.GE.U32.AND P1, PT, R112, 0x7f000001, PT ;  /* 0x7f0000017000780c */ /* 0x000fe20003f26070 */
[----:B---3--:R-:W-:-:S08]  /*9f50*/  IADD3 R108, PT, PT, R108, R138, RZ ;  /* 0x0000008a6c6c7210 */ /* 0x008fd00007ffe0ff */
[----:B------:R-:W-:Y:S01]  /*9f60*/  @P0 IADD3 R34, PT, PT, R34, -0x7f000001, RZ ;  /* 0x80ffffff22220810 */ /* 0x000fe20007ffe0ff */
[----:B------:R-:W-:-:S03]  /*9f70*/  ISETP.GE.U32.AND P0, PT, R108, 0x7f000001, PT ;  /* 0x7f0000016c00780c */ /* 0x000fc60003f06070 */
[----:B------:R-:W-:Y:S01]  /*9f80*/  @P1 IADD3 R112, PT, PT, R112, -0x7f000001, RZ ;  /* 0x80ffffff70701810 */ /* 0x000fe20007ffe0ff */
[----:B------:R-:W-:-:S03]  /*9f90*/  ISETP.GE.U32.AND P1, PT, R193, 0x7f000001, PT ;  /* 0x7f000001c100780c */ /* 0x000fc60003f26070 */
[----:B------:R-:W-:Y:S01]  /*9fa0*/  IADD3 R112, PT, PT, R34, R112, RZ ;  /* 0x0000007022707210 */ /* 0x000fe20007ffe0ff */
[----:B------:R-:W-:-:S04]  /*9fb0*/  ISETP.GE.U32.AND P2, PT, R92, 0x7f000001, PT ;  /* 0x7f0000015c00780c */ /* 0x000fc80003f46070 */
[----:B------:R-:W-:Y:S01]  /*9fc0*/  ISETP.GE.U32.AND P3, PT, R112, 0x7f000001, PT ;  /* 0x7f0000017000780c */ /* 0x000fe20003f66070 */
[----:B------:R-:W-:-:S04]  /*9fd0*/  @P0 IADD3 R108, PT, PT, R108, -0x7f000001, RZ ;  /* 0x80ffffff6c6c0810 */ /* 0x000fc80007ffe0ff */
[----:B------:R-:W-:-:S04]  /*9fe0*/  @P1 IADD3 R193, PT, PT, R193, -0x7f000001, RZ ;  /* 0x80ffffffc1c11810 */ /* 0x000fc80007ffe0ff */
[----:B------:R-:W-:Y:S02]  /*9ff0*/  IADD3 R138, PT, PT, R108, R193, RZ ;  /* 0x000000c16c8a7210 */ /* 0x000fe40007ffe0ff */
[----:B------:R-:W-:Y:S01]  /*a000*/  @P2 IADD3 R92, PT, PT, R92, -0x7f000001, RZ ;  /* 0x80ffffff5c5c2810 */ /* 0x000fe20007ffe0ff */
[----:B------:R-:W-:Y:S01]  /*a010*/  ISETP.GE.U32.AND P1, PT, R192, 0x7f000001, PT ;  /* 0x7f000001c000780c */ /* 0x000fe20003f26070 */
[----:B------:R-:W-:Y:S01]  /*a020*/  @P3 IADD3 R112, PT, PT, R112, -0x7f000001, RZ ;  /* 0x80ffffff70703810 */ /* 0x000fe20007ffe0ff */
[----:B------:R-:W-:-:S03]  /*a030*/  ISETP.GE.U32.AND P0, PT, R138, 0x7f000001, PT ;  /* 0x7f0000018a00780c */ /* 0x000fc60003f06070 */
[----:B------:R-:W-:Y:S01]  /*a040*/  IADD3 R112, PT, PT, R92, R112, RZ ;  /* 0x000000705c707210 */ /* 0x000fe20007ffe0ff */
[----:B------:R-:W-:-:S04]  /*a050*/  ISETP.GE.U32.AND P2, PT, R54, 0x7f000001, PT ;  /* 0x7f0000013600780c */ /* 0x000fc80003f46070 */
[----:B------:R-:W-:-:S03]  /*a060*/  ISETP.GE.U32.AND P3, PT, R112, 0x7f000001, PT ;  /* 0x7f0000017000780c */ /* 0x000fc60003f66070 */
[----:B------:R-:W-:Y:S02]  /*a070*/  @P1 IADD3 R192, PT, PT, R192, -0x7f000001, RZ ;  /* 0x80ffffffc0c01810 */ /* 0x000fe40007ffe0ff */
[----:B------:R-:W-:-:S04]  /*a080*/  @P0 IADD3 R138, PT, PT, R138, -0x7f000001, RZ ;  /* 0x80ffffff8a8a0810 */ /* 0x000fc80007ffe0ff */
[----:B------:R-:W-:Y:S02]  /*a090*/  IADD3 R138, PT, PT, R138, R192, RZ ;  /* 0x000000c08a8a7210 */ /* 0x000fe40007ffe0ff */
[----:B------:R-:W-:Y:S02]  /*a0a0*/  @P2 IADD3 R54, PT, PT, R54, -0x7f000001, RZ ;  /* 0x80ffffff36362810 */ /* 0x000fe40007ffe0ff */
[----:B------:R-:W-:Y:S01]  /*a0b0*/  @P3 IADD3 R112, PT, PT, R112, -0x7f000001, RZ ;  /* 0x80ffffff70703810 */ /* 0x000fe20007ffe0ff */
[----:B------:R-:W-:-:S03]  /*a0c0*/  ISETP.GE.U32.AND P0, PT, R138, 0x7f000001, PT ;  /* 0x7f0000018a00780c */ /* 0x000fc60003f06070 */
[----:B------:R-:W-:-:S05]  /*a0d0*/  IADD3 R112, PT, PT, R54, R112, RZ ;  /* 0x0000007036707210 */ /* 0x000fca0007ffe0ff */
[----:B------:R-:W-:-:S05]  /*a0e0*/  ISETP.GE.U32.AND P1, PT, R112, 0x7f000001, PT ;  /* 0x7f0000017000780c */ /* 0x000fca0003f26070 */
[----:B------:R-:W-:-:S04]  /*a0f0*/  @P0 IADD3 R138, PT, PT, R138, -0x7f000001, RZ ;  /* 0x80ffffff8a8a0810 */ /* 0x000fc80007ffe0ff */
[----:B------:R-:W-:-:S04]  /*a100*/  IADD3 R138, PT, PT, R138, R123, RZ ;  /* 0x0000007b8a8a7210 */ /* 0x000fc80007ffe0ff */
[----:B------:R-:W-:Y:S01]  /*a110*/  @P1 IADD3 R112, PT, PT, R112, -0x7f000001, RZ ;  /* 0x80ffffff70701810 */ /* 0x000fe20007ffe0ff */
[----:B------:R-:W-:Y:S01]  /*a120*/  ISETP.GE.U32.AND P0, PT, R138, 0x7f000001, PT ;  /* 0x7f0000018a00780c */ /* 0x000fe20003f06070 */
[----:B------:R-:W-:-:S12]  /*a130*/  ISETP.GE.U32.AND P1, PT, R195, 0x7f000001, PT ;  /* 0x7f000001c300780c */ /* 0x000fd80003f26070 */
[----:B------:R-:W-:Y:S02]  /*a140*/  @P0 IADD3 R138, PT, PT, R138, -0x7f000001, RZ ;  /* 0x80ffffff8a8a0810 */ /* 0x000fe40007ffe0ff */
[----:B------:R-:W-:-:S04]  /*a150*/  @P1 IADD3 R195, PT, PT, R195, -0x7f000001, RZ ;  /* 0x80ffffffc3c31810 */ /* 0x000fc80007ffe0ff */
[----:B------:R-:W-:Y:S01]  /*a160*/  IADD3 R138, PT, PT, R138, R195, RZ ;  /* 0x000000c38a8a7210 */ /* 0x000fe20007ffe0ff */
[----:B------:R-:W-:-:S04]  /*a170*/  ISETP.GE.U32.AND P1, PT, R198, 0x7f000001, PT ;  /* 0x7f000001c600780c */ /* 0x000fc80003f26070 */
[----:B------:R-:W-:Y:S01]  /*a180*/  ISETP.GE.U32.AND P0, PT, R138, 0x7f000001, PT ;  /* 0x7f0000018a00780c */ /* 0x000fe20003f06070 */
[----:B------:R-:W-:-:S08]  /*a190*/  IADD3 R105, PT, PT, R108, R105, RZ ;  /* 0x000000696c697210 */ /* 0x000fd00007ffe0ff */
[----:B------:R-:W-:-:S04]  /*a1a0*/  @P1 IADD3 R198, PT, PT, R198, -0x7f000001, RZ ;  /* 0x80ffffffc6c61810 */ /* 0x000fc80007ffe0ff */
[----:B------:R-:W-:Y:S01]  /*a1b0*/  @P0 IADD3 R138, PT, PT, R138, -0x7f000001, RZ ;  /* 0x80ffffff8a8a0810 */ /* 0x000fe20007ffe0ff */
[----:B------:R-:W-:-:S03]  /*a1c0*/  ISETP.GE.U32.AND P3, PT, R105, 0x7f000001, PT ;  /* 0x7f0000016900780c */ /* 0x000fc60003f66070 */
[----:B------:R-:W-:Y:S01]  /*a1d0*/  IADD3 R138, PT, PT, R138, R198, RZ ;  /* 0x000000c68a8a7210 */ /* 0x000fe20007ffe0ff */
[----:B------:R-:W-:-:S04]  /*a1e0*/  ISETP.GE.U32.AND P1, PT, R197, 0x7f000001, PT ;  /* 0x7f000001c500780c */ /* 0x000fc80003f26070 */
[----:B------:R-:W-:Y:S01]  /*a1f0*/  ISETP.GE.U32.AND P0, PT, R138, 0x7f000001, PT ;  /* 0x7f0000018a00780c */ /* 0x000fe20003f06070 */
[----:B------:R-:W-:-:S04]  /*a200*/  ISETP.GE.U32.AND P2, PT, R117, 0x7f000001, PT ;  /* 0x7f0000017500780c */ /* 0x000fc80003f46070 */
[----:B------:R-:W-:-:S04]  /*a210*/  @P3 IADD3 R105, PT, PT, R105, -0x7f000001, RZ ;  /* 0x80ffffff69693810 */ /* 0x000fc80007ffe0ff */
[----:B------:R-:W-:-:S04]  /*a220*/  @P1 IADD3 R197, PT, PT, R197, -0x7f000001, RZ ;  /* 0x80ffffffc5c51810 */ /* 0x000fc80007ffe0ff */
[----:B------:R-:W-:Y:S02]  /*a230*/  @P0 IADD3 R138, PT, PT, R138, -0x7f000001, RZ ;  /* 0x80ffffff8a8a0810 */ /* 0x000fe40007ffe0ff */
[----:B------:R-:W-:Y:S02]  /*a240*/  IADD3 R97, PT, PT, R105, R97, RZ ;  /* 0x0000006169617210 */ /* 0x000fe40007ffe0ff */
[----:B------:R-:W-:Y:S02]  /*a250*/  @P2 IADD3 R117, PT, PT, R117, -0x7f000001, RZ ;  /* 0x80ffffff75752810 */ /* 0x000fe40007ffe0ff */
[----:B------:R-:W-:Y:S01]  /*a260*/  IADD3 R105, PT, PT, R138, R197, RZ ;  /* 0x000000c58a697210 */ /* 0x000fe20007ffe0ff */
[----:B------:R-:W-:Y:S02]  /*a270*/  ISETP.GE.U32.AND P3, PT, R86, 0x7f000001, PT ;  /* 0x7f0000015600780c */ /* 0x000fe40003f66070 */
[----:B------:R-:W-:Y:S01]  /*a280*/  ISETP.GE.U32.AND P2, PT, R117, 0x7f000001, PT ;  /* 0x7f0000017500780c */ /* 0x000fe20003f46070 */
[----:B------:R-:W-:Y:S01]  /*a290*/  ISETP.GE.U32.AND P1, PT, R191, 0x7f000001, PT ;  /* 0x7f000001bf00780c */ /* 0x000fe20003f26070 */
[----:B------:R-:W-:Y:S01]  /*a2a0*/  ISETP.GE.U32.AND P0, PT, R105, 0x7f000001, PT ;  /* 0x7f0000016900780c */ /* 0x000fe20003f06070 */
[----:B------:R-:W-:-:S08]  /*a2b0*/  ISETP.GE.U32.AND P4, PT, R97, 0x7f000001, PT ;  /* 0x7f0000016100780c */ /* 0x000fd00003f86070 */
[----:B------:R-:W-:Y:S02]  /*a2c0*/  @P3 IADD3 R86, PT, PT, R86, -0x7f000001, RZ ;  /* 0x80ffffff56563810 */ /* 0x000fe40007ffe0ff */
[----:B------:R-:W-:Y:S02]  /*a2d0*/  @P2 IADD3 R117, PT, PT, R117, -0x7f000001, RZ ;  /* 0x80ffffff75752810 */ /* 0x000fe40007ffe0ff */
[----:B------:R-:W-:Y:S02]  /*a2e0*/  @P1 IADD3 R191, PT, PT, R191, -0x7f000001, RZ ;  /* 0x80ffffffbfbf1810 */ /* 0x000fe40007ffe0ff */
[----:B------:R-:W-:Y:S02]  /*a2f0*/  @P0 IADD3 R105, PT, PT, R105, -0x7f000001, RZ ;  /* 0x80ffffff69690810 */ /* 0x000fe40007ffe0ff */
[----:B------:R-:W-:Y:S02]  /*a300*/  IADD3 R86, PT, PT, R117, R86, RZ ;  /* 0x0000005675567210 */ /* 0x000fe40007ffe0ff */
[----:B------:R-:W-:Y:S01]  /*a310*/  IADD3 R105, PT, PT, R105, R191, RZ ;  /* 0x000000bf69697210 */ /* 0x000fe20007ffe0ff */
[----:B------:R-:W-:-:S02]  /*a320*/  ISETP.GE.U32.AND P2, PT, R32, 0x7f000001, PT ;  /* 0x7f0000012000780c */ /* 0x000fc40003f46070 */
[----:B------:R-:W-:Y:S02]  /*a330*/  ISETP.GE.U32.AND P1, PT, R86, 0x7f000001, PT ;  /* 0x7f0000015600780c */ /* 0x000fe40003f26070 */
[----:B------:R-:W-:Y:S01]  /*a340*/  ISETP.GE.U32.AND P0, PT, R105, 0x7f000001, PT ;  /* 0x7f0000016900780c */ /* 0x000fe20003f06070 */
[----:B------:R-:W-:Y:S02]  /*a350*/  @P4 IADD3 R97, PT, PT, R97, -0x7f000001, RZ ;  /* 0x80ffffff61614810 */ /* 0x000fe40007ffe0ff */
[----:B--2---:R-:W-:Y:S02]  /*a360*/  R2UR UR6, R144 ;  /* 0x00000000900672ca */ /* 0x004fe400000e0000 */
[----:B------:R-:W-:-:S04]  /*a370*/  IADD3 R117, PT, PT, R123, R97, RZ ;  /* 0x000000617b757210 */ /* 0x000fc80007ffe0ff */
[----:B------:R-:W-:Y:S02]  /*a380*/  @P2 IADD3 R32, PT, PT, R32, -0x7f000001, RZ ;  /* 0x80ffffff20202810 */ /* 0x000fe40007ffe0ff */
[----:B------:R-:W-:Y:S01]  /*a390*/  @P1 IADD3 R86, PT, PT, R86, -0x7f000001, RZ ;  /* 0x80ffffff56561810 */ /* 0x000fe20007ffe0ff */
[----:B------:R-:W-:Y:S01]  /*a3a0*/  ISETP.GE.U32.AND P3, PT, R117, 0x7f000001, PT ;  /* 0x7f0000017500780c */ /* 0x000fe20003f66070 */
[----:B------:R-:W-:Y:S02]  /*a3b0*/  @P0 IADD3 R105, PT, PT, R105, -0x7f000001, RZ ;  /* 0x80ffffff69690810 */ /* 0x000fe40007ffe0ff */
[----:B------:R-:W-:Y:S02]  /*a3c0*/  IADD3 R32, PT, PT, R86, R32, RZ ;  /* 0x0000002056207210 */ /* 0x000fe40007ffe0ff */
[----:B------:R-:W-:Y:S01]  /*a3d0*/  IADD3 R105, PT, PT, R105, UR6, RZ ;  /* 0x0000000669697c10 */ /* 0x000fe2000fffe0ff */
[----:B------:R-:W-:Y:S02]  /*a3e0*/  ISETP.GE.U32.AND P2, PT, R87, 0x7f000001, PT ;  /* 0x7f0000015700780c */ /* 0x000fe40003f46070 */
[----:B------:R-:W-:-:S02]  /*a3f0*/  ISETP.GE.U32.AND P1, PT, R32, 0x7f000001, PT ;  /* 0x7f0000012000780c */ /* 0x000fc40003f26070 */
[----:B------:R-:W-:-:S03]  /*a400*/  ISETP.GE.U32.AND P0, PT, R105, 0x7f000001, PT ;  /* 0x7f0000016900780c */ /* 0x000fc60003f06070 */
[----:B------:R-:W-:-:S04]  /*a410*/  @P3 IADD3 R117, PT, PT, R117, -0x7f000001, RZ ;  /* 0x80ffffff75753810 */ /* 0x000fc80007ffe0ff */
[----:B------:R-:W-:Y:S02]  /*a420*/  IADD3 R94, PT, PT, R117, R94, RZ ;  /* 0x0000005e755e7210 */ /* 0x000fe40007ffe0ff */
[----:B------:R-:W-:Y:S02]  /*a430*/  @P2 IADD3 R87, PT, PT, R87, -0x7f000001, RZ ;  /* 0x80ffffff57572810 */ /* 0x000fe40007ffe0ff */
[----:B------:R-:W-:Y:S01]  /*a440*/  @P1 IADD3 R32, PT, PT, R32, -0x7f000001, RZ ;  /* 0x80ffffff20201810 */ /* 0x000fe20007ffe0ff */
[----:B------:R-:W-:Y:S01]  /*a450*/  ISETP.GE.U32.AND P3, PT, R94, 0x7f000001, PT ;  /* 0x7f0000015e00780c */ /* 0x000fe20003f66070 */
[----:B------:R-:W-:Y:S02]  /*a460*/  @P0 IADD3 R105, PT, PT, R105, -0x7f000001, RZ ;  /* 0x80ffffff69690810 */ /* 0x000fe40007ffe0ff */
[----:B------:R-:W-:Y:S02]  /*a470*/  IADD3 R32, PT, PT, R32, R87, RZ ;  /* 0x0000005720207210 */ /* 0x000fe40007ffe0ff */
[----:B------:R-:W-:-:S03]  /*a480*/  IADD3 R144, PT, PT, R69, R105, RZ ;  /* 0x0000006945907210 */ /* 0x000fc60007ffe0ff */
[----:B------:R-:W-:Y:S02]  /*a490*/  ISETP.GE.U32.AND P0, PT, R32, 0x7f000001, PT ;  /* 0x7f0000012000780c */ /* 0x000fe40003f06070 */
[----:B------:R-:W-:-:S03]  /*a4a0*/  ISETP.GE.U32.AND P1, PT, R144, 0x7f000001, PT ;  /* 0x7f0000019000780c */ /* 0x000fc60003f26070 */
[----:B------:R-:W-:-:S04]  /*a4b0*/  @P3 IADD3 R94, PT, PT, R94, -0x7f000001, RZ ;  /* 0x80ffffff5e5e3810 */ /* 0x000fc80007ffe0ff */
[----:B------:R-:W-:-:S04]  /*a4c0*/  IADD3 R91, PT, PT, R94, R91, RZ ;  /* 0x0000005b5e5b7210 */ /* 0x000fc80007ffe0ff */
[----:B------:R-:W-:Y:S01]  /*a4d0*/  @P0 IADD3 R32, PT, PT, R32, -0x7f000001, RZ ;  /* 0x80ffffff20200810 */ /* 0x000fe20007ffe0ff */
[----:B------:R-:W-:Y:S01]  /*a4e0*/  ISETP.GE.U32.AND P2, PT, R91, 0x7f000001, PT ;  /* 0x7f0000015b00780c */ /* 0x000fe20003f46070 */
[----:B------:R-:W-:-:S04]  /*a4f0*/  @P1 IADD3 R144, PT, PT, R144, -0x7f000001, RZ ;  /* 0x80ffffff90901810 */ /* 0x000fc80007ffe0ff */
[----:B------:R-:W-:Y:S01]  /*a500*/  IADD3 R144, PT, PT, R32, R144, RZ ;  /* 0x0000009020907210 */ /* 0x000fe20007ffe0ff */
[----:B------:R-:W-:-:S04]  /*a510*/  IMAD.WIDE.U32 R10, R109, UR11, RZ ;  /* 0x0000000b6d0a7c25 */ /* 0x000fc8000f8e00ff */
[----:B------:R-:W-:-:S03]  /*a520*/  ISETP.GE.U32.AND P0, PT, R144, 0x7f000001, PT ;  /* 0x7f0000019000780c */ /* 0x000fc60003f06070 */
[----:B------:R-:W-:Y:S01]  /*a530*/  @P2 IADD3 R91, PT, PT, R91, -0x7f000001, RZ ;  /* 0x80ffffff5b5b2810 */ /* 0x000fe20007ffe0ff */
[----:B------:R-:W-:-:S04]  /*a540*/  IMAD R139, R10, 0x7effffff, RZ ;  /* 0x7effffff0a8b7824 */ /* 0x000fc800078e02ff */
[----:B------:R-:W-:Y:S01]  /*a550*/  IMAD.HI.U32 R139, R139, 0x7f000001, R10 ;  /* 0x7f0000018b8b7827 */ /* 0x000fe200078e000a */
[----:B------:R-:W-:-:S03]  /*a560*/  IADD3 R90, PT, PT, R91, R90, RZ ;  /* 0x0000005a5b5a7210 */ /* 0x000fc60007ffe0ff */
[----:B------:R-:W-:Y:S01]  /*a570*/  IMAD.WIDE.U32 R10, R78, UR11, RZ ;  /* 0x0000000b4e0a7c25 */ /* 0x000fe2000f8e00ff */
[----:B------:R-:W-:-:S03]  /*a580*/  @P0 IADD3 R144, PT, PT, R144, -0x7f000001, RZ ;  /* 0x80ffffff90900810 */ /* 0x000fc60007ffe0ff */
[----:B------:R-:W-:Y:S01]  /*a590*/  IMAD R37, R10, 0x7effffff, RZ ;  /* 0x7effffff0a257824 */ /* 0x000fe200078e02ff */
[----:B------:R-:W-:-:S03]  /*a5a0*/  ISETP.GE.U32.AND P0, PT, R90, 0x7f000001, PT ;  /* 0x7f0000015a00780c */ /* 0x000fc60003f06070 */
[----:B------:R-:W-:-:S04]  /*a5b0*/  IMAD.HI.U32 R37, R37, 0x7f000001, R10 ;  /* 0x7f00000125257827 */ /* 0x000fc800078e000a */
[----:B------:R-:W-:-:S04]  /*a5c0*/  IMAD.WIDE.U32 R10, R109, UR10, RZ ;  /* 0x0000000a6d0a7c25 */ /* 0x000fc8000f8e00ff */
[----:B------:R-:W-:Y:S02]  /*a5d0*/  IMAD R36, R10, 0x7effffff, RZ ;  /* 0x7effffff0a247824 */ /* 0x000fe400078e02ff */
[----:B------:R-:W-:Y:S02]  /*a5e0*/  @P0 IADD3 R90, PT, PT, R90, -0x7f000001, RZ ;  /* 0x80ffffff5a5a0810 */ /* 0x000fe40007ffe0ff */
[----:B------:R-:W-:-:S04]  /*a5f0*/  IMAD.HI.U32 R36, R36, 0x7f000001, R10 ;  /* 0x7f00000124247827 */ /* 0x000fc800078e000a */
[----:B------:R-:W-:Y:S01]  /*a600*/  IMAD.WIDE.U32 R10, R112, UR12, RZ ;  /* 0x0000000c700a7c25 */ /* 0x000fe2000f8e00ff */
[----:B------:R-:W-:-:S03]  /*a610*/  IADD3 R134, PT, PT, R90, R134, RZ ;  /* 0x000000865a867210 */ /* 0x000fc60007ffe0ff */
[----:B------:R-:W-:Y:S02]  /*a620*/  IMAD R141, R10, 0x7effffff, RZ ;  /* 0x7effffff0a8d7824 */ /* 0x000fe400078e02ff */
[----:B------:R-:W-:Y:S02]  /*a630*/  ISETP.GE.U32.AND P2, PT, R134, 0x7f000001, PT ;  /* 0x7f0000018600780c */ /* 0x000fe40003f46070 */
[----:B------:R-:W-:-:S04]  /*a640*/  IMAD.HI.U32 R141, R141, 0x7f000001, R10 ;  /* 0x7f0000018d8d7827 */ /* 0x000fc800078e000a */
[----:B------:R-:W-:-:S04]  /*a650*/  IMAD.WIDE.U32 R10, R112, UR10, RZ ;  /* 0x0000000a700a7c25 */ /* 0x000fc8000f8e00ff */
[----:B------:R-:W-:Y:S01]  /*a660*/  IMAD R146, R10, 0x7effffff, RZ ;  /* 0x7effffff0a927824 */ /* 0x000fe200078e02ff */
[----:B----4-:R-:W-:-:S03]  /*a670*/  IADD3 R89, PT, PT, R89, R99, RZ ;  /* 0x0000006359597210 */ /* 0x010fc60007ffe0ff */
[----:B------:R-:W-:-:S04]  /*a680*/  IMAD.HI.U32 R146, R146, 0x7f000001, R10 ;  /* 0x7f00000192927827 */ /* 0x000fc800078e000a */
[----:B------:R-:W-:Y:S01]  /*a690*/  IMAD.WIDE.U32 R10, R112, UR11, RZ ;  /* 0x0000000b700a7c25 */ /* 0x000fe2000f8e00ff */
[----:B------:R-:W-:Y:S01]  /*a6a0*/  @P2 IADD3 R134, PT, PT, R134, -0x7f000001, RZ ;  /* 0x80ffffff86862810 */ /* 0x000fe20007ffe0ff */
[----:B------:R-:W-:Y:S01]  /*a6b0*/  ISETP.GE.U32.AND P0, PT, R89, 0x7f000001, PT ;  /* 0x7f0000015900780c */ /* 0x000fe20003f06070 */
[----:B------:R-:W-:Y:S01]  /*a6c0*/  ISETP.GE.U32.AND P1, PT, R203, 0x7f000001, PT ;  /* 0x7f000001cb00780c */ /* 0x000fe20003f26070 */
[----:B------:R-:W-:Y:S01]  /*a6d0*/  IMAD R97, R10, 0x7effffff, RZ ;  /* 0x7effffff0a617824 */ /* 0x000fe200078e02ff */
[----:B------:R-:W-:-:S03]  /*a6e0*/  IADD3 R94, PT, PT, R7, R134, RZ ;  /* 0x00000086075e7210 */ /* 0x000fc60007ffe0ff */
[----:B------:R-:W-:-:S04]  /*a6f0*/  IMAD.HI.U32 R97, R97, 0x7f000001, R10 ;  /* 0x7f00000161617827 */ /* 0x000fc800078e000a */
[----:B------:R-:W-:Y:S01]  /*a700*/  IMAD.WIDE.U32 R10, R78, UR12, RZ ;  /* 0x0000000c4e0a7c25 */ /* 0x000fe2000f8e00ff */
[----:B------:R-:W-:-:S03]  /*a710*/  ISETP.GE.U32.AND P2, PT, R94, 0x7f000001, PT ;  /* 0x7f0000015e00780c */ /* 0x000fc60003f46070 */
[----:B------:R-:W-:Y:S02]  /*a720*/  IMAD R138, R10, 0x7effffff, RZ ;  /* 0x7effffff0a8a7824 */ /* 0x000fe400078e02ff */
[----:B------:R-:W-:Y:S01]  /*a730*/  IMAD.WIDE.U32 R86, R109, UR12, RZ ;  /* 0x0000000c6d567c25 */ /* 0x000fe2000f8e00ff */
[----:B------:R-:W-:Y:S02]  /*a740*/  @P0 IADD3 R89, PT, PT, R89, -0x7f000001, RZ ;  /* 0x80ffffff59590810 */ /* 0x000fe40007ffe0ff */
[----:B------:R-:W-:Y:S01]  /*a750*/  @P1 IADD3 R203, PT, PT, R203, -0x7f000001, RZ ;  /* 0x80ffffffcbcb1810 */ /* 0x000fe20007ffe0ff */
[----:B------:R-:W-:-:S04]  /*a760*/  IMAD.HI.U32 R138, R138, 0x7f000001, R10 ;  /* 0x7f0000018a8a7827 */ /* 0x000fc800078e000a */
[----:B------:R-:W-:-:S04]  /*a770*/  IMAD R10, R86, 0x7effffff, RZ ;  /* 0x7effffff560a7824 */ /* 0x000fc800078e02ff */
[----:B------:R-:W-:Y:S01]  /*a780*/  IMAD.HI.U32 R86, R10, 0x7f000001, R86 ;  /* 0x7f0000010a567827 */ /* 0x000fe200078e0056 */
[----:B------:R-:W-:Y:S02]  /*a790*/  IADD3 R87, PT, PT, R89, R203, RZ ;  /* 0x000000cb59577210 */ /* 0x000fe40007ffe0ff */
[----:B------:R-:W-:Y:S01]  /*a7a0*/  @P2 IADD3 R94, PT, PT, R94, -0x7f000001, RZ ;  /* 0x80ffffff5e5e2810 */ /* 0x000fe20007ffe0ff */
[----:B------:R-:W-:Y:S02]  /*a7b0*/  ISETP.GE.U32.AND P1, PT, R204, 0x7f000001, PT ;  /* 0x7f000001cc00780c */ /* 0x000fe40003f26070 */
[----:B------:R-:W-:Y:S01]  /*a7c0*/  ISETP.GE.U32.AND P0, PT, R87, 0x7f000001, PT ;  /* 0x7f0000015700780c */ /* 0x000fe20003f06070 */
[----:B------:R-:W-:-:S05]  /*a7d0*/  IADD3 R94, PT, PT, R94, UR6, RZ ;  /* 0x000000065e5e7c10 */ /* 0x000fca000fffe0ff */
[----:B------:R-:W-:-:S05]  /*a7e0*/  ISETP.GE.U32.AND P2, PT, R94, 0x7f000001, PT ;  /* 0x7f0000015e00780c */ /* 0x000fca0003f46070 */
[----:B------:R-:W-:Y:S02]  /*a7f0*/  @P1 IADD3 R204, PT, PT, R204, -0x7f000001, RZ ;  /* 0x80ffffffcccc1810 */ /* 0x000fe40007ffe0ff */
[----:B------:R-:W-:-:S04]  /*a800*/  @P0 IADD3 R87, PT, PT, R87, -0x7f000001, RZ ;  /* 0x80ffffff57570810 */ /* 0x000fc80007ffe0ff */
[----:B------:R-:W-:Y:S02]  /*a810*/  IADD3 R87, PT, PT, R87, R204, RZ ;  /* 0x000000cc57577210 */ /* 0x000fe40007ffe0ff */
[----:B------:R-:W-:-:S03]  /*a820*/  @P2 IADD3 R94, PT, PT, R94, -0x7f000001, RZ ;  /* 0x80ffffff5e5e2810 */ /* 0x000fc60007ffe0ff */
[----:B------:R-:W-:Y:S01]  /*a830*/  ISETP.GE.U32.AND P0, PT, R87, 0x7f000001, PT ;  /* 0x7f0000015700780c */ /* 0x000fe20003f06070 */
[----:B------:R-:W-:-:S05]  /*a840*/  IADD3 R94, PT, PT, R32, R94, RZ ;  /* 0x0000005e205e7210 */ /* 0x000fca0007ffe0ff */
[----:B------:R-:W-:-:S07]  /*a850*/  ISETP.GE.U32.AND P1, PT, R94, 0x7f000001, PT ;  /* 0x7f0000015e00780c */ /* 0x000fce0003f26070 */
[----:B------:R-:W-:-:S04]  /*a860*/  @P0 IADD3 R87, PT, PT, R87, -0x7f000001, RZ ;  /* 0x80ffffff57570810 */ /* 0x000fc80007ffe0ff */
[----:B------:R-:W-:Y:S02]  /*a870*/  IADD3 R87, PT, PT, R87, R113, RZ ;  /* 0x0000007157577210 */ /* 0x000fe40007ffe0ff */
[----:B------:R-:W-:Y:S01]  /*a880*/  @P1 IADD3 R94, PT, PT, R94, -0x7f000001, RZ ;  /* 0x80ffffff5e5e1810 */ /* 0x000fe20007ffe0ff */
[----:B------:R-:W-:Y:S02]  /*a890*/  ISETP.GE.U32.AND P1, PT, R216, 0x7f000001, PT ;  /* 0x7f000001d800780c */ /* 0x000fe40003f26070 */
[----:B------:R-:W-:-:S11]  /*a8a0*/  ISETP.GE.U32.AND P0, PT, R87, 0x7f000001, PT ;  /* 0x7f0000015700780c */ /* 0x000fd60003f06070 */
[----:B------:R-:W-:Y:S02]  /*a8b0*/  @P1 IADD3 R216, PT, PT, R216, -0x7f000001, RZ ;  /* 0x80ffffffd8d81810 */ /* 0x000fe40007ffe0ff */
[----:B------:R-:W-:-:S04]  /*a8c0*/  @P0 IADD3 R87, PT, PT, R87, -0x7f000001, RZ ;  /* 0x80ffffff57570810 */ /* 0x000fc80007ffe0ff */
[----:B------:R-:W-:Y:S01]  /*a8d0*/  IADD3 R87, PT, PT, R87, R216, RZ ;  /* 0x000000d857577210 */ /* 0x000fe20007ffe0ff */
[----:B------:R-:W-:-:S04]  /*a8e0*/  ISETP.GE.U32.AND P1, PT, R211, 0x7f000001, PT ;  /* 0x7f000001d300780c */ /* 0x000fc80003f26070 */
[----:B------:R-:W-:Y:S01]  /*a8f0*/  ISETP.GE.U32.AND P0, PT, R87, 0x7f000001, PT ;  /* 0x7f0000015700780c */ /* 0x000fe20003f06070 */
[----:B------:R-:W-:-:S08]  /*a900*/  ISETP.GE.U32.AND P2, PT, R153, 0x7f000001, PT ;  /* 0x7f0000019900780c */ /* 0x000fd00003f46070 */
[----:B------:R-:W-:-:S04]  /*a910*/  @P1 IADD3 R211, PT, PT, R211, -0x7f000001, RZ ;  /* 0x80ffffffd3d31810 */ /* 0x000fc80007ffe0ff */
[----:B------:R-:W-:-:S04]  /*a920*/  @P0 IADD3 R87, PT, PT, R87, -0x7f000001, RZ ;  /* 0x80ffffff57570810 */ /* 0x000fc80007ffe0ff */
[----:B------:R-:W-:Y:S01]  /*a930*/  IADD3 R87, PT, PT, R87, R211, RZ ;  /* 0x000000d357577210 */ /* 0x000fe20007ffe0ff */
[----:B------:R-:W-:Y:S01]  /*a940*/  ISETP.GE.U32.AND P1, PT, R202, 0x7f000001, PT ;  /* 0x7f000001ca00780c */ /* 0x000fe20003f26070 */
[----:B------:R-:W-:-:S03]  /*a950*/  ISETP.GE.U32.AND P3, PT, R141, 0x7f000001, PT ;  /* 0x7f0000018d00780c */ /* 0x000fc60003f66070 */
[----:B------:R-:W-:Y:S01]  /*a960*/  ISETP.GE.U32.AND P0, PT, R87, 0x7f000001, PT ;  /* 0x7f0000015700780c */ /* 0x000fe20003f06070 */
[----:B------:R-:W-:-:S05]  /*a970*/  @P2 IADD3 R153, PT, PT, R153, -0x7f000001, RZ ;  /* 0x80ffffff99992810 */ /* 0x000fca0007ffe0ff */
[----:B------:R-:W-:-:S03]  /*a980*/  ISETP.GE.U32.AND P2, PT, R153, 0x7f000001, PT ;  /* 0x7f0000019900780c */ /* 0x000fc60003f46070 */
[----:B------:R-:W-:Y:S02]  /*a990*/  @P1 IADD3 R202, PT, PT, R202, -0x7f000001, RZ ;  /* 0x80ffffffcaca1810 */ /* 0x000fe40007ffe0ff */
[----:B------:R-:W-:Y:S01]  /*a9a0*/  @P3 IADD3 R141, PT, PT, R141, -0x7f000001, RZ ;  /* 0x80ffffff8d8d3810 */ /* 0x000fe20007ffe0ff */
[----:B------:R-:W-:Y:S01]  /*a9b0*/  ISETP.GE.U32.AND P3, PT, R154, 0x7f000001, PT ;  /* 0x7f0000019a00780c */ /* 0x000fe20003f66070 */
[----:B------:R-:W-:-:S04]  /*a9c0*/  @P0 IADD3 R87, PT, PT, R87, -0x7f000001, RZ ;  /* 0x80ffffff57570810 */ /* 0x000fc80007ffe0ff */
[----:B------:R-:W-:Y:S01]  /*a9d0*/  IADD3 R87, PT, PT, R87, R202, RZ ;  /* 0x000000ca57577210 */ /* 0x000fe20007ffe0ff */
[----:B------:R-:W-:-:S04]  /*a9e0*/  ISETP.GE.U32.AND P1, PT, R189, 0x7f000001, PT ;  /* 0x7f000001bd00780c */ /* 0x000fc80003f26070 */
[----:B------:R-:W-:-:S03]  /*a9f0*/  ISETP.GE.U32.AND P0, PT, R87, 0x7f000001, PT ;  /* 0x7f0000015700780c */ /* 0x000fc60003f06070 */
[----:B------:R-:W-:Y:S02]  /*aa00*/  @P3 IADD3 R154, PT, PT, R154, -0x7f000001, RZ ;  /* 0x80ffffff9a9a3810 */ /* 0x000fe40007ffe0ff */
[----:B------:R-:W-:Y:S02]  /*aa10*/  @P2 IADD3 R153, PT, PT, R153, -0x7f000001, RZ ;  /* 0x80ffffff99992810 */ /* 0x000fe40007ffe0ff */
[----:B------:R-:W-:Y:S02]  /*aa20*/  IADD3 R137, PT, PT, R89, R137, RZ ;  /* 0x0000008959897210 */ /* 0x000fe40007ffe0ff */
[----:B------:R-:W-:-:S03]  /*aa30*/  IADD3 R153, PT, PT, R153, R154, RZ ;  /* 0x0000009a99997210 */ /* 0x000fc60007ffe0ff */
[----:B------:R-:W-:Y:S01]  /*aa40*/  ISETP.GE.U32.AND P3, PT, R137, 0x7f000001, PT ;  /* 0x7f0000018900780c */ /* 0x000fe20003f66070 */
[----:B------:R-:W-:Y:S01]  /*aa50*/  @P1 IADD3 R189, PT, PT, R189, -0x7f000001, RZ ;  /* 0x80ffffffbdbd1810 */ /* 0x000fe20007ffe0ff */
[----:B------:R-:W-:Y:S01]  /*aa60*/  ISETP.GE.U32.AND P2, PT, R33, 0x7f000001, PT ;  /* 0x7f0000012100780c */ /* 0x000fe20003f46070 */
[----:B------:R-:W-:Y:S01]  /*aa70*/  R2UR UR7, R157 ;  /* 0x000000009d0772ca */ /* 0x000fe200000e0000 */
[----:B------:R-:W2:Y:S01]  /*aa80*/  LDG.E R154, desc[UR14][R158.64+0xc] ;  /* 0x00000c0e9e9a7981 */ /* 0x000ea2000c1e1900 */
[----:B------:R-:W-:Y:S01]  /*aa90*/  @P0 IADD3 R87, PT, PT, R87, -0x7f000001, RZ ;  /* 0x80ffffff57570810 */ /* 0x000fe20007ffe0ff */
[----:B------:R-:W-:-:S03]  /*aaa0*/  ISETP.GE.U32.AND P1, PT, R153, 0x7f000001, PT ;  /* 0x7f0000019900780c */ /* 0x000fc60003f26070 */
[----:B------:R-:W-:-:S05]  /*aab0*/  IADD3 R87, PT, PT, R87, R189, RZ ;  /* 0x000000bd57577210 */ /* 0x000fca0007ffe0ff */
[----:B------:R-:W-:Y:S01]  /*aac0*/  ISETP.GE.U32.AND P0, PT, R87, 0x7f000001, PT ;  /* 0x7f0000015700780c */ /* 0x000fe20003f06070 */
[----:B------:R-:W-:Y:S02]  /*aad0*/  @P3 IADD3 R137, PT, PT, R137, -0x7f000001, RZ ;  /* 0x80ffffff89893810 */ /* 0x000fe40007ffe0ff */
[----:B------:R-:W-:Y:S02]  /*aae0*/  @P2 IADD3 R33, PT, PT, R33, -0x7f000001, RZ ;  /* 0x80ffffff21212810 */ /* 0x000fe40007ffe0ff */
[----:B------:R-:W-:Y:S02]  /*aaf0*/  @P1 IADD3 R153, PT, PT, R153, -0x7f000001, RZ ;  /* 0x80ffffff99991810 */ /* 0x000fe40007ffe0ff */
[----:B------:R-:W-:Y:S02]  /*ab00*/  IADD3 R136, PT, PT, R137, R136, RZ ;  /* 0x0000008889887210 */ /* 0x000fe40007ffe0ff */
[----:B------:R-:W-:Y:S01]  /*ab10*/  IADD3 R33, PT, PT, R153, R33, RZ ;  /* 0x0000002199217210 */ /* 0x000fe20007ffe0ff */
[----:B------:R-:W-:-:S02]  /*ab20*/  ISETP.GE.U32.AND P2, PT, R156, 0x7f000001, PT ;  /* 0x7f0000019c00780c */ /* 0x000fc40003f46070 */
[----:B------:R-:W-:Y:S01]  /*ab30*/  ISETP.GE.U32.AND P3, PT, R136, 0x7f000001, PT ;  /* 0x7f0000018800780c */ /* 0x000fe20003f66070 */
[----:B------:R-:W-:Y:S01]  /*ab40*/  @P0 IADD3 R87, PT, PT, R87, -0x7f000001, RZ ;  /* 0x80ffffff57570810 */ /* 0x000fe20007ffe0ff */
[----:B------:R-:W-:-:S03]  /*ab50*/  ISETP.GE.U32.AND P1, PT, R33, 0x7f000001, PT ;  /* 0x7f0000012100780c */ /* 0x000fc60003f26070 */
[----:B------:R-:W-:-:S05]  /*ab60*/  IADD3 R87, PT, PT, R87, UR7, RZ ;  /* 0x0000000757577c10 */ /* 0x000fca000fffe0ff */
[----:B------:R-:W-:-:S03]  /*ab70*/  ISETP.GE.U32.AND P0, PT, R87, 0x7f000001, PT ;  /* 0x7f0000015700780c */ /* 0x000fc60003f06070 */
[----:B------:R-:W-:Y:S02]  /*ab80*/  @P3 IADD3 R136, PT, PT, R136, -0x7f000001, RZ ;  /* 0x80ffffff88883810 */ /* 0x000fe40007ffe0ff */
[----:B------:R-:W-:Y:S02]  /*ab90*/  @P2 IADD3 R156, PT, PT, R156, -0x7f000001, RZ ;  /* 0x80ffffff9c9c2810 */ /* 0x000fe40007ffe0ff */
[----:B------:R-:W-:Y:S02]  /*aba0*/  @P1 IADD3 R33, PT, PT, R33, -0x7f000001, RZ ;  /* 0x80ffffff21211810 */ /* 0x000fe40007ffe0ff */
[----:B------:R-:W-:Y:S02]  /*abb0*/  IADD3 R136, PT, PT, R113, R136, RZ ;  /* 0x0000008871887210 */ /* 0x000fe40007ffe0ff */
[----:B------:R-:W-:Y:S01]  /*abc0*/  IADD3 R33, PT, PT, R33, R156, RZ ;  /* 0x0000009c21217210 */ /* 0x000fe20007ffe0ff */
[----:B------:R-:W-:Y:S01]  /*abd0*/  IMAD.WIDE.U32 R10, R141, 0x5fffffa, RZ ;  /* 0x05fffffa8d0a7825 */ /* 0x000fe200078e00ff */
[----:B------:R-:W-:Y:S01]  /*abe0*/  R2UR UR8, R162 ;  /* 0x00000000a20872ca */ /* 0x000fe200000e0000 */
[----:B------:R-:W3:Y:S01]  /*abf0*/  LDG.E R156, desc[UR14][R158.64+0x1c] ;  /* 0x00001c0e9e9c7981 */ /* 0x000ee2000c1e1900 */
[----:B------:R-:W-:Y:S01]  /*ac00*/  @P0 IADD3 R87, PT, PT, R87, -0x7f000001, RZ ;  /* 0x80ffffff57570810 */ /* 0x000fe20007ffe0ff */
[----:B------:R-:W-:Y:S01]  /*ac10*/  ISETP.GE.U32.AND P0, PT, R136, 0x7f000001, PT ;  /* 0x7f0000018800780c */ /* 0x000fe20003f06070 */
[----:B------:R-:W-:-:S02]  /*ac20*/  ISETP.GE.U32.AND P1, PT, R33, 0x7f000001, PT ;  /* 0x7f0000012100780c */ /* 0x000fc40003f26070 */
[----:B------:R-:W-:Y:S02]  /*ac30*/  IADD3 R153, PT, PT, R65, R87, RZ ;  /* 0x0000005741997210 */ /* 0x000fe40007ffe0ff */
[----:B------:R-:W-:Y:S01]  /*ac40*/  IADD3 R87, PT, PT, R125, R161, RZ ;  /* 0x000000a17d577210 */ /* 0x000fe20007ffe0ff */
[----:B------:R-:W-:Y:S01]  /*ac50*/  IMAD R117, R141, 0x6, RZ ;  /* 0x000000068d757824 */ /* 0x000fe200078e02ff */
[----:B------:R0:W4:Y:S01]  /*ac60*/  LDG.E R158, desc[UR14][R158.64+0x2c] ;  /* 0x00002c0e9e9e7981 */ /* 0x000122000c1e1900 */
[----:B------:R-:W-:-:S05]  /*ac70*/  ISETP.GE.U32.AND P2, PT, R153, 0x7f000001, PT ;  /* 0x7f0000019900780c */ /* 0x000fca0003f46070 */
[----:B------:R-:W-:Y:S02]  /*ac80*/  @P0 IADD3 R136, PT, PT, R136, -0x7f000001, RZ ;  /* 0x80ffffff88880810 */ /* 0x000fe40007ffe0ff */
[----:B------:R-:W-:Y:S01]  /*ac90*/  @P1 IADD3 R33, PT, PT, R33, -0x7f000001, RZ ;  /* 0x80ffffff21211810 */ /* 0x000fe20007ffe0ff */
[----:B------:R-:W-:Y:S01]  /*aca0*/  ISETP.GE.U32.AND P0, PT, R87, 0x7f000001, PT ;  /* 0x7f0000015700780c */ /* 0x000fe20003f06070 */
[----:B------:R-:W-:Y:S01]  /*acb0*/  ISETP.GE.U32.AND P1, PT, R220, 0x7f000001, PT ;  /* 0x7f000001dc00780c */ /* 0x000fe20003f26070 */
[----:B------:R-:W-:-:S03]  /*acc0*/  IADD3 R121, PT, PT, R136, R121, RZ ;  /* 0x0000007988797210 */ /* 0x000fc60007ffe0ff */
[----:B------:R-:W-:Y:S02]  /*acd0*/  @P2 IADD3 R153, PT, PT, R153, -0x7f000001, RZ ;  /* 0x80ffffff99992810 */ /* 0x000fe40007ffe0ff */
[----:B------:R-:W-:Y:S02]  /*ace0*/  ISETP.GE.U32.AND P3, PT, R121, 0x7f000001, PT ;  /* 0x7f0000017900780c */ /* 0x000fe40003f66070 */
[----:B------:R-:W-:-:S04]  /*acf0*/  IADD3 R153, PT, PT, R33, R153, RZ ;  /* 0x0000009921997210 */ /* 0x000fc80007ffe0ff */
[----:B------:R-:W-:Y:S02]  /*ad00*/  @P0 IADD3 R87, PT, PT, R87, -0x7f000001, RZ ;  /* 0x80ffffff57570810 */ /* 0x000fe40007ffe0ff */
[----:B------:R-:W-:Y:S01]  /*ad10*/  @P1 IADD3 R220, PT, PT, R220, -0x7f000001, RZ ;  /* 0x80ffffffdcdc1810 */ /* 0x000fe20007ffe0ff */
[----:B------:R-:W-:-:S03]  /*ad20*/  ISETP.GE.U32.AND P2, PT, R153, 0x7f000001, PT ;  /* 0x7f0000019900780c */ /* 0x000fc60003f46070 */
[----:B------:R-:W-:Y:S02]  /*ad30*/  IADD3 R125, PT, PT, R87, R220, RZ ;  /* 0x000000dc577d7210 */ /* 0x000fe40007ffe0ff */
[----:B------:R-:W-:Y:S01]  /*ad40*/  @P3 IADD3 R121, PT, PT, R121, -0x7f000001, RZ ;  /* 0x80ffffff79793810 */ /* 0x000fe20007ffe0ff */
[----:B------:R-:W-:Y:S02]  /*ad50*/  ISETP.GE.U32.AND P1, PT, R218, 0x7f000001, PT ;  /* 0x7f000001da00780c */ /* 0x000fe40003f26070 */
[----:B------:R-:W-:Y:S01]  /*ad60*/  ISETP.GE.U32.AND P0, PT, R125, 0x7f000001, PT ;  /* 0x7f0000017d00780c */ /* 0x000fe20003f06070 */
[----:B------:R-:W-:-:S04]  /*ad70*/  IADD3 R121, PT, PT, R121, R0, RZ ;  /* 0x0000000079797210 */ /* 0x000fc80007ffe0ff */
[----:B------:R-:W-:Y:S01]  /*ad80*/  @P2 IADD3 R153, PT, PT, R153, -0x7f000001, RZ ;  /* 0x80ffffff99992810 */ /* 0x000fe20007ffe0ff */
[----:B------:R-:W-:-:S05]  /*ad90*/  ISETP.GE.U32.AND P2, PT, R121, 0x7f000001, PT ;  /* 0x7f0000017900780c */ /* 0x000fca0003f46070 */
[----:B------:R-:W-:Y:S02]  /*ada0*/  @P1 IADD3 R218, PT, PT, R218, -0x7f000001, RZ ;  /* 0x80ffffffdada1810 */ /* 0x000fe40007ffe0ff */
[----:B------:R-:W-:-:S04]  /*adb0*/  @P0 IADD3 R125, PT, PT, R125, -0x7f000001, RZ ;  /* 0x80ffffff7d7d0810 */ /* 0x000fc80007ffe0ff */
[----:B------:R-:W-:Y:S02]  /*adc0*/  IADD3 R125, PT, PT, R125, R218, RZ ;  /* 0x000000da7d7d7210 */ /* 0x000fe40007ffe0ff */
[----:B------:R-:W-:-:S03]  /*add0*/  @P2 IADD3 R121, PT, PT, R121, -0x7f000001, RZ ;  /* 0x80ffffff79792810 */ /* 0x000fc60007ffe0ff */
[----:B------:R-:W-:Y:S01]  /*ade0*/  ISETP.GE.U32.AND P0, PT, R125, 0x7f000001, PT ;  /* 0x7f0000017d00780c */ /* 0x000fe20003f06070 */
[----:B------:R-:W-:Y:S01]  /*adf0*/  IADD3 R103, PT, PT, R121, R103, RZ ;  /* 0x0000006779677210 */ /* 0x000fe20007ffe0ff */
[----:B------:R-:W-:-:S04]  /*ae00*/  IMAD.HI.U32 R117, R117, 0x7f000001, R10 ;  /* 0x7f00000175757827 */ /* 0x000fc800078e000a */
[----:B------:R-:W-:Y:S01]  /*ae10*/  ISETP.GE.U32.AND P1, PT, R103, 0x7f000001, PT ;  /* 0x7f0000016700780c */ /* 0x000fe20003f26070 */
[----:B------:R-:W-:-:S06]  /*ae20*/  IMAD.WIDE.U32 R10, R144, UR10, RZ ;  /* 0x0000000a900a7c25 */ /* 0x000fcc000f8e00ff */
[----:B------:R-:W-:Y:S01]  /*ae30*/  @P0 IADD3 R125, PT, PT, R125, -0x7f000001, RZ ;  /* 0x80ffffff7d7d0810 */ /* 0x000fe20007ffe0ff */
[----:B------:R-:W-:-:S03]  /*ae40*/  IMAD R105, R10, 0x7effffff, RZ ;  /* 0x7effffff0a697824 */ /* 0x000fc600078e02ff */
[----:B------:R-:W-:Y:S01]  /*ae50*/  IADD3 R136, PT, PT, R125, R102, RZ ;  /* 0x000000667d887210 */ /* 0x000fe20007ffe0ff */
[----:B------:R-:W-:Y:S01]  /*ae60*/  IMAD.HI.U32 R105, R105, 0x7f000001, R10 ;  /* 0x7f00000169697827 */ /* 0x000fe200078e000a */
[----:B------:R-:W-:Y:S01]  /*ae70*/  @P1 IADD3 R103, PT, PT, R103, -0x7f000001, RZ ;  /* 0x80ffffff67671810 */ /* 0x000fe20007ffe0ff */
[----:B------:R-:W-:Y:S02]  /*ae80*/  ISETP.GE.U32.AND P1, PT, R215, 0x7f000001, PT ;  /* 0x7f000001d700780c */ /* 0x000fe40003f26070 */
[----:B------:R-:W-:Y:S01]  /*ae90*/  IMAD.WIDE.U32 R10, R144, UR11, RZ ;  /* 0x0000000b900a7c25 */ /* 0x000fe2000f8e00ff */
[----:B------:R-:W-:Y:S01]  /*aea0*/  ISETP.GE.U32.AND P0, PT, R136, 0x7f000001, PT ;  /* 0x7f0000018800780c */ /* 0x000fe20003f06070 */
[----:B------:R-:W-:Y:S02]  /*aeb0*/  IADD3 R103, PT, PT, R103, R111, RZ ;  /* 0x0000006f67677210 */ /* 0x000fe40007ffe0ff */
[----:B------:R-:W-:-:S03]  /*aec0*/  IMAD R91, R10, 0x7effffff, RZ ;  /* 0x7effffff0a5b7824 */ /* 0x000fc600078e02ff */
[----:B------:R-:W-:Y:S01]  /*aed0*/  ISETP.GE.U32.AND P3, PT, R103, 0x7f000001, PT ;  /* 0x7f0000016700780c */ /* 0x000fe20003f66070 */
[----:B------:R-:W-:-:S04]  /*aee0*/  IMAD.HI.U32 R91, R91, 0x7f000001, R10 ;  /* 0x7f0000015b5b7827 */ /* 0x000fc800078e000a */
[----:B------:R-:W-:Y:S01]  /*aef0*/  IMAD.WIDE.U32 R10, R144, UR12, RZ ;  /* 0x0000000c900a7c25 */ /* 0x000fe2000f8e00ff */
[----:B------:R-:W-:Y:S02]  /*af00*/  IADD3 R100, PT, PT, R87, R100, RZ ;  /* 0x0000006457647210 */ /* 0x000fe40007ffe0ff */
[----:B------:R-:W-:Y:S02]  /*af10*/  @P0 IADD3 R136, PT, PT, R136, -0x7f000001, RZ ;  /* 0x80ffffff88880810 */ /* 0x000fe40007ffe0ff */
[----:B------:R-:W-:Y:S01]  /*af20*/  @P1 IADD3 R215, PT, PT, R215, -0x7f000001, RZ ;  /* 0x80ffffffd7d71810 */ /* 0x000fe20007ffe0ff */
[----:B------:R-:W-:Y:S01]  /*af30*/  IMAD R90, R10, 0x7effffff, RZ ;  /* 0x7effffff0a5a7824 */ /* 0x000fe200078e02ff */
[----:B------:R-:W-:-:S03]  /*af40*/  ISETP.GE.U32.AND P2, PT, R100, 0x7f000001, PT ;  /* 0x7f0000016400780c */ /* 0x000fc60003f46070 */
[----:B------:R-:W-:Y:S01]  /*af50*/  IMAD.HI.U32 R90, R90, 0x7f000001, R10 ;  /* 0x7f0000015a5a7827 */ /* 0x000fe200078e000a */
[----:B------:R-:W-:-:S03]  /*af60*/  IADD3 R136, PT, PT, R136, R215, RZ ;  /* 0x000000d788887210 */ /* 0x000fc60007ffe0ff */
[----:B------:R-:W-:Y:S01]  /*af70*/  IMAD.WIDE.U32 R10, R94, UR10, RZ ;  /* 0x0000000a5e0a7c25 */ /* 0x000fe2000f8e00ff */
[----:B------:R-:W-:Y:S01]  /*af80*/  @P3 IADD3 R103, PT, PT, R103, -0x7f000001, RZ ;  /* 0x80ffffff67673810 */ /* 0x000fe20007ffe0ff */
[----:B------:R-:W-:Y:S02]  /*af90*/  ISETP.GE.U32.AND P0, PT, R136, 0x7f000001, PT ;  /* 0x7f0000018800780c */ /* 0x000fe40003f06070 */
[----:B------:R-:W-:Y:S01]  /*afa0*/  IMAD R99, R10, 0x7effffff, RZ ;  /* 0x7effffff0a637824 */ /* 0x000fe200078e02ff */
[----:B------:R-:W-:Y:S01]  /*afb0*/  ISETP.GE.U32.AND P1, PT, R210, 0x7f000001, PT ;  /* 0x7f000001d200780c */ /* 0x000fe20003f26070 */
[----:B------:R-:W-:Y:S02]  /*afc0*/  IADD3 R103, PT, PT, R60, R103, RZ ;  /* 0x000000673c677210 */ /* 0x000fe40007ffe0ff */
[----:B------:R-:W-:-:S04]  /*afd0*/  IMAD.HI.U32 R99, R99, 0x7f000001, R10 ;  /* 0x7f00000163637827 */ /* 0x000fc800078e000a */
[----:B------:R-:W-:Y:S01]  /*afe0*/  IMAD.WIDE.U32 R10, R94, UR12, RZ ;  /* 0x0000000c5e0a7c25 */ /* 0x000fe2000f8e00ff */
[----:B------:R-:W-:Y:S01]  /*aff0*/  @P2 IADD3 R100, PT, PT, R100, -0x7f000001, RZ ;  /* 0x80ffffff64642810 */ /* 0x000fe20007ffe0ff */
[----:B------:R-:W-:Y:S02]  /*b000*/  ISETP.GE.U32.AND P2, PT, R103, 0x7f000001, PT ;  /* 0x7f0000016700780c */ /* 0x000fe40003f46070 */
[----:B------:R-:W-:Y:S01]  /*b010*/  IMAD R134, R10, 0x7effffff, RZ ;  /* 0x7effffff0a867824 */ /* 0x000fe200078e02ff */
[----:B------:R-:W-:Y:S02]  /*b020*/  @P0 IADD3 R136, PT, PT, R136, -0x7f000001, RZ ;  /* 0x80ffffff88880810 */ /* 0x000fe40007ffe0ff */
[----:B------:R-:W-:Y:S01]  /*b030*/  @P1 IADD3 R210, PT, PT, R210, -0x7f000001, RZ ;  /* 0x80ffffffd2d21810 */ /* 0x000fe20007ffe0ff */
[----:B------:R-:W-:-:S04]  /*b040*/  IMAD.HI.U32 R134, R134, 0x7f000001, R10 ;  /* 0x7f00000186867827 */ /* 0x000fc800078e000a */
[----:B------:R-:W-:Y:S01]  /*b050*/  IMAD.WIDE.U32 R10, R94, UR11, RZ ;  /* 0x0000000b5e0a7c25 */ /* 0x000fe2000f8e00ff */
[----:B------:R-:W-:-:S03]  /*b060*/  IADD3 R136, PT, PT, R136, R210, RZ ;  /* 0x000000d288887210 */ /* 0x000fc60007ffe0ff */
[----:B------:R-:W-:Y:S01]  /*b070*/  IMAD R141, R10, 0x7effffff, RZ ;  /* 0x7effffff0a8d7824 */ /* 0x000fe200078e02ff */
[----:B------:R-:W-:Y:S01]  /*b080*/  @P2 IADD3 R103, PT, PT, R103, -0x7f000001, RZ ;  /* 0x80ffffff67672810 */ /* 0x000fe20007ffe0ff */
[----:B------:R-:W-:Y:S02]  /*b090*/  ISETP.GE.U32.AND P2, PT, R140, 0x7f000001, PT ;  /* 0x7f0000018c00780c */ /* 0x000fe40003f46070 */
[----:B------:R-:W-:Y:S01]  /*b0a0*/  IMAD.HI.U32 R141, R141, 0x7f000001, R10 ;  /* 0x7f0000018d8d7827 */ /* 0x000fe200078e000a */
[----:B------:R-:W-:Y:S01]  /*b0b0*/  ISETP.GE.U32.AND P0, PT, R136, 0x7f000001, PT ;  /* 0x7f0000018800780c */ /* 0x000fe20003f06070 */
[----:B------:R-:W-:Y:S02]  /*b0c0*/  ISETP.GE.U32.AND P1, PT, R200, 0x7f000001, PT ;  /* 0x7f000001c800780c */ /* 0x000fe40003f26070 */
[----:B------:R-:W-:Y:S01]  /*b0d0*/  IMAD.WIDE.U32 R10, R153, UR12, RZ ;  /* 0x0000000c990a7c25 */ /* 0x000fe2000f8e00ff */
[----:B------:R-:W-:Y:S02]  /*b0e0*/  IADD3 R66, PT, PT, R100, R66, RZ ;  /* 0x0000004264427210 */ /* 0x000fe40007ffe0ff */
[----:B------:R-:W-:Y:S01]  /*b0f0*/  IADD3 R103, PT, PT, R103, UR7, RZ ;  /* 0x0000000767677c10 */ /* 0x000fe2000fffe0ff */
[----:B------:R-:W-:-:S02]  /*b100*/  IMAD R0, R10, 0x7effffff, RZ ;  /* 0x7effffff0a007824 */ /* 0x000fc400078e02ff */
[----:B------:R-:W-:Y:S02]  /*b110*/  ISETP.GE.U32.AND P3, PT, R66, 0x7f000001, PT ;  /* 0x7f0000014200780c */ /* 0x000fe40003f66070 */
[----:B------:R-:W-:Y:S01]  /*b120*/  IMAD.HI.U32 R0, R0, 0x7f000001, R10 ;  /* 0x7f00000100007827 */ /* 0x000fe200078e000a */
[----:B------:R-:W-:-:S03]  /*b130*/  ISETP.GE.U32.AND P4, PT, R103, 0x7f000001, PT ;  /* 0x7f0000016700780c */ /* 0x000fc60003f86070 */
[----:B------:R-:W-:Y:S01]  /*b140*/  IMAD.WIDE.U32 R10, R153, UR10, RZ ;  /* 0x0000000a990a7c25 */ /* 0x000fe2000f8e00ff */
[----:B------:R-:W-:Y:S02]  /*b150*/  @P2 IADD3 R140, PT, PT, R140, -0x7f000001, RZ ;  /* 0x80ffffff8c8c2810 */ /* 0x000fe40007ffe0ff */
[----:B------:R-:W-:Y:S01]  /*b160*/  @P0 IADD3 R136, PT, PT, R136, -0x7f000001, RZ ;  /* 0x80ffffff88880810 */ /* 0x000fe20007ffe0ff */
[----:B------:R-:W-:Y:S01]  /*b170*/  IMAD R121, R10, 0x7effffff, RZ ;  /* 0x7effffff0a797824 */ /* 0x000fe200078e02ff */
[----:B------:R-:W-:Y:S01]  /*b180*/  @P1 IADD3 R200, PT, PT, R200, -0x7f000001, RZ ;  /* 0x80ffffffc8c81810 */ /* 0x000fe20007ffe0ff */
[----:B------:R-:W-:Y:S02]  /*b190*/  ISETP.GE.U32.AND P2, PT, R140, 0x7f000001, PT ;  /* 0x7f0000018c00780c */ /* 0x000fe40003f46070 */
[----:B------:R-:W-:Y:S01]  /*b1a0*/  IMAD.HI.U32 R121, R121, 0x7f000001, R10 ;  /* 0x7f00000179797827 */ /* 0x000fe200078e000a */
[----:B------:R-:W-:-:S03]  /*b1b0*/  IADD3 R136, PT, PT, R136, R200, RZ ;  /* 0x000000c888887210 */ /* 0x000fc60007ffe0ff */
[----:B------:R-:W-:Y:S01]  /*b1c0*/  IMAD.WIDE.U32 R10, R153, UR11, RZ ;  /* 0x0000000b990a7c25 */ /* 0x000fe2000f8e00ff */
[----:B------:R-:W-:Y:S02]  /*b1d0*/  @P3 IADD3 R66, PT, PT, R66, -0x7f000001, RZ ;  /* 0x80ffffff42423810 */ /* 0x000fe40007ffe0ff */
[----:B------:R-:W-:Y:S01]  /*b1e0*/  @P4 IADD3 R103, PT, PT, R103, -0x7f000001, RZ ;  /* 0x80ffffff67674810 */ /* 0x000fe20007ffe0ff */
[----:B------:R-:W-:Y:S01]  /*b1f0*/  IMAD R125, R10, 0x7effffff, RZ ;  /* 0x7effffff0a7d7824 */ /* 0x000fe200078e02ff */
[----:B------:R-:W-:Y:S01]  /*b200*/  ISETP.GE.U32.AND P3, PT, R152, 0x7f000001, PT ;  /* 0x7f0000019800780c */ /* 0x000fe20003f66070 */
[----:B------:R-:W-:Y:S01]  /*b210*/  ISETP.GE.U32.AND P0, PT, R136, 0x7f000001, PT ;  /* 0x7f0000018800780c */ /* 0x000fe20003f06070 */
[----:B------:R-:W-:Y:S01]  /*b220*/  ISETP.GE.U32.AND P1, PT, R188, 0x7f000001, PT ;  /* 0x7f000001bc00780c */ /* 0x000fe20003f26070 */
[----:B------:R-:W-:Y:S01]  /*b230*/  IMAD.HI.U32 R125, R125, 0x7f000001, R10 ;  /* 0x7f0000017d7d7827 */ /* 0x000fe200078e000a */
[----:B------:R-:W-:Y:S02]  /*b240*/  IADD3 R10, PT, PT, R102, R66, RZ ;  /* 0x00000042660a7210 */ /* 0x000fe40007ffe0ff */
[----:B------:R-:W-:-:S02]  /*b250*/  IADD3 R66, PT, PT, R33, R103, RZ ;  /* 0x0000006721427210 */ /* 0x000fc40007ffe0ff */
[----:B------:R-:W-:-:S03]  /*b260*/  @P2 IADD3 R140, PT, PT, R140, -0x7f000001, RZ ;  /* 0x80ffffff8c8c2810 */ /* 0x000fc60007ffe0ff */
[----:B------:R-:W-:Y:S01]  /*b270*/  ISETP.GE.U32.AND P2, PT, R66, 0x7f000001, PT ;  /* 0x7f0000014200780c */ /* 0x000fe20003f46070 */
[----:B------:R-:W-:Y:S01]  /*b280*/  ISETP.GE.U32.AND P4, PT, R10, 0x7f000001, PT ;  /* 0x7f0000010a00780c */ /* 0x000fe20003f86070 */
[----:B------:R-:W-:Y:S02]  /*b290*/  @P3 IADD3 R152, PT, PT, R152, -0x7f000001, RZ ;  /* 0x80ffffff98983810 */ /* 0x000fe40007ffe0ff */
[----:B------:R-:W-:Y:S02]  /*b2a0*/  @P0 IADD3 R136, PT, PT, R136, -0x7f000001, RZ ;  /* 0x80ffffff88880810 */ /* 0x000fe40007ffe0ff */
[----:B------:R-:W-:Y:S02]  /*b2b0*/  @P1 IADD3 R188, PT, PT, R188, -0x7f000001, RZ ;  /* 0x80ffffffbcbc1810 */ /* 0x000fe40007ffe0ff */
[----:B------:R-:W-:Y:S02]  /*b2c0*/  IADD3 R140, PT, PT, R140, R152, RZ ;  /* 0x000000988c8c7210 */ /* 0x000fe40007ffe0ff */
[----:B------:R-:W-:-:S03]  /*b2d0*/  IADD3 R11, PT, PT, R136, R188, RZ ;  /* 0x000000bc880b7210 */ /* 0x000fc60007ffe0ff */
[----:B------:R-:W-:Y:S01]  /*b2e0*/  @P2 IADD3 R66, PT, PT, R66, -0x7f000001, RZ ;  /* 0x80ffffff42422810 */ /* 0x000fe20007ffe0ff */
[----:B------:R-:W-:Y:S01]  /*b2f0*/  ISETP.GE.U32.AND P2, PT, R145, 0x7f000001, PT ;  /* 0x7f0000019100780c */ /* 0x000fe20003f46070 */
[----:B------:R-:W-:Y:S01]  /*b300*/  ISETP.GE.U32.AND P1, PT, R140, 0x7f000001, PT ;  /* 0x7f0000018c00780c */ /* 0x000fe20003f26070 */
[----:B------:R-:W-:Y:S01]  /*b310*/  ISETP.GE.U32.AND P0, PT, R11, 0x7f000001, PT ;  /* 0x7f0000010b00780c */ /* 0x000fe20003f06070 */
[----:B------:R-:W-:-:S04]  /*b320*/  @P4 IADD3 R10, PT, PT, R10, -0x7f000001, RZ ;  /* 0x80ffffff0a0a4810 */ /* 0x000fc80007ffe0ff */
[----:B------:R-:W-:-:S06]  /*b330*/  IADD3 R10, PT, PT, R10, R93, RZ ;  /* 0x0000005d0a0a7210 */ /* 0x000fcc0007ffe0ff */
[----:B------:R-:W-:Y:S02]  /*b340*/  @P2 IADD3 R145, PT, PT, R145, -0x7f000001, RZ ;  /* 0x80ffffff91912810 */ /* 0x000fe40007ffe0ff */
[----:B------:R-:W-:Y:S02]  /*b350*/  @P1 IADD3 R140, PT, PT, R140, -0x7f000001, RZ ;  /* 0x80ffffff8c8c1810 */ /* 0x000fe40007ffe0ff */
[----:B------:R-:W-:Y:S01]  /*b360*/  @P0 IADD3 R11, PT, PT, R11, -0x7f000001, RZ ;  /* 0x80ffffff0b0b0810 */ /* 0x000fe20007ffe0ff */
[----:B------:R-:W-:Y:S01]  /*b370*/  ISETP.GE.U32.AND P3, PT, R10, 0x7f000001, PT ;  /* 0x7f0000010a00780c */ /* 0x000fe20003f66070 */
[----:B------:R-:W-:Y:S02]  /*b380*/  IADD3 R140, PT, PT, R140, R145, RZ ;  /* 0x000000918c8c7210 */ /* 0x000fe40007ffe0ff */
[----:B------:R-:W-:Y:S01]  /*b390*/  IADD3 R11, PT, PT, R11, UR8, RZ ;  /* 0x000000080b0b7c10 */ /* 0x000fe2000fffe0ff */
[----:B------:R-:W-:Y:S02]  /*b3a0*/  ISETP.GE.U32.AND P2, PT, R155, 0x7f000001, PT ;  /* 0x7f0000019b00780c */ /* 0x000fe40003f46070 */
[----:B------:R-:W-:-:S02]  /*b3b0*/  ISETP.GE.U32.AND P1, PT, R140, 0x7f000001, PT ;  /* 0x7f0000018c00780c */ /* 0x000fc40003f26070 */
[----:B------:R-:W-:-:S05]  /*b3c0*/  ISETP.GE.U32.AND P0, PT, R11, 0x7f000001, PT ;  /* 0x7f0000010b00780c */ /* 0x000fca0003f06070 */
[----:B------:R-:W-:-:S04]  /*b3d0*/  @P3 IADD3 R10, PT, PT, R10, -0x7f000001, RZ ;  /* 0x80ffffff0a0a3810 */ /* 0x000fc80007ffe0ff */
[----:B------:R-:W-:Y:S02]  /*b3e0*/  IADD3 R10, PT, PT, R10, R34, RZ ;  /* 0x000000220a0a7210 */ /* 0x000fe40007ffe0ff */
[----:B------:R-:W-:Y:S02]  /*b3f0*/  @P2 IADD3 R155, PT, PT, R155, -0x7f000001, RZ ;  /* 0x80ffffff9b9b2810 */ /* 0x000fe40007ffe0ff */
[----:B------:R-:W-:Y:S02]  /*b400*/  @P1 IADD3 R140, PT, PT, R140, -0x7f000001, RZ ;  /* 0x80ffffff8c8c1810 */ /* 0x000fe40007ffe0ff */
[----:B------:R-:W-:Y:S01]  /*b410*/  @P0 IADD3 R11, PT, PT, R11, -0x7f000001, RZ ;  /* 0x80ffffff0b0b0810 */ /* 0x000fe20007ffe0ff */
[----:B------:R-:W-:Y:S01]  /*b420*/  ISETP.GE.U32.AND P3, PT, R10, 0x7f000001, PT ;  /* 0x7f0000010a00780c */ /* 0x000fe20003f66070 */
[----:B------:R-:W-:Y:S02]  /*b430*/  IADD3 R34, PT, PT, R140, R155, RZ ;  /* 0x0000009b8c227210 */ /* 0x000fe40007ffe0ff */
[----:B------:R-:W-:-:S03]  /*b440*/  IADD3 R155, PT, PT, R62, R11, RZ ;  /* 0x0000000b3e9b7210 */ /* 0x000fc60007ffe0ff */
[----:B------:R-:W-:Y:S02]  /*b450*/  ISETP.GE.U32.AND P0, PT, R34, 0x7f000001, PT ;  /* 0x7f0000012200780c */ /* 0x000fe40003f06070 */
[----:B------:R-:W-:-:S05]  /*b460*/  ISETP.GE.U32.AND P1, PT, R155, 0x7f000001, PT ;  /* 0x7f0000019b00780c */ /* 0x000fca0003f26070 */
        /* <DEDUP_REMOVED lines=10> */
[----:B------:R-:W-:-:S13]  /*b510*/  ISETP.GE.U32.AND P0, PT, R54, 0x7f000001, PT ;  /* 0x7f0000013600780c */ /* 0x000fda0003f06070 */
[----:B------:R-:W-:-:S04]  /*b520*/  @P0 IADD3 R54, PT, PT, R54, -0x7f000001, RZ ;  /* 0x80ffffff36360810 */ /* 0x000fc80007ffe0ff */
[----:B------:R-:W-:-:S05]  /*b530*/  IADD3 R54, PT, PT, R59, R54, RZ ;  /* 0x000000363b367210 */ /* 0x000fca0007ffe0ff */
[----:B------:R-:W-:-:S13]  /*b540*/  ISETP.GE.U32.AND P0, PT, R54, 0x7f000001, PT ;  /* 0x7f0000013600780c */ /* 0x000fda0003f06070 */
[----:B------:R-:W-:-:S04]  /*b550*/  @P0 IADD3 R54, PT, PT, R54, -0x7f000001, RZ ;  /* 0x80ffffff36360810 */ /* 0x000fc80007ffe0ff */
[----:B------:R-:W-:-:S05]  /*b560*/  IADD3 R92, PT, PT, R54, UR8, RZ ;  /* 0x00000008365c7c10 */ /* 0x000fca000fffe0ff */
[----:B------:R-:W-:Y:S01]  /*b570*/  ISETP.GE.U32.AND P1, PT, R92, 0x7f000001, PT ;  /* 0x7f0000015c00780c */ /* 0x000fe20003f26070 */
[----:B--2---:R-:W-:-:S05]  /*b580*/  IADD3 R54, PT, PT, R81, R154, RZ ;  /* 0x0000009a51367210 */ /* 0x004fca0007ffe0ff */
[----:B------:R-:W-:-:S07]  /*b590*/  ISETP.GE.U32.AND P0, PT, R54, 0x7f000001, PT ;  /* 0x7f0000013600780c */ /* 0x000fce0003f06070 */
[----:B------:R-:W-:Y:S01]  /*b5a0*/  @P1 IADD3 R92, PT, PT, R92, -0x7f000001, RZ ;  /* 0x80ffffff5c5c1810 */ /* 0x000fe20007ffe0ff */
[----:B------:R-:W-:-:S05]  /*b5b0*/  ISETP.GE.U32.AND P1, PT, R219, 0x7f000001, PT ;  /* 0x7f000001db00780c */ /* 0x000fca0003f26070 */
[----:B------:R-:W-:-:S08]  /*b5c0*/  @P0 IADD3 R54, PT, PT, R54, -0x7f000001, RZ ;  /* 0x80ffffff36360810 */ /* 0x000fd00007ffe0ff */
[----:B------:R-:W-:-:S04]  /*b5d0*/  @P1 IADD3 R219, PT, PT, R219, -0x7f000001, RZ ;  /* 0x80ffffffdbdb1810 */ /* 0x000fc80007ffe0ff */
[----:B0-----:R-:W-:Y:S01]  /*b5e0*/  IADD3 R159, PT, PT, R54, R219, RZ ;  /* 0x000000db369f7210 */ /* 0x001fe20007ffe0ff */
[----:B------:R-:W-:-:S04]  /*b5f0*/  ISETP.GE.U32.AND P1, PT, R217, 0x7f000001, PT ;  /* 0x7f000001d900780c */ /* 0x000fc80003f26070 */
[----:B------:R-:W-:-:S09]  /*b600*/  ISETP.GE.U32.AND P0, PT, R159, 0x7f000001, PT ;  /* 0x7f0000019f00780c */ /* 0x000fd20003f06070 */
[----:B------:R-:W-:-:S04]  /*b610*/  @P1 IADD3 R217, PT, PT, R217, -0x7f000001, RZ ;  /* 0x80ffffffd9d91810 */ /* 0x000fc80007ffe0ff */
[----:B------:R-:W-:-:S04]  /*b620*/  @P0 IADD3 R159, PT, PT, R159, -0x7f000001, RZ ;  /* 0x80ffffff9f9f0810 */ /* 0x000fc80007ffe0ff */
[----:B------:R-:W-:Y:S01]  /*b630*/  IADD3 R159, PT, PT, R159, R217, RZ ;  /* 0x000000d99f9f7210 */ /* 0x000fe20007ffe0ff */
[----:B------:R-:W-:Y:S01]  /*b640*/  ISETP.GE.U32.AND P1, PT, R74, 0x7f000001, PT ;  /* 0x7f0000014a00780c */ /* 0x000fe20003f26070 */
[----:B------:R-:W-:-:S03]  /*b650*/  IMAD.WIDE.U32 R10, R66, UR12, RZ ;  /* 0x0000000c420a7c25 */ /* 0x000fc6000f8e00ff */
[----:B------:R-:W-:Y:S01]  /*b660*/  ISETP.GE.U32.AND P0, PT, R159, 0x7f000001, PT ;  /* 0x7f0000019f00780c */ /* 0x000fe20003f06070 */
[----:B------:R-:W-:-:S04]  /*b670*/  IMAD.WIDE.U32 R136, R66, UR11, RZ ;  /* 0x0000000b42887c25 */ /* 0x000fc8000f8e00ff */
[----:B------:R-:W-:Y:S02]  /*b680*/  IMAD R103, R10, 0x7effffff, RZ ;  /* 0x7effffff0a677824 */ /* 0x000fe400078e02ff */
[----:B------:R-:W-:Y:S02]  /*b690*/  IMAD R93, R136, 0x7effffff, RZ ;  /* 0x7effffff885d7824 */ /* 0x000fe400078e02ff */
[----:B------:R-:W-:Y:S01]  /*b6a0*/  IMAD.HI.U32 R103, R103, 0x7f000001, R10 ;  /* 0x7f00000167677827 */ /* 0x000fe200078e000a */
[----:B------:R-:W-:-:S03]  /*b6b0*/  IADD3 R92, PT, PT, R34, R92, RZ ;  /* 0x0000005c225c7210 */ /* 0x000fc60007ffe0ff */
[----:B------:R-:W-:Y:S01]  /*b6c0*/  IMAD.WIDE.U32 R10, R66, UR10, RZ ;  /* 0x0000000a420a7c25 */ /* 0x000fe2000f8e00ff */
[----:B------:R-:W-:Y:S02]  /*b6d0*/  @P0 IADD3 R159, PT, PT, R159, -0x7f000001, RZ ;  /* 0x80ffffff9f9f0810 */ /* 0x000fe40007ffe0ff */
[----:B------:R-:W-:Y:S01]  /*b6e0*/  @P1 IADD3 R74, PT, PT, R74, -0x7f000001, RZ ;  /* 0x80ffffff4a4a1810 */ /* 0x000fe20007ffe0ff */
[----:B------:R-:W-:-:S04]  /*b6f0*/  IMAD.HI.U32 R136, R93, 0x7f000001, R136 ;  /* 0x7f0000015d887827 */ /* 0x000fc800078e0088 */
[----:B------:R-:W-:Y:S01]  /*b700*/  IMAD R93, R10, 0x7effffff, RZ ;  /* 0x7effffff0a5d7824 */ /* 0x000fe200078e02ff */
[----:B------:R-:W-:Y:S01]  /*b710*/  ISETP.GE.U32.AND P2, PT, R92, 0x7f000001, PT ;  /* 0x7f0000015c00780c */ /* 0x000fe20003f46070 */
[----:B------:R-:W-:Y:S01]  /*b720*/  IADD3 R159, PT, PT, R159, R74, RZ ;  /* 0x0000004a9f9f7210 */ /* 0x000fe20007ffe0ff */
[----:B------:R-:W-:Y:S01]  /*b730*/  ISETP.GE.U32.AND P1, PT, R214, 0x7f000001, PT ;  /* 0x7f000001d600780c */ /* 0x000fe20003f26070 */
[----:B------:R-:W-:-:S04]  /*b740*/  IMAD.HI.U32 R140, R93, 0x7f000001, R10 ;  /* 0x7f0000015d8c7827 */ /* 0x000fc800078e000a */
[----:B------:R-:W-:Y:S01]  /*b750*/  IMAD.WIDE.U32 R10, R155, UR12, RZ ;  /* 0x0000000c9b0a7c25 */ /* 0x000fe2000f8e00ff */
[----:B------:R-:W-:-:S03]  /*b760*/  ISETP.GE.U32.AND P0, PT, R159, 0x7f000001, PT ;  /* 0x7f0000019f00780c */ /* 0x000fc60003f06070 */
[----:B------:R-:W-:-:S04]  /*b770*/  IMAD R93, R10, 0x7effffff, RZ ;  /* 0x7effffff0a5d7824 */ /* 0x000fc800078e02ff */
[----:B------:R-:W-:Y:S01]  /*b780*/  IMAD.HI.U32 R93, R93, 0x7f000001, R10 ;  /* 0x7f0000015d5d7827 */ /* 0x000fe200078e000a */
[----:B------:R-:W-:Y:S02]  /*b790*/  @P2 IADD3 R92, PT, PT, R92, -0x7f000001, RZ ;  /* 0x80ffffff5c5c2810 */ /* 0x000fe40007ffe0ff */
[----:B------:R-:W-:Y:S01]  /*b7a0*/  @P1 IADD3 R214, PT, PT, R214, -0x7f000001, RZ ;  /* 0x80ffffffd6d61810 */ /* 0x000fe20007ffe0ff */
[----:B------:R-:W-:Y:S01]  /*b7b0*/  ISETP.GE.U32.AND P2, PT, R116, 0x7f000001, PT ;  /* 0x7f0000017400780c */ /* 0x000fe20003f46070 */
[----:B------:R-:W-:Y:S01]  /*b7c0*/  ISETP.GE.U32.AND P1, PT, R93, 0x7f000001, PT ;  /* 0x7f0000015d00780c */ /* 0x000fe20003f26070 */
[----:B------:R-:W-:-:S04]  /*b7d0*/  @P0 IADD3 R159, PT, PT, R159, -0x7f000001, RZ ;  /* 0x80ffffff9f9f0810 */ /* 0x000fc80007ffe0ff */
[----:B------:R-:W-:-:S07]  /*b7e0*/  IADD3 R159, PT, PT, R159, R214, RZ ;  /* 0x000000d69f9f7210 */ /* 0x000fce0007ffe0ff */
[----:B------:R-:W-:Y:S01]  /*b7f0*/  @P2 IADD3 R116, PT, PT, R116, -0x7f000001, RZ ;  /* 0x80ffffff74742810 */ /* 0x000fe20007ffe0ff */
[----:B------:R-:W-:Y:S01]  /*b800*/  ISETP.GE.U32.AND P0, PT, R159, 0x7f000001, PT ;  /* 0x7f0000019f00780c */ /* 0x000fe20003f06070 */
[----:B------:R-:W-:Y:S01]  /*b810*/  @P1 IADD3 R93, PT, PT, R93, -0x7f000001, RZ ;  /* 0x80ffffff5d5d1810 */ /* 0x000fe20007ffe0ff */
[----:B------:R-:W-:Y:S01]  /*b820*/  ISETP.GE.U32.AND P1, PT, R209, 0x7f000001, PT ;  /* 0x7f000001d100780c */ /* 0x000fe20003f26070 */
[----:B------:R-:W-:Y:S01]  /*b830*/  IADD3 R157, PT, PT, R54, R116, RZ ;  /* 0x00000074369d7210 */ /* 0x000fe20007ffe0ff */
[----:B------:R-:W-:-:S04]  /*b840*/  ISETP.GE.U32.AND P3, PT, R85, 0x7f000001, PT ;  /* 0x7f0000015500780c */ /* 0x000fc80003f66070 */
[----:B------:R-:W-:Y:S01]  /*b850*/  ISETP.GE.U32.AND P2, PT, R157, 0x7f000001, PT ;  /* 0x7f0000019d00780c */ /* 0x000fe20003f46070 */
[----:B------:R-:W-:-:S04]  /*b860*/  IMAD.WIDE.U32 R10, R155, UR11, RZ ;  /* 0x0000000b9b0a7c25 */ /* 0x000fc8000f8e00ff */
[----:B------:R-:W-:Y:S02]  /*b870*/  @P0 IADD3 R159, PT, PT, R159, -0x7f000001, RZ ;  /* 0x80ffffff9f9f0810 */ /* 0x000fe40007ffe0ff */
[----:B------:R-:W-:Y:S01]  /*b880*/  @P1 IADD3 R209, PT, PT, R209, -0x7f000001, RZ ;  /* 0x80ffffffd1d11810 */ /* 0x000fe20007ffe0ff */
[----:B------:R-:W-:-:S03]  /*b890*/  IMAD R145, R10, 0x7effffff, RZ ;  /* 0x7effffff0a917824 */ /* 0x000fc600078e02ff */
[----:B------:R-:W-:Y:S02]  /*b8a0*/  IADD3 R159, PT, PT, R159, R209, RZ ;  /* 0x000000d19f9f7210 */ /* 0x000fe40007ffe0ff */
[----:B------:R-:W-:Y:S02]  /*b8b0*/  @P3 IADD3 R85, PT, PT, R85, -0x7f000001, RZ ;  /* 0x80ffffff55553810 */ /* 0x000fe40007ffe0ff */
[----:B------:R-:W-:Y:S01]  /*b8c0*/  @P2 IADD3 R157, PT, PT, R157, -0x7f000001, RZ ;  /* 0x80ffffff9d9d2810 */ /* 0x000fe20007ffe0ff */
[----:B------:R-:W-:Y:S01]  /*b8d0*/  IMAD.HI.U32 R145, R145, 0x7f000001, R10 ;  /* 0x7f00000191917827 */ /* 0x000fe200078e000a */
[----:B------:R-:W-:Y:S01]  /*b8e0*/  ISETP.GE.U32.AND P1, PT, R199, 0x7f000001, PT ;  /* 0x7f000001c700780c */ /* 0x000fe20003f26070 */
[----:B------:R-:W-:Y:S02]  /*b8f0*/  ISETP.GE.U32.AND P0, PT, R159, 0x7f000001, PT ;  /* 0x7f0000019f00780c */ /* 0x000fe40003f06070 */
[----:B------:R-:W-:Y:S01]  /*b900*/  IMAD.WIDE.U32 R10, R155, UR10, RZ ;  /* 0x0000000a9b0a7c25 */ /* 0x000fe2000f8e00ff */
[----:B------:R-:W-:Y:S01]  /*b910*/  IADD3 R157, PT, PT, R157, R85, RZ ;  /* 0x000000559d9d7210 */ /* 0x000fe20007ffe0ff */
[----:B------:R-:W-:-:S02]  /*b920*/  ISETP.GE.U32.AND P2, PT, R35, 0x7f000001, PT ;  /* 0x7f0000012300780c */ /* 0x000fc40003f46070 */
[----:B------:R-:W-:Y:S02]  /*b930*/  IMAD R152, R10, 0x7effffff, RZ ;  /* 0x7effffff0a987824 */ /* 0x000fe400078e02ff */
[----:B------:R-:W-:Y:S02]  /*b940*/  ISETP.GE.U32.AND P3, PT, R157, 0x7f000001, PT ;  /* 0x7f0000019d00780c */ /* 0x000fe40003f66070 */
[----:B------:R-:W-:-:S04]  /*b950*/  IMAD.HI.U32 R152, R152, 0x7f000001, R10 ;  /* 0x7f00000198987827 */ /* 0x000fc800078e000a */
[----:B------:R-:W-:Y:S01]  /*b960*/  IMAD.WIDE.U32 R10, R92, UR12, RZ ;  /* 0x0000000c5c0a7c25 */ /* 0x000fe2000f8e00ff */
[----:B------:R-:W-:Y:S02]  /*b970*/  @P0 IADD3 R159, PT, PT, R159, -0x7f000001, RZ ;  /* 0x80ffffff9f9f0810 */ /* 0x000fe40007ffe0ff */
[----:B------:R-:W-:Y:S01]  /*b980*/  @P1 IADD3 R199, PT, PT, R199, -0x7f000001, RZ ;  /* 0x80ffffffc7c71810 */ /* 0x000fe20007ffe0ff */
[----:B------:R-:W-:Y:S01]  /*b990*/  IMAD R154, R10, 0x7effffff, RZ ;  /* 0x7effffff0a9a7824 */ /* 0x000fe200078e02ff */
[----:B------:R-:W-:Y:S02]  /*b9a0*/  @P2 IADD3 R35, PT, PT, R35, -0x7f000001, RZ ;  /* 0x80ffffff23232810 */ /* 0x000fe40007ffe0ff */
[----:B------:R-:W-:Y:S01]  /*b9b0*/  IADD3 R159, PT, PT, R159, R199, RZ ;  /* 0x000000c79f9f7210 */ /* 0x000fe20007ffe0ff */
[----:B------:R-:W-:Y:S01]  /*b9c0*/  IMAD.HI.U32 R154, R154, 0x7f000001, R10 ;  /* 0x7f0000019a9a7827 */ /* 0x000fe200078e000a */
[----:B------:R-:W-:Y:S01]  /*b9d0*/  @P3 IADD3 R157, PT, PT, R157, -0x7f000001, RZ ;  /* 0x80ffffff9d9d3810 */ /* 0x000fe20007ffe0ff */
[----:B------:R-:W-:Y:S01]  /*b9e0*/  ISETP.GE.U32.AND P3, PT, R118, 0x7f000001, PT ;  /* 0x7f0000017600780c */ /* 0x000fe20003f66070 */
[----:B------:R-:W-:Y:S01]  /*b9f0*/  ISETP.GE.U32.AND P2, PT, R35, 0x7f000001, PT ;  /* 0x7f0000012300780c */ /* 0x000fe20003f46070 */
[----:B------:R-:W-:Y:S01]  /*ba00*/  ISETP.GE.U32.AND P0, PT, R159, 0x7f000001, PT ;  /* 0x7f0000019f00780c */ /* 0x000fe20003f06070 */
[----:B------:R-:W-:Y:S01]  /*ba10*/  ISETP.GE.U32.AND P4, PT, R154, 0x7f000001, PT ;  /* 0x7f0000019a00780c */ /* 0x000fe20003f86070 */
[----:B------:R-:W-:Y:S01]  /*ba20*/  ISETP.GE.U32.AND P1, PT, R187, 0x7f000001, PT ;  /* 0x7f000001bb00780c */ /* 0x000fe20003f26070 */
[----:B------:R-:W-:Y:S01]  /*ba30*/  IADD3 R157, PT, PT, R74, R157, RZ ;  /* 0x0000009d4a9d7210 */ /* 0x000fe20007ffe0ff */
[----:B------:R-:W-:-:S07]  /*ba40*/  ISETP.GE.U32.AND P5, PT, R107, 0x7f000001, PT ;  /* 0x7f0000016b00780c */ /* 0x000fce0003fa6070 */
[----:B------:R-:W-:Y:S02]  /*ba50*/  @P3 IADD3 R118, PT, PT, R118, -0x7f000001, RZ ;  /* 0x80ffffff76763810 */ /* 0x000fe40007ffe0ff */
[----:B------:R-:W-:Y:S02]  /*ba60*/  @P2 IADD3 R35, PT, PT, R35, -0x7f000001, RZ ;  /* 0x80ffffff23232810 */ /* 0x000fe40007ffe0ff */
[----:B------:R-:W-:Y:S02]  /*ba70*/  @P0 IADD3 R159, PT, PT, R159, -0x7f000001, RZ ;  /* 0x80ffffff9f9f0810 */ /* 0x000fe40007ffe0ff */
[----:B------:R-:W-:Y:S02]  /*ba80*/  @P4 IADD3 R154, PT, PT, R154, -0x7f000001, RZ ;  /* 0x80ffffff9a9a4810 */ /* 0x000fe40007ffe0ff */
[----:B------:R-:W-:Y:S01]  /*ba90*/  @P1 IADD3 R187, PT, PT, R187, -0x7f000001, RZ ;  /* 0x80ffffffbbbb1810 */ /* 0x000fe20007ffe0ff */
[----:B------:R-:W-:Y:S01]  /*baa0*/  ISETP.GE.U32.AND P4, PT, R157, 0x7f000001, PT ;  /* 0x7f0000019d00780c */ /* 0x000fe20003f86070 */
[----:B------:R-:W-:-:S02]  /*bab0*/  IADD3 R35, PT, PT, R35, R118, RZ ;  /* 0x0000007623237210 */ /* 0x000fc40007ffe0ff */
[----:B------:R-:W-:Y:S01]  /*bac0*/  IADD3 R159, PT, PT, R159, R187, RZ ;  /* 0x000000bb9f9f7210 */ /* 0x000fe20007ffe0ff */
[----:B------:R-:W-:Y:S02]  /*bad0*/  ISETP.GE.U32.AND P2, PT, R126, 0x7f000001, PT ;  /* 0x7f0000017e00780c */ /* 0x000fe40003f46070 */
[----:B------:R-:W-:Y:S02]  /*bae0*/  ISETP.GE.U32.AND P1, PT, R35, 0x7f000001, PT ;  /* 0x7f0000012300780c */ /* 0x000fe40003f26070 */
[----:B------:R-:W-:Y:S01]  /*baf0*/  ISETP.GE.U32.AND P0, PT, R159, 0x7f000001, PT ;  /* 0x7f0000019f00780c */ /* 0x000fe20003f06070 */
[----:B------:R-:W-:Y:S02]  /*bb00*/  @P5 IADD3 R107, PT, PT, R107, -0x7f000001, RZ ;  /* 0x80ffffff6b6b5810 */ /* 0x000fe40007ffe0ff */
[----:B---3--:R-:W-:Y:S02]  /*bb10*/  R2UR UR9, R156 ;  /* 0x000000009c0972ca */ /* 0x008fe400000e0000 */
[----:B------:R-:W-:-:S04]  /*bb20*/  @P4 IADD3 R157, PT, PT, R157, -0x7f000001, RZ ;  /* 0x80ffffff9d9d4810 */ /* 0x000fc80007ffe0ff */
[----:B------:R-:W-:Y:S02]  /*bb30*/  IADD3 R157, PT, PT, R157, R107, RZ ;  /* 0x0000006b9d9d7210 */ /* 0x000fe40007ffe0ff */
[----:B------:R-:W-:Y:S02]  /*bb40*/  @P2 IADD3 R126, PT, PT, R126, -0x7f000001, RZ ;  /* 0x80ffffff7e7e2810 */ /* 0x000fe40007ffe0ff */
[----:B------:R-:W-:Y:S01]  /*bb50*/  @P1 IADD3 R35, PT, PT, R35, -0x7f000001, RZ ;  /* 0x80ffffff23231810 */ /* 0x000fe20007ffe0ff */
[----:B------:R-:W-:Y:S01]  /*bb60*/  ISETP.GE.U32.AND P4, PT, R104, 0x7f000001, PT ;  /* 0x7f0000016800780c */ /* 0x000fe20003f86070 */
[----:B------:R-:W-:Y:S01]  /*bb70*/  @P0 IADD3 R159, PT, PT, R159, -0x7f000001, RZ ;  /* 0x80ffffff9f9f0810 */ /* 0x000fe20007ffe0ff */
[----:B------:R-:W-:Y:S01]  /*bb80*/  ISETP.GE.U32.AND P3, PT, R157, 0x7f000001, PT ;  /* 0x7f0000019d00780c */ /* 0x000fe20003f66070 */
[----:B------:R-:W-:Y:S02]  /*bb90*/  IADD3 R35, PT, PT, R35, R126, RZ ;  /* 0x0000007e23237210 */ /* 0x000fe40007ffe0ff */
[----:B------:R-:W-:Y:S01]  /*bba0*/  IADD3 R159, PT, PT, R159, UR9, RZ ;  /* 0x000000099f9f7c10 */ /* 0x000fe2000fffe0ff */
[----:B------:R-:W-:-:S02]  /*bbb0*/  ISETP.GE.U32.AND P2, PT, R143, 0x7f000001, PT ;  /* 0x7f0000018f00780c */ /* 0x000fc40003f46070 */
[----:B------:R-:W-:Y:S02]  /*bbc0*/  ISETP.GE.U32.AND P1, PT, R35, 0x7f000001, PT ;  /* 0x7f0000012300780c */ /* 0x000fe40003f26070 */
[----:B------:R-:W-:-:S03]  /*bbd0*/  ISETP.GE.U32.AND P0, PT, R159, 0x7f000001, PT ;  /* 0x7f0000019f00780c */ /* 0x000fc60003f06070 */
[----:B------:R-:W-:Y:S02]  /*bbe0*/  @P4 IADD3 R104, PT, PT, R104, -0x7f000001, RZ ;  /* 0x80ffffff68684810 */ /* 0x000fe40007ffe0ff */
        /* <DEDUP_REMOVED lines=8> */
[----:B------:R-:W-:-:S03]  /*bc70*/  IADD3 R159, PT, PT, R130, R159, RZ ;  /* 0x0000009f829f7210 */ /* 0x000fc60007ffe0ff */
[----:B------:R-:W-:Y:S02]  /*bc80*/  ISETP.GE.U32.AND P0, PT, R35, 0x7f000001, PT ;  /* 0x7f0000012300780c */ /* 0x000fe40003f06070 */
[----:B------:R-:W-:-:S03]  /*bc90*/  ISETP.GE.U32.AND P1, PT, R159, 0x7f000001, PT ;  /* 0x7f0000019f00780c */ /* 0x000fc60003f26070 */
[----:B------:R-:W-:Y:S02]  /*bca0*/  @P4 IADD3 R96, PT, PT, R96, -0x7f000001, RZ ;  /* 0x80ffffff60604810 */ /* 0x000fe40007ffe0ff */
[----:B------:R-:W-:Y:S02]  /*bcb0*/  @P3 IADD3 R157, PT, PT, R157, -0x7f000001, RZ ;  /* 0x80ffffff9d9d3810 */ /* 0x000fe40007ffe0ff */
[----:B----4-:R-:W-:Y:S02]  /*bcc0*/  R2UR UR13, R158 ;  /* 0x000000009e0d72ca */ /* 0x010fe400000e0000 */
[----:B------:R-:W-:Y:S02]  /*bcd0*/  IADD3 R118, PT, PT, R157, R96, RZ ;  /* 0x000000609d767210 */ /* 0x000fe40007ffe0ff */
[----:B------:R-:W-:Y:S02]  /*bce0*/  @P0 IADD3 R35, PT, PT, R35, -0x7f000001, RZ ;  /* 0x80ffffff23230810 */ /* 0x000fe40007ffe0ff */
[----:B------:R-:W-:Y:S01]  /*bcf0*/  @P1 IADD3 R159, PT, PT, R159, -0x7f000001, RZ ;  /* 0x80ffffff9f9f1810 */ /* 0x000fe20007ffe0ff */
[----:B------:R-:W-:Y:S01]  /*bd00*/  ISETP.GE.U32.AND P2, PT, R118, 0x7f000001, PT ;  /* 0x7f0000017600780c */ /* 0x000fe20003f46070 */
[----:B------:R-:W-:-:S02]  /*bd10*/  ISETP.GE.U32.AND P1, PT, R83, 0x7f000001, PT ;  /* 0x7f0000015300780c */ /* 0x000fc40003f26070 */
[----:B------:R-:W-:-:S03]  /*bd20*/  IADD3 R157, PT, PT, R35, R159, RZ ;  /* 0x0000009f239d7210 */ /* 0x000fc60007ffe0ff */
[----:B------:R-:W-:Y:S02]  /*bd30*/  IADD3 R81, PT, PT, R81, UR13, RZ ;  /* 0x0000000d51517c10 */ /* 0x000fe4000fffe0ff */
[----:B------:R-:W-:-:S03]  /*bd40*/  ISETP.GE.U32.AND P0, PT, R157, 0x7f000001, PT ;  /* 0x7f0000019d00780c */ /* 0x000fc60003f06070 */
[----:B------:R-:W-:Y:S02]  /*bd50*/  ISETP.GE.U32.AND P3, PT, R81, 0x7f000001, PT ;  /* 0x7f0000015100780c */ /* 0x000fe40003f66070 */
[----:B------:R-:W-:Y:S02]  /*bd60*/  @P2 IADD3 R118, PT, PT, R118, -0x7f000001, RZ ;  /* 0x80ffffff76762810 */ /* 0x000fe40007ffe0ff */
[----:B------:R-:W-:-:S04]  /*bd70*/  @P1 IADD3 R83, PT, PT, R83, -0x7f000001, RZ ;  /* 0x80ffffff53531810 */ /* 0x000fc80007ffe0ff */
[----:B------:R-:W-:Y:S02]  /*bd80*/  IADD3 R118, PT, PT, R118, R83, RZ ;  /* 0x0000005376767210 */ /* 0x000fe40007ffe0ff */
[----:B------:R-:W-:-:S03]  /*bd90*/  @P0 IADD3 R157, PT, PT, R157, -0x7f000001, RZ ;  /* 0x80ffffff9d9d0810 */ /* 0x000fc60007ffe0ff */
[----:B------:R-:W-:Y:S01]  /*bda0*/  ISETP.GE.U32.AND P0, PT, R118, 0x7f000001, PT ;  /* 0x7f0000017600780c */ /* 0x000fe20003f06070 */
[----:B------:R-:W-:Y:S01]  /*bdb0*/  @P3 IADD3 R81, PT, PT, R81, -0x7f000001, RZ ;  /* 0x80ffffff51513810 */ /* 0x000fe20007ffe0ff */
[----:B------:R-:W-:-:S04]  /*bdc0*/  IMAD.WIDE.U32 R10, R92, UR10, RZ ;  /* 0x0000000a5c0a7c25 */ /* 0x000fc8000f8e00ff */
[----:B------:R-:W-:Y:S01]  /*bdd0*/  IMAD R137, R10, 0x7effffff, RZ ;  /* 0x7effffff0a897824 */ /* 0x000fe200078e02ff */
[----:B------:R-:W-:-:S03]  /*bde0*/  IADD3 R126, PT, PT, R116, R81, RZ ;  /* 0x00000051747e7210 */ /* 0x000fc60007ffe0ff */
[----:B------:R-:W-:Y:S02]  /*bdf0*/  IMAD.HI.U32 R137, R137, 0x7f000001, R10 ;  /* 0x7f00000189897827 */ /* 0x000fe400078e000a */
[----:B------:R-:W-:Y:S01]  /*be00*/  ISETP.GE.U32.AND P1, PT, R126, 0x7f000001, PT ;  /* 0x7f0000017e00780c */ /* 0x000fe20003f26070 */
[----:B------:R-:W-:Y:S01]  /*be10*/  @P0 IADD3 R118, PT, PT, R118, -0x7f000001, RZ ;  /* 0x80ffffff76760810 */ /* 0x000fe20007ffe0ff */
[----:B------:R-:W-:-:S04]  /*be20*/  IMAD.WIDE.U32 R10, R92, UR11, RZ ;  /* 0x0000000b5c0a7c25 */ /* 0x000fc8000f8e00ff */
[----:B------:R-:W-:Y:S01]  /*be30*/  IMAD R111, R10, 0x7effffff, RZ ;  /* 0x7effffff0a6f7824 */ /* 0x000fe200078e02ff */
[----:B------:R-:W-:-:S03]  /*be40*/  IADD3 R118, PT, PT, R6, R118, RZ ;  /* 0x0000007606767210 */ /* 0x000fc60007ffe0ff */
[----:B------:R-:W-:Y:S02]  /*be50*/  IMAD.HI.U32 R111, R111, 0x7f000001, R10 ;  /* 0x7f0000016f6f7827 */ /* 0x000fe400078e000a */
[----:B------:R-:W-:Y:S02]  /*be60*/  ISETP.GE.U32.AND P0, PT, R118, 0x7f000001, PT ;  /* 0x7f0000017600780c */ /* 0x000fe40003f06070 */
[----:B------:R-:W-:Y:S01]  /*be70*/  IMAD.WIDE.U32 R10, R93, 0x5fffffa, RZ ;  /* 0x05fffffa5d0a7825 */ /* 0x000fe200078e00ff */
[----:B------:R-:W-:-:S03]  /*be80*/  @P1 IADD3 R126, PT, PT, R126, -0x7f000001, RZ ;  /* 0x80ffffff7e7e1810 */ /* 0x000fc60007ffe0ff */
[----:B------:R-:W-:-:S04]  /*be90*/  IMAD R93, R93, 0x6, RZ ;  /* 0x000000065d5d7824 */ /* 0x000fc800078e02ff */
[----:B------:R-:W-:Y:S01]  /*bea0*/  IMAD.HI.U32 R100, R93, 0x7f000001, R10 ;  /* 0x7f0000015d647827 */ /* 0x000fe200078e000a */
[----:B------:R-:W-:-:S03]  /*beb0*/  IADD3 R85, PT, PT, R85, R126, RZ ;  /* 0x0000007e55557210 */ /* 0x000fc60007ffe0ff */
[----:B------:R-:W-:-:S04]  /*bec0*/  IMAD.WIDE.U32 R10, R154, 0x5fffffa, RZ ;  /* 0x05fffffa9a0a7825 */ /* 0x000fc800078e00ff */
[----:B------:R-:W-:Y:S01]  /*bed0*/  IMAD R93, R154, 0x6, RZ ;  /* 0x000000069a5d7824 */ /* 0x000fe200078e02ff */
[----:B------:R-:W-:Y:S01]  /*bee0*/  @P0 IADD3 R118, PT, PT, R118, -0x7f000001, RZ ;  /* 0x80ffffff76760810 */ /* 0x000fe20007ffe0ff */
[----:B------:R-:W-:Y:S02]  /*bef0*/  ISETP.GE.U32.AND P1, PT, R85, 0x7f000001, PT ;  /* 0x7f0000015500780c */ /* 0x000fe40003f26070 */
[----:B------:R-:W-:-:S04]  /*bf00*/  IMAD.HI.U32 R93, R93, 0x7f000001, R10 ;  /* 0x7f0000015d5d7827 */ /* 0x000fc800078e000a */
[----:B------:R-:W-:Y:S01]  /*bf10*/  IMAD.WIDE.U32 R10, R157, UR11, RZ ;  /* 0x0000000b9d0a7c25 */ /* 0x000fe2000f8e00ff */
[----:B------:R-:W-:-:S03]  /*bf20*/  IADD3 R118, PT, PT, R118, UR9, RZ ;  /* 0x0000000976767c10 */ /* 0x000fc6000fffe0ff */
[----:B------:R-:W-:Y:S02]  /*bf30*/  IMAD R116, R10, 0x7effffff, RZ ;  /* 0x7effffff0a747824 */ /* 0x000fe400078e02ff */
[----:B------:R-:W-:Y:S02]  /*bf40*/  ISETP.GE.U32.AND P0, PT, R118, 0x7f000001, PT ;  /* 0x7f0000017600780c */ /* 0x000fe40003f06070 */
[----:B------:R-:W-:-:S04]  /*bf50*/  IMAD.HI.U32 R116, R116, 0x7f000001, R10 ;  /* 0x7f00000174747827 */ /* 0x000fc800078e000a */
[----:B------:R-:W-:Y:S01]  /*bf60*/  IMAD.WIDE.U32 R10, R157, UR10, RZ ;  /* 0x0000000a9d0a7c25 */ /* 0x000fe2000f8e00ff */
[----:B------:R-:W-:-:S03]  /*bf70*/  @P1 IADD3 R85, PT, PT, R85, -0x7f000001, RZ ;  /* 0x80ffffff55551810 */ /* 0x000fc60007ffe0ff */
[----:B------:R-:W-:-:S04]  /*bf80*/  IMAD R154, R10, 0x7effffff, RZ ;  /* 0x7effffff0a9a7824 */ /* 0x000fc800078e02ff */
[----:B------:R-:W-:Y:S01]  /*bf90*/  IMAD.HI.U32 R154, R154, 0x7f000001, R10 ;  /* 0x7f0000019a9a7827 */ /* 0x000fe200078e000a */
[----:B------:R-:W-:Y:S02]  /*bfa0*/  IADD3 R10, PT, PT, R74, R85, RZ ;  /* 0x000000554a0a7210 */ /* 0x000fe40007ffe0ff */
[----:B------:R-:W-:-:S03]  /*bfb0*/  @P0 IADD3 R118, PT, PT, R118, -0x7f000001, RZ ;  /* 0x80ffffff76760810 */ /* 0x000fc60007ffe0ff */
[----:B------:R-:W-:Y:S01]  /*bfc0*/  ISETP.GE.U32.AND P1, PT, R10, 0x7f000001, PT ;  /* 0x7f0000010a00780c */ /* 0x000fe20003f26070 */
[----:B------:R-:W-:-:S05]  /*bfd0*/  IADD3 R85, PT, PT, R35, R118, RZ ;  /* 0x0000007623557210 */ /* 0x000fca0007ffe0ff */
[----:B------:R-:W-:-:S07]  /*bfe0*/  ISETP.GE.U32.AND P0, PT, R85, 0x7f000001, PT ;  /* 0x7f0000015500780c */ /* 0x000fce0003f06070 */
[----:B------:R-:W-:-:S04]  /*bff0*/  @P1 IADD3 R10, PT, PT, R10, -0x7f000001, RZ ;  /* 0x80ffffff0a0a1810 */ /* 0x000fc80007ffe0ff */
[----:B------:R-:W-:Y:S02]  /*c000*/  IADD3 R107, PT, PT, R107, R10, RZ ;  /* 0x0000000a6b6b7210 */ /* 0x000fe40007ffe0ff */
[----:B------:R-:W-:-:S03]  /*c010*/  @P0 IADD3 R85, PT, PT, R85, -0x7f000001, RZ ;  /* 0x80ffffff55550810 */ /* 0x000fc60007ffe0ff */
[----:B------:R-:W-:Y:S01]  /*c020*/  ISETP.GE.U32.AND P0, PT, R107, 0x7f000001, PT ;  /* 0x7f0000016b00780c */ /* 0x000fe20003f06070 */
[----:B------:R-:W-:-:S12]  /*c030*/  IMAD.WIDE.U32 R10, R157, UR12, RZ ;  /* 0x0000000c9d0a7c25 */ /* 0x000fd8000f8e00ff */
[----:B------:R-:W-:-:S04]  /*c040*/  @P0 IADD3 R107, PT, PT, R107, -0x7f000001, RZ ;  /* 0x80ffffff6b6b0810 */ /* 0x000fc80007ffe0ff */
[----:B------:R-:W-:Y:S01]  /*c050*/  IADD3 R104, PT, PT, R104, R107, RZ ;  /* 0x0000006b68687210 */ /* 0x000fe20007ffe0ff */
[----:B------:R-:W-:-:S04]  /*c060*/  IMAD R126, R10, 0x7effffff, RZ ;  /* 0x7effffff0a7e7824 */ /* 0x000fc800078e02ff */
[----:B------:R-:W-:Y:S01]  /*c070*/  ISETP.GE.U32.AND P1, PT, R104, 0x7f000001, PT ;  /* 0x7f0000016800780c */ /* 0x000fe20003f26070 */
[----:B------:R-:W-:-:S04]  /*c080*/  IMAD.HI.U32 R126, R126, 0x7f000001, R10 ;  /* 0x7f0000017e7e7827 */ /* 0x000fc800078e000a */
[----:B------:R-:W-:-:S04]  /*c090*/  IMAD.WIDE.U32 R10, R85, UR11, RZ ;  /* 0x0000000b550a7c25 */ /* 0x000fc8000f8e00ff */
[----:B------:R-:W-:-:S04]  /*c0a0*/  IMAD R118, R10, 0x7effffff, RZ ;  /* 0x7effffff0a767824 */ /* 0x000fc800078e02ff */
[----:B------:R-:W-:Y:S01]  /*c0b0*/  @P1 IADD3 R104, PT, PT, R104, -0x7f000001, RZ ;  /* 0x80ffffff68681810 */ /* 0x000fe20007ffe0ff */
[----:B------:R-:W-:Y:S01]  /*c0c0*/  IMAD.HI.U32 R118, R118, 0x7f000001, R10 ;  /* 0x7f00000176767827 */ /* 0x000fe200078e000a */
[----:B------:R-:W-:-:S03]  /*c0d0*/  ISETP.GE.U32.AND P0, PT, R116, 0x7f000001, PT ;  /* 0x7f0000017400780c */ /* 0x000fc60003f06070 */
[----:B------:R-:W-:Y:S01]  /*c0e0*/  IMAD.WIDE.U32 R10, R85, UR10, RZ ;  /* 0x0000000a550a7c25 */ /* 0x000fe2000f8e00ff */
[----:B------:R-:W-:-:S03]  /*c0f0*/  IADD3 R96, PT, PT, R96, R104, RZ ;  /* 0x0000006860607210 */ /* 0x000fc60007ffe0ff */
[----:B------:R-:W-:Y:S02]  /*c100*/  IMAD R107, R10, 0x7effffff, RZ ;  /* 0x7effffff0a6b7824 */ /* 0x000fe400078e02ff */
[----:B------:R-:W-:Y:S01]  /*c110*/  ISETP.GE.U32.AND P2, PT, R96, 0x7f000001, PT ;  /* 0x7f0000016000780c */ /* 0x000fe20003f46070 */
[----:B------:R-:W-:Y:S01]  /*c120*/  ISETP.GE.U32.AND P1, PT, R126, 0x7f000001, PT ;  /* 0x7f0000017e00780c */ /* 0x000fe20003f26070 */
[----:B------:R-:W-:-:S04]  /*c130*/  IMAD.HI.U32 R107, R107, 0x7f000001, R10 ;  /* 0x7f0000016b6b7827 */ /* 0x000fc800078e000a */
[----:B------:R-:W-:Y:S01]  /*c140*/  IMAD.WIDE.U32 R10, R85, UR12, RZ ;  /* 0x0000000c550a7c25 */ /* 0x000fe2000f8e00ff */
[----:B------:R-:W-:Y:S01]  /*c150*/  @P0 IADD3 R116, PT, PT, R116, -0x7f000001, RZ ;  /* 0x80ffffff74740810 */ /* 0x000fe20007ffe0ff */
[----:B------:R-:W-:Y:S02]  /*c160*/  ISETP.GE.U32.AND P0, PT, R118, 0x7f000001, PT ;  /* 0x7f0000017600780c */ /* 0x000fe40003f06070 */
[----:B------:R-:W-:-:S04]  /*c170*/  IMAD R143, R10, 0x7effffff, RZ ;  /* 0x7effffff0a8f7824 */ /* 0x000fc800078e02ff */
[----:B------:R-:W-:Y:S01]  /*c180*/  IMAD.HI.U32 R143, R143, 0x7f000001, R10 ;  /* 0x7f0000018f8f7827 */ /* 0x000fe200078e000a */
[----:B------:R-:W-:Y:S02]  /*c190*/  @P2 IADD3 R96, PT, PT, R96, -0x7f000001, RZ ;  /* 0x80ffffff60602810 */ /* 0x000fe40007ffe0ff */
[----:B------:R-:W-:Y:S01]  /*c1a0*/  @P1 IADD3 R126, PT, PT, R126, -0x7f000001, RZ ;  /* 0x80ffffff7e7e1810 */ /* 0x000fe20007ffe0ff */
[----:B------:R-:W-:Y:S01]  /*c1b0*/  IMAD.WIDE.U32 R10, R116, 0x5fffffa, RZ ;  /* 0x05fffffa740a7825 */ /* 0x000fe200078e00ff */
[----:B------:R-:W-:-:S03]  /*c1c0*/  ISETP.GE.U32.AND P1, PT, R143, 0x7f000001, PT ;  /* 0x7f0000018f00780c */ /* 0x000fc60003f26070 */
[----:B------:R-:W-:Y:S01]  /*c1d0*/  IMAD R104, R116, 0x6, RZ ;  /* 0x0000000674687824 */ /* 0x000fe200078e02ff */
[----:B------:R-:W-:-:S03]  /*c1e0*/  IADD3 R116, PT, PT, R83, R96, RZ ;  /* 0x0000006053747210 */ /* 0x000fc60007ffe0ff */
[----:B------:R-:W-:Y:S01]  /*c1f0*/  IMAD.HI.U32 R104, R104, 0x7f000001, R10 ;  /* 0x7f00000168687827 */ /* 0x000fe200078e000a */
[----:B------:R-:W-:-:S03]  /*c200*/  @P0 IADD3 R118, PT, PT, R118, -0x7f000001, RZ ;  /* 0x80ffffff76760810 */ /* 0x000fc60007ffe0ff */
[----:B------:R-:W-:Y:S01]  /*c210*/  IMAD.WIDE.U32 R10, R126, 0x5fffffa, RZ ;  /* 0x05fffffa7e0a7825 */ /* 0x000fe200078e00ff */
[----:B------:R-:W-:-:S03]  /*c220*/  ISETP.GE.U32.AND P0, PT, R116, 0x7f000001, PT ;  /* 0x7f0000017400780c */ /* 0x000fc60003f06070 */
[----:B------:R-:W-:Y:S01]  /*c230*/  IMAD R126, R126, 0x6, RZ ;  /* 0x000000067e7e7824 */ /* 0x000fe200078e02ff */
[----:B------:R-:W-:-:S03]  /*c240*/  @P1 IADD3 R143, PT, PT, R143, -0x7f000001, RZ ;  /* 0x80ffffff8f8f1810 */ /* 0x000fc60007ffe0ff */
[----:B------:R-:W-:-:S04]  /*c250*/  IMAD.HI.U32 R156, R126, 0x7f000001, R10 ;  /* 0x7f0000017e9c7827 */ /* 0x000fc800078e000a */
[----:B------:R-:W-:-:S04]  /*c260*/  IMAD.WIDE.U32 R10, R118, 0x5fffffa, RZ ;  /* 0x05fffffa760a7825 */ /* 0x000fc800078e00ff */
[----:B------:R-:W-:Y:S01]  /*c270*/  IMAD R83, R118, 0x6, RZ ;  /* 0x0000000676537824 */ /* 0x000fe200078e02ff */
[----:B------:R-:W-:-:S03]  /*c280*/  @P0 IADD3 R116, PT, PT, R116, -0x7f000001, RZ ;  /* 0x80ffffff74740810 */ /* 0x000fc60007ffe0ff */
[----:B------:R-:W-:-:S04]  /*c290*/  IMAD.HI.U32 R83, R83, 0x7f000001, R10 ;  /* 0x7f00000153537827 */ /* 0x000fc800078e000a */
[----:B------:R-:W-:-:S04]  /*c2a0*/  IMAD.WIDE.U32 R10, R143, 0x5fffffa, RZ ;  /* 0x05fffffa8f0a7825 */ /* 0x000fc800078e00ff */
[----:B------:R-:W-:-:S04]  /*c2b0*/  IMAD R143, R143, 0x6, RZ ;  /* 0x000000068f8f7824 */ /* 0x000fc800078e02ff */
[----:B------:R-:W-:-:S04]  /*c2c0*/  IMAD.HI.U32 R143, R143, 0x7f000001, R10 ;  /* 0x7f0000018f8f7827 */ /* 0x000fc800078e000a */
[----:B------:R-:W-:-:S04]  /*c2d0*/  IMAD.WIDE.U32 R10, R116, UR11, RZ ;  /* 0x0000000b740a7c25 */ /* 0x000fc8000f8e00ff */
        /* <DEDUP_REMOVED lines=12> */
[----:B------:R-:W-:Y:S01]  /*c3a0*/  IMAD R109, R10, 0x7effffff, RZ ;  /* 0x7effffff0a6d7824 */ /* 0x000fe200078e02ff */
[----:B------:R-:W-:-:S03]  /*c3b0*/  ISETP.GE.U32.AND P0, PT, R118, 0x7f000001, PT ;  /* 0x7f0000017600780c */ /* 0x000fc60003f06070 */
[----:B------:R-:W-:-:S04]  /*c3c0*/  IMAD.HI.U32 R109, R109, 0x7f000001, R10 ;  /* 0x7f0000016d6d7827 */ /* 0x000fc800078e000a */
[----:B------:R-:W-:Y:S01]  /*c3d0*/  IMAD.WIDE.U32 R10, R112, UR13, RZ ;  /* 0x0000000d700a7c25 */ /* 0x000fe2000f8e00ff */
[----:B------:R-:W-:-:S03]  /*c3e0*/  ISETP.GE.U32.AND P1, PT, R161, 0x7f000001, PT ;  /* 0x7f000001a100780c */ /* 0x000fc60003f26070 */
[----:B------:R-:W-:-:S04]  /*c3f0*/  IMAD R158, R10, 0x7effffff, RZ ;  /* 0x7effffff0a9e7824 */ /* 0x000fc800078e02ff */
[----:B------:R-:W-:-:S04]  /*c400*/  IMAD.HI.U32 R158, R158, 0x7f000001, R10 ;  /* 0x7f0000019e9e7827 */ /* 0x000fc800078e000a */
[----:B------:R-:W-:Y:S01]  /*c410*/  IMAD.WIDE.U32 R10, R116, UR13, RZ ;  /* 0x0000000d740a7c25 */ /* 0x000fe2000f8e00ff */
[----:B------:R-:W-:Y:S01]  /*c420*/  @P0 IADD3 R118, PT, PT, R118, -0x7f000001, RZ ;  /* 0x80ffffff76760810 */ /* 0x000fe20007ffe0ff */
[----:B------:R-:W-:Y:S02]  /*c430*/  ISETP.GE.U32.AND P0, PT, R109, 0x7f000001, PT ;  /* 0x7f0000016d00780c */ /* 0x000fe40003f06070 */
[----:B------:R-:W-:Y:S01]  /*c440*/  IMAD R159, R10, 0x7effffff, RZ ;  /* 0x7effffff0a9f7824 */ /* 0x000fe200078e02ff */
[----:B------:R-:W-:-:S03]  /*c450*/  @P1 IADD3 R161, PT, PT, R161, -0x7f000001, RZ ;  /* 0x80ffffffa1a11810 */ /* 0x000fc60007ffe0ff */
[----:B------:R-:W-:Y:S01]  /*c460*/  IMAD.HI.U32 R159, R159, 0x7f000001, R10 ;  /* 0x7f0000019f9f7827 */ /* 0x000fe200078e000a */
[----:B------:R-:W-:-:S03]  /*c470*/  ISETP.GE.U32.AND P1, PT, R158, 0x7f000001, PT ;  /* 0x7f0000019e00780c */ /* 0x000fc60003f26070 */
[----:B------:R-:W-:-:S04]  /*c480*/  IMAD.WIDE.U32 R10, R118, 0x5fffffa, RZ ;  /* 0x05fffffa760a7825 */ /* 0x000fc800078e00ff */
[----:B------:R-:W-:Y:S01]  /*c490*/  IMAD R118, R118, 0x6, RZ ;  /* 0x0000000676767824 */ /* 0x000fe200078e02ff */
[----:B------:R-:W-:-:S03]  /*c4a0*/  @P0 IADD3 R109, PT, PT, R109, -0x7f000001, RZ ;  /* 0x80ffffff6d6d0810 */ /* 0x000fc60007ffe0ff */
[----:B------:R-:W-:Y:S01]  /*c4b0*/  IMAD.HI.U32 R126, R118, 0x7f000001, R10 ;  /* 0x7f000001767e7827 */ /* 0x000fe200078e000a */
[----:B------:R-:W-:-:S03]  /*c4c0*/  ISETP.GE.U32.AND P0, PT, R159, 0x7f000001, PT ;  /* 0x7f0000019f00780c */ /* 0x000fc60003f06070 */
[----:B------:R-:W-:-:S04]  /*c4d0*/  IMAD.WIDE.U32 R10, R161, 0x5fffffa, RZ ;  /* 0x05fffffaa10a7825 */ /* 0x000fc800078e00ff */
        /* <DEDUP_REMOVED lines=19> */
[----:B------:R-:W-:Y:S01]  /*c610*/  IMAD.WIDE.U32 R10, R157, UR13, RZ ;  /* 0x0000000d9d0a7c25 */ /* 0x000fe2000f8e00ff */
[----:B------:R-:W-:Y:S01]  /*c620*/  ISETP.GE.U32.AND P0, PT, R158, 0x7f000001, PT ;  /* 0x7f0000019e00780c */ /* 0x000fe20003f06070 */
[----:B------:R-:W-:Y:S02]  /*c630*/  ISETP.GE.U32.AND P1, PT, R155, 0x7f000001, PT ;  /* 0x7f0000019b00780c */ /* 0x000fe40003f26070 */
[----:B------:R-:W-:-:S04]  /*c640*/  IMAD R159, R10, 0x7effffff, RZ ;  /* 0x7effffff0a9f7824 */ /* 0x000fc800078e02ff */
[----:B------:R-:W-:-:S04]  /*c650*/  IMAD.HI.U32 R159, R159, 0x7f000001, R10 ;  /* 0x7f0000019f9f7827 */ /* 0x000fc800078e000a */
[----:B------:R-:W-:-:S04]  /*c660*/  IMAD.WIDE.U32 R10, R66, UR13, RZ ;  /* 0x0000000d420a7c25 */ /* 0x000fc8000f8e00ff */
[----:B------:R-:W-:Y:S01]  /*c670*/  IMAD R161, R10, 0x7effffff, RZ ;  /* 0x7effffff0aa17824 */ /* 0x000fe200078e02ff */
[----:B------:R-:W-:Y:S02]  /*c680*/  @P0 IADD3 R158, PT, PT, R158, -0x7f000001, RZ ;  /* 0x80ffffff9e9e0810 */ /* 0x000fe40007ffe0ff */
[----:B------:R-:W-:Y:S01]  /*c690*/  @P1 IADD3 R155, PT, PT, R155, -0x7f000001, RZ ;  /* 0x80ffffff9b9b1810 */ /* 0x000fe20007ffe0ff */
[----:B------:R-:W-:Y:S01]  /*c6a0*/  ISETP.GE.U32.AND P1, PT, R159, 0x7f000001, PT ;  /* 0x7f0000019f00780c */ /* 0x000fe20003f26070 */
[----:B------:R-:W-:Y:S01]  /*c6b0*/  IMAD.HI.U32 R161, R161, 0x7f000001, R10 ;  /* 0x7f000001a1a17827 */ /* 0x000fe200078e000a */
[----:B------:R-:W-:-:S04]  /*c6c0*/  ISETP.GE.U32.AND P0, PT, R121, 0x7f000001, PT ;  /* 0x7f0000017900780c */ /* 0x000fc80003f06070 */
[----:B------:R-:W-:Y:S01]  /*c6d0*/  ISETP.GE.U32.AND P2, PT, R161, 0x7f000001, PT ;  /* 0x7f000001a100780c */ /* 0x000fe20003f46070 */
[----:B------:R-:W-:-:S04]  /*c6e0*/  IMAD.WIDE.U32 R10, R92, UR13, RZ ;  /* 0x0000000d5c0a7c25 */ /* 0x000fc8000f8e00ff */
[----:B------:R-:W-:Y:S02]  /*c6f0*/  IMAD R157, R10, 0x7effffff, RZ ;  /* 0x7effffff0a9d7824 */ /* 0x000fe400078e02ff */
[----:B------:R-:W-:Y:S01]  /*c700*/  @P1 IADD3 R159, PT, PT, R159, -0x7f000001, RZ ;  /* 0x80ffffff9f9f1810 */ /* 0x000fe20007ffe0ff */
[----:B------:R-:W-:Y:S01]  /*c710*/  ISETP.GE.U32.AND P1, PT, R152, 0x7f000001, PT ;  /* 0x7f0000019800780c */ /* 0x000fe20003f26070 */
[----:B------:R-:W-:Y:S01]  /*c720*/  @P0 IADD3 R121, PT, PT, R121, -0x7f000001, RZ ;  /* 0x80ffffff79790810 */ /* 0x000fe20007ffe0ff */
[----:B------:R-:W-:-:S03]  /*c730*/  IMAD.HI.U32 R157, R157, 0x7f000001, R10 ;  /* 0x7f0000019d9d7827 */ /* 0x000fc600078e000a */
[----:B------:R-:W-:Y:S01]  /*c740*/  @P2 IADD3 R161, PT, PT, R161, -0x7f000001, RZ ;  /* 0x80ffffffa1a12810 */ /* 0x000fe20007ffe0ff */
[----:B------:R-:W-:Y:S01]  /*c750*/  ISETP.GE.U32.AND P2, PT, R91, 0x7f000001, PT ;  /* 0x7f0000015b00780c */ /* 0x000fe20003f46070 */
[----:B------:R-:W-:Y:S01]  /*c760*/  ISETP.GE.U32.AND P0, PT, R121, 0x7f000001, PT ;  /* 0x7f0000017900780c */ /* 0x000fe20003f06070 */
[----:B------:R-:W-:-:S04]  /*c770*/  IMAD.WIDE.U32 R10, R85, UR13, RZ ;  /* 0x0000000d550a7c25 */ /* 0x000fc8000f8e00ff */
[----:B------:R-:W-:Y:S01]  /*c780*/  IMAD R153, R10, 0x7effffff, RZ ;  /* 0x7effffff0a997824 */ /* 0x000fe200078e02ff */
[----:B------:R-:W-:-:S03]  /*c790*/  @P1 IADD3 R152, PT, PT, R152, -0x7f000001, RZ ;  /* 0x80ffffff98981810 */ /* 0x000fc60007ffe0ff */
[----:B------:R-:W-:-:S04]  /*c7a0*/  IMAD.HI.U32 R153, R153, 0x7f000001, R10 ;  /* 0x7f00000199997827 */ /* 0x000fc800078e000a */
[----:B------:R-:W-:Y:S01]  /*c7b0*/  IMAD.WIDE.U32 R10, R144, UR13, RZ ;  /* 0x0000000d900a7c25 */ /* 0x000fe2000f8e00ff */
[----:B------:R-:W-:Y:S02]  /*c7c0*/  @P2 IADD3 R91, PT, PT, R91, -0x7f000001, RZ ;  /* 0x80ffffff5b5b2810 */ /* 0x000fe40007ffe0ff */
[----:B------:R-:W-:Y:S01]  /*c7d0*/  @P0 IADD3 R121, PT, PT, R121, -0x7f000001, RZ ;  /* 0x80ffffff79790810 */ /* 0x000fe20007ffe0ff */
[----:B------:R-:W-:Y:S01]  /*c7e0*/  ISETP.GE.U32.AND P2, PT, R125, 0x7f000001, PT ;  /* 0x7f0000017d00780c */ /* 0x000fe20003f46070 */
[----:B------:R-:W-:Y:S01]  /*c7f0*/  IMAD R178, R10, 0x7effffff, RZ ;  /* 0x7effffff0ab27824 */ /* 0x000fe200078e02ff */
[----:B------:R-:W-:Y:S01]  /*c800*/  ISETP.GE.U32.AND P0, PT, R152, 0x7f000001, PT ;  /* 0x7f0000019800780c */ /* 0x000fe20003f06070 */
[----:B------:R-:W-:Y:S01]  /*c810*/  ISETP.GE.U32.AND P3, PT, R157, 0x7f000001, PT ;  /* 0x7f0000019d00780c */ /* 0x000fe20003f66070 */
[----:B------:R-:W-:Y:S01]  /*c820*/  IADD3 R91, PT, PT, R121, R91, RZ ;  /* 0x0000005b795b7210 */ /* 0x000fe20007ffe0ff */
[----:B------:R-:W-:-:S04]  /*c830*/  IMAD.HI.U32 R178, R178, 0x7f000001, R10 ;  /* 0x7f000001b2b27827 */ /* 0x000fc800078e000a */
[----:B------:R-:W-:Y:S01]  /*c840*/  IMAD.WIDE.U32 R10, R94, UR13, RZ ;  /* 0x0000000d5e0a7c25 */ /* 0x000fe2000f8e00ff */
[----:B------:R-:W-:-:S03]  /*c850*/  ISETP.GE.U32.AND P1, PT, R91, 0x7f000001, PT ;  /* 0x7f0000015b00780c */ /* 0x000fc60003f26070 */
[----:B------:R-:W-:Y:S01]  /*c860*/  IMAD R171, R10, 0x7effffff, RZ ;  /* 0x7effffff0aab7824 */ /* 0x000fe200078e02ff */
[----:B------:R-:W-:Y:S02]  /*c870*/  @P2 IADD3 R125, PT, PT, R125, -0x7f000001, RZ ;  /* 0x80ffffff7d7d2810 */ /* 0x000fe40007ffe0ff */
[----:B------:R-:W-:Y:S02]  /*c880*/  @P0 IADD3 R152, PT, PT, R152, -0x7f000001, RZ ;  /* 0x80ffffff98980810 */ /* 0x000fe40007ffe0ff */
[----:B------:R-:W-:Y:S01]  /*c890*/  @P3 IADD3 R157, PT, PT, R157, -0x7f000001, RZ ;  /* 0x80ffffff9d9d3810 */ /* 0x000fe20007ffe0ff */
[----:B------:R-:W-:Y:S01]  /*c8a0*/  IMAD.HI.U32 R171, R171, 0x7f000001, R10 ;  /* 0x7f000001abab7827 */ /* 0x000fe200078e000a */
[----:B------:R-:W-:-:S03]  /*c8b0*/  ISETP.GE.U32.AND P3, PT, R156, 0x7f000001, PT ;  /* 0x7f0000019c00780c */ /* 0x000fc60003f66070 */
[----:B------:R-:W-:Y:S01]  /*c8c0*/  IMAD.WIDE.U32 R10, R158, 0x5fffffa, RZ ;  /* 0x05fffffa9e0a7825 */ /* 0x000fe200078e00ff */
[----:B------:R-:W-:-:S03]  /*c8d0*/  IADD3 R125, PT, PT, R152, R125, RZ ;  /* 0x0000007d987d7210 */ /* 0x000fc60007ffe0ff */
[----:B------:R-:W-:Y:S01]  /*c8e0*/  IMAD R158, R158, 0x6, RZ ;  /* 0x000000069e9e7824 */ /* 0x000fe200078e02ff */
[----:B------:R-:W-:-:S03]  /*c8f0*/  @P1 IADD3 R91, PT, PT, R91, -0x7f000001, RZ ;  /* 0x80ffffff5b5b1810 */ /* 0x000fc60007ffe0ff */
[----:B------:R-:W-:Y:S01]  /*c900*/  IMAD.HI.U32 R170, R158, 0x7f000001, R10 ;  /* 0x7f0000019eaa7827 */ /* 0x000fe200078e000a */
[----:B------:R-:W-:Y:S01]  /*c910*/  ISETP.GE.U32.AND P1, PT, R90, 0x7f000001, PT ;  /* 0x7f0000015a00780c */ /* 0x000fe20003f26070 */
[----:B------:R-:W-:Y:S02]  /*c920*/  ISETP.GE.U32.AND P0, PT, R125, 0x7f000001, PT ;  /* 0x7f0000017d00780c */ /* 0x000fe40003f06070 */
[----:B------:R-:W-:-:S04]  /*c930*/  IMAD.WIDE.U32 R10, R155, 0x5fffffa, RZ ;  /* 0x05fffffa9b0a7825 */ /* 0x000fc800078e00ff */
[----:B------:R-:W-:Y:S01]  /*c940*/  IMAD R144, R155, 0x6, RZ ;  /* 0x000000069b907824 */ /* 0x000fe200078e02ff */
[----:B------:R-:W-:-:S03]  /*c950*/  @P3 IADD3 R156, PT, PT, R156, -0x7f000001, RZ ;  /* 0x80ffffff9c9c3810 */ /* 0x000fc60007ffe0ff */
[----:B------:R-:W-:Y:S01]  /*c960*/  IMAD.HI.U32 R144, R144, 0x7f000001, R10 ;  /* 0x7f00000190907827 */ /* 0x000fe200078e000a */
[----:B------:R-:W-:-:S03]  /*c970*/  ISETP.GE.U32.AND P4, PT, R153, 0x7f000001, PT ;  /* 0x7f0000019900780c */ /* 0x000fc60003f86070 */
[----:B------:R-:W-:Y:S01]  /*c980*/  IMAD.WIDE.U32 R10, R159, 0x5fffffa, RZ ;  /* 0x05fffffa9f0a7825 */ /* 0x000fe200078e00ff */
[----:B------:R-:W-:-:S03]  /*c990*/  IADD3 R91, PT, PT, R91, R156, RZ ;  /* 0x0000009c5b5b7210 */ /* 0x000fc60007ffe0ff */
[----:B------:R-:W-:Y:S01]  /*c9a0*/  IMAD R158, R159, 0x6, RZ ;  /* 0x000000069f9e7824 */ /* 0x000fe200078e02ff */
[----:B------:R-:W-:Y:S02]  /*c9b0*/  @P1 IADD3 R90, PT, PT, R90, -0x7f000001, RZ ;  /* 0x80ffffff5a5a1810 */ /* 0x000fe40007ffe0ff */
[----:B------:R-:W-:Y:S01]  /*c9c0*/  @P0 IADD3 R125, PT, PT, R125, -0x7f000001, RZ ;  /* 0x80ffffff7d7d0810 */ /* 0x000fe20007ffe0ff */
[----:B------:R-:W-:Y:S01]  /*c9d0*/  IMAD.HI.U32 R158, R158, 0x7f000001, R10 ;  /* 0x7f0000019e9e7827 */ /* 0x000fe200078e000a */
[----:B------:R-:W-:-:S03]  /*c9e0*/  ISETP.GE.U32.AND P3, PT, R144, 0x7f000001, PT ;  /* 0x7f0000019000780c */ /* 0x000fc60003f66070 */
[----:B------:R-:W-:Y:S01]  /*c9f0*/  IMAD.WIDE.U32 R10, R161, 0x5fffffa, RZ ;  /* 0x05fffffaa10a7825 */ /* 0x000fe200078e00ff */
[----:B------:R-:W-:-:S03]  /*ca00*/  ISETP.GE.U32.AND P2, PT, R91, 0x7f000001, PT ;  /* 0x7f0000015b00780c */ /* 0x000fc60003f46070 */
[----:B------:R-:W-:Y:S01]  /*ca10*/  IMAD R161, R161, 0x6, RZ ;  /* 0x00000006a1a17824 */ /* 0x000fe200078e02ff */
[----:B------:R-:W-:Y:S01]  /*ca20*/  IADD3 R90, PT, PT, R125, R90, RZ ;  /* 0x0000005a7d5a7210 */ /* 0x000fe20007ffe0ff */
[----:B------:R-:W-:Y:S02]  /*ca30*/  ISETP.GE.U32.AND P0, PT, R154, 0x7f000001, PT ;  /* 0x7f0000019a00780c */ /* 0x000fe40003f06070 */
[----:B------:R-:W-:Y:S01]  /*ca40*/  IMAD.HI.U32 R167, R161, 0x7f000001, R10 ;  /* 0x7f000001a1a77827 */ /* 0x000fe200078e000a */
[----:B------:R-:W-:-:S03]  /*ca50*/  @P4 IADD3 R153, PT, PT, R153, -0x7f000001, RZ ;  /* 0x80ffffff99994810 */ /* 0x000fc60007ffe0ff */
[----:B------:R-:W-:Y:S01]  /*ca60*/  IMAD.WIDE.U32 R10, R157, 0x5fffffa, RZ ;  /* 0x05fffffa9d0a7825 */ /* 0x000fe200078e00ff */
[----:B------:R-:W-:-:S03]  /*ca70*/  ISETP.GE.U32.AND P1, PT, R90, 0x7f000001, PT ;  /* 0x7f0000015a00780c */ /* 0x000fc60003f26070 */
[----:B------:R-:W-:Y:S01]  /*ca80*/  IMAD R157, R157, 0x6, RZ ;  /* 0x000000069d9d7824 */ /* 0x000fe200078e02ff */
[----:B------:R-:W-:-:S03]  /*ca90*/  @P3 IADD3 R144, PT, PT, R144, -0x7f000001, RZ ;  /* 0x80ffffff90903810 */ /* 0x000fc60007ffe0ff */
[----:B------:R-:W-:Y:S01]  /*caa0*/  IMAD.HI.U32 R157, R157, 0x7f000001, R10 ;  /* 0x7f0000019d9d7827 */ /* 0x000fe200078e000a */
[----:B------:R-:W-:-:S03]  /*cab0*/  @P2 IADD3 R91, PT, PT, R91, -0x7f000001, RZ ;  /* 0x80ffffff5b5b2810 */ /* 0x000fc60007ffe0ff */
[----:B------:R-:W-:Y:S01]  /*cac0*/  IMAD.WIDE.U32 R10, R153, 0x5fffffa, RZ ;  /* 0x05fffffa990a7825 */ /* 0x000fe200078e00ff */
[----:B------:R-:W-:-:S03]  /*cad0*/  ISETP.GE.U32.AND P4, PT, R158, 0x7f000001, PT ;  /* 0x7f0000019e00780c */ /* 0x000fc60003f86070 */
[----:B------:R-:W-:Y:S01]  /*cae0*/  IMAD R153, R153, 0x6, RZ ;  /* 0x0000000699997824 */ /* 0x000fe200078e02ff */
[----:B------:R-:W-:-:S03]  /*caf0*/  @P0 IADD3 R154, PT, PT, R154, -0x7f000001, RZ ;  /* 0x80ffffff9a9a0810 */ /* 0x000fc60007ffe0ff */
[----:B------:R-:W-:Y:S01]  /*cb00*/  IMAD.HI.U32 R155, R153, 0x7f000001, R10 ;  /* 0x7f000001999b7827 */ /* 0x000fe200078e000a */
[----:B------:R-:W-:Y:S02]  /*cb10*/  IADD3 R153, PT, PT, R91, R144, RZ ;  /* 0x000000905b997210 */ /* 0x000fe40007ffe0ff */
        /* <DEDUP_REMOVED lines=10> */
[----:B------:R-:W-:Y:S01]  /*cbc0*/  IADD3 R154, PT, PT, R154, R145, RZ ;  /* 0x000000919a9a7210 */ /* 0x000fe20007ffe0ff */
[----:B------:R-:W-:Y:S02]  /*cbd0*/  ISETP.GE.U32.AND P1, PT, R0, 0x7f000001, PT ;  /* 0x7f0000010000780c */ /* 0x000fe40003f26070 */
[----:B------:R-:W-:Y:S02]  /*cbe0*/  IMAD.WIDE.U32 R10, R153, R85, RZ ;  /* 0x00000055990a7225 */ /* 0x000fe400078e00ff */
[----:B------:R-:W-:-:S02]  /*cbf0*/  ISETP.GE.U32.AND P0, PT, R154, 0x7f000001, PT ;  /* 0x7f0000019a00780c */ /* 0x000fc40003f06070 */
[----:B------:R-:W-:-:S05]  /*cc00*/  IMAD R144, R10, 0x7effffff, RZ ;  /* 0x7effffff0a907824 */ /* 0x000fca00078e02ff */
[----:B------:R-:W-:Y:S01]  /*cc10*/  @P2 IADD3 R152, PT, PT, R152, -0x7f000001, RZ ;  /* 0x80ffffff98982810 */ /* 0x000fe20007ffe0ff */
[----:B------:R-:W-:-:S04]  /*cc20*/  IMAD.HI.U32 R144, R144, 0x7f000001, R10 ;  /* 0x7f00000190907827 */ /* 0x000fc800078e000a */
[----:B------:R-:W-:Y:S01]  /*cc30*/  IMAD.WIDE.U32 R10, R152, R92, RZ ;  /* 0x0000005c980a7225 */ /* 0x000fe200078e00ff */
[----:B------:R-:W-:Y:S02]  /*cc40*/  @P1 IADD3 R0, PT, PT, R0, -0x7f000001, RZ ;  /* 0x80ffffff00001810 */ /* 0x000fe40007ffe0ff */
[----:B------:R-:W-:Y:S01]  /*cc50*/  @P0 IADD3 R154, PT, PT, R154, -0x7f000001, RZ ;  /* 0x80ffffff9a9a0810 */ /* 0x000fe20007ffe0ff */
[----:B------:R-:W-:-:S03]  /*cc60*/  IMAD R145, R10, 0x7effffff, RZ ;  /* 0x7effffff0a917824 */ /* 0x000fc600078e02ff */
[----:B------:R-:W-:Y:S01]  /*cc70*/  IADD3 R0, PT, PT, R154, R0, RZ ;  /* 0x000000009a007210 */ /* 0x000fe20007ffe0ff */
[----:B------:R-:W-:-:S04]  /*cc80*/  IMAD.HI.U32 R145, R145, 0x7f000001, R10 ;  /* 0x7f00000191917827 */ /* 0x000fc800078e000a */
[----:B------:R-:W-:Y:S01]  /*cc90*/  IMAD.WIDE.U32 R10, R153, R66, RZ ;  /* 0x00000042990a7225 */ /* 0x000fe200078e00ff */
[----:B------:R-:W-:Y:S01]  /*cca0*/  ISETP.GE.U32.AND P1, PT, R178, 0x7f000001, PT ;  /* 0x7f000001b200780c */ /* 0x000fe20003f26070 */
[----:B------:R-:W-:Y:S02]  /*ccb0*/  ISETP.GE.U32.AND P0, PT, R0, 0x7f000001, PT ;  /* 0x7f0000010000780c */ /* 0x000fe40003f06070 */
[----:B------:R-:W-:-:S04]  /*ccc0*/  IMAD R125, R10, 0x7effffff, RZ ;  /* 0x7effffff0a7d7824 */ /* 0x000fc800078e02ff */
[----:B------:R-:W-:-:S04]  /*ccd0*/  IMAD.HI.U32 R125, R125, 0x7f000001, R10 ;  /* 0x7f0000017d7d7827 */ /* 0x000fc800078e000a */
[----:B------:R-:W-:-:S04]  /*cce0*/  IMAD.WIDE.U32 R10, R153, R92, RZ ;  /* 0x0000005c990a7225 */ /* 0x000fc800078e00ff */
[----:B------:R-:W-:Y:S01]  /*ccf0*/  IMAD R91, R10, 0x7effffff, RZ ;  /* 0x7effffff0a5b7824 */ /* 0x000fe200078e02ff */
[----:B------:R-:W-:Y:S02]  /*cd00*/  @P1 IADD3 R178, PT, PT, R178, -0x7f000001, RZ ;  /* 0x80ffffffb2b21810 */ /* 0x000fe40007ffe0ff */
[----:B------:R-:W-:Y:S01]  /*cd10*/  @P0 IADD3 R0, PT, PT, R0, -0x7f000001, RZ ;  /* 0x80ffffff00000810 */ /* 0x000fe20007ffe0ff */
[----:B------:R-:W-:-:S04]  /*cd20*/  IMAD.HI.U32 R91, R91, 0x7f000001, R10 ;  /* 0x7f0000015b5b7827 */ /* 0x000fc800078e000a */
[----:B------:R-:W-:Y:S01]  /*cd30*/  IMAD.WIDE.U32 R10, R152, R94, RZ ;  /* 0x0000005e980a7225 */ /* 0x000fe200078e00ff */
[----:B------:R-:W-:-:S03]  /*cd40*/  IADD3 R178, PT, PT, R0, R178, RZ ;  /* 0x000000b200b27210 */ /* 0x000fc60007ffe0ff */
[----:B------:R-:W-:Y:S02]  /*cd50*/  IMAD R121, R10, 0x7effffff, RZ ;  /* 0x7effffff0a797824 */ /* 0x000fe400078e02ff */
[----:B------:R-:W-:Y:S02]  /*cd60*/  ISETP.GE.U32.AND P0, PT, R178, 0x7f000001, PT ;  /* 0x7f000001b200780c */ /* 0x000fe40003f06070 */
[----:B------:R-:W-:-:S04]  /*cd70*/  IMAD.HI.U32 R121, R121, 0x7f000001, R10 ;  /* 0x7f00000179797827 */ /* 0x000fc800078e000a */
[----:B------:R-:W-:-:S04]  /*cd80*/  IMAD.WIDE.U32 R10, R152, R66, RZ ;  /* 0x00000042980a7225 */ /* 0x000fc800078e00ff */
[----:B------:R-:W-:-:S04]  /*cd90*/  IMAD R90, R10, 0x7effffff, RZ ;  /* 0x7effffff0a5a7824 */ /* 0x000fc800078e02ff */
[----:B------:R-:W-:-:S04]  /*cda0*/  IMAD.HI.U32 R90, R90, 0x7f000001, R10 ;  /* 0x7f0000015a5a7827 */ /* 0x000fc800078e000a */
[----:B------:R-:W-:Y:S01]  /*cdb0*/  IMAD.WIDE.U32 R10, R153, R94, RZ ;  /* 0x0000005e990a7225 */ /* 0x000fe200078e00ff */
[----:B------:R-:W-:-:S03]  /*cdc0*/  @P0 IADD3 R178, PT, PT, R178, -0x7f000001, RZ ;  /* 0x80ffffffb2b20810 */ /* 0x000fc60007ffe0ff */
[----:B------:R-:W-:Y:S01]  /*cdd0*/  IMAD R169, R10, 0x7effffff, RZ ;  /* 0x7effffff0aa97824 */ /* 0x000fe200078e02ff */
[----:B------:R-:W-:-:S03]  /*cde0*/  ISETP.GE.U32.AND P0, PT, R140, 0x7f000001, PT ;  /* 0x7f0000018c00780c */ /* 0x000fc60003f06070 */
[----:B------:R-:W-:-:S04]  /*cdf0*/  IMAD.HI.U32 R169, R169, 0x7f000001, R10 ;  /* 0x7f000001a9a97827 */ /* 0x000fc800078e000a */
[----:B------:R-:W-:-:S04]  /*ce00*/  IMAD.WIDE.U32 R10, R178, R94, RZ ;  /* 0x0000005eb20a7225 */ /* 0x000fc800078e00ff */
[----:B------:R-:W-:-:S04]  /*ce10*/  IMAD R0, R10, 0x7effffff, RZ ;  /* 0x7effffff0a007824 */ /* 0x000fc800078e02ff */
[----:B------:R-:W-:Y:S01]  /*ce20*/  IMAD.HI.U32 R0, R0, 0x7f000001, R10 ;  /* 0x7f00000100007827 */ /* 0x000fe200078e000a */
[----:B------:R-:W-:-:S03]  /*ce30*/  @P0 IADD3 R140, PT, PT, R140, -0x7f000001, RZ ;  /* 0x80ffffff8c8c0810 */ /* 0x000fc60007ffe0ff */
[----:B------:R-:W-:Y:S01]  /*ce40*/  IMAD.WIDE.U32 R10, R178, R66, RZ ;  /* 0x00000042b20a7225 */ /* 0x000fe200078e00ff */
[----:B------:R-:W-:-:S03]  /*ce50*/  ISETP.GE.U32.AND P1, PT, R137, 0x7f000001, PT ;  /* 0x7f0000018900780c */ /* 0x000fc60003f26070 */
[----:B------:R-:W-:Y:S01]  /*ce60*/  IMAD R174, R10, 0x7effffff, RZ ;  /* 0x7effffff0aae7824 */ /* 0x000fe200078e02ff */
[----:B------:R-:W-:-:S03]  /*ce70*/  ISETP.GE.U32.AND P0, PT, R140, 0x7f000001, PT ;  /* 0x7f0000018c00780c */ /* 0x000fc60003f06070 */
[----:B------:R-:W-:Y:S01]  /*ce80*/  IMAD.HI.U32 R174, R174, 0x7f000001, R10 ;  /* 0x7f000001aeae7827 */ /* 0x000fe200078e000a */
[----:B------:R-:W-:-:S03]  /*ce90*/  ISETP.GE.U32.AND P2, PT, R141, 0x7f000001, PT ;  /* 0x7f0000018d00780c */ /* 0x000fc60003f46070 */
[----:B------:R-:W-:-:S04]  /*cea0*/  IMAD.WIDE.U32 R10, R152, R85, RZ ;  /* 0x00000055980a7225 */ /* 0x000fc800078e00ff */
[----:B------:R-:W-:Y:S01]  /*ceb0*/  IMAD R175, R10, 0x7effffff, RZ ;  /* 0x7effffff0aaf7824 */ /* 0x000fe200078e02ff */
[----:B------:R-:W-:-:S03]  /*cec0*/  @P1 IADD3 R137, PT, PT, R137, -0x7f000001, RZ ;  /* 0x80ffffff89891810 */ /* 0x000fc60007ffe0ff */
[----:B------:R-:W-:Y:S01]  /*ced0*/  IMAD.HI.U32 R175, R175, 0x7f000001, R10 ;  /* 0x7f000001afaf7827 */ /* 0x000fe200078e000a */
[----:B------:R-:W-:-:S03]  /*cee0*/  @P0 IADD3 R140, PT, PT, R140, -0x7f000001, RZ ;  /* 0x80ffffff8c8c0810 */ /* 0x000fc60007ffe0ff */
[----:B------:R-:W-:Y:S01]  /*cef0*/  IMAD.WIDE.U32 R10, R178, R92, RZ ;  /* 0x0000005cb20a7225 */ /* 0x000fe200078e00ff */
[----:B------:R-:W-:Y:S01]  /*cf00*/  ISETP.GE.U32.AND P1, PT, R136, 0x7f000001, PT ;  /* 0x7f0000018800780c */ /* 0x000fe20003f26070 */
[----:B------:R-:W-:Y:S02]  /*cf10*/  ISETP.GE.U32.AND P0, PT, R137, 0x7f000001, PT ;  /* 0x7f0000018900780c */ /* 0x000fe40003f06070 */
[----:B------:R-:W-:Y:S01]  /*cf20*/  IMAD R176, R10, 0x7effffff, RZ ;  /* 0x7effffff0ab07824 */ /* 0x000fe200078e02ff */
[----:B------:R-:W-:-:S03]  /*cf30*/  @P2 IADD3 R141, PT, PT, R141, -0x7f000001, RZ ;  /* 0x80ffffff8d8d2810 */ /* 0x000fc60007ffe0ff */
[----:B------:R-:W-:-:S04]  /*cf40*/  IMAD.HI.U32 R176, R176, 0x7f000001, R10 ;  /* 0x7f000001b0b07827 */ /* 0x000fc800078e000a */
[----:B------:R-:W-:Y:S01]  /*cf50*/  IMAD.WIDE.U32 R10, R67, R142, RZ ;  /* 0x0000008e430a7225 */ /* 0x000fe200078e00ff */
[----:B------:R-:W-:-:S03]  /*cf60*/  IADD3 R140, PT, PT, R140, R141, RZ ;  /* 0x0000008d8c8c7210 */ /* 0x000fc60007ffe0ff */
[----:B------:R-:W-:Y:S01]  /*cf70*/  IMAD R168, R10, 0x7effffff, RZ ;  /* 0x7effffff0aa87824 */ /* 0x000fe200078e02ff */
[----:B------:R-:W-:Y:S02]  /*cf80*/  @P1 IADD3 R136, PT, PT, R136, -0x7f000001, RZ ;  /* 0x80ffffff88881810 */ /* 0x000fe40007ffe0ff */
[----:B------:R-:W-:Y:S01]  /*cf90*/  @P0 IADD3 R137, PT, PT, R137, -0x7f000001, RZ ;  /* 0x80ffffff89890810 */ /* 0x000fe20007ffe0ff */
[----:B------:R-:W-:Y:S01]  /*cfa0*/  ISETP.GE.U32.AND P1, PT, R143, 0x7f000001, PT ;  /* 0x7f0000018f00780c */ /* 0x000fe20003f26070 */
[----:B------:R-:W-:Y:S01]  /*cfb0*/  IMAD.HI.U32 R168, R168, 0x7f000001, R10 ;  /* 0x7f000001a8a87827 */ /* 0x000fe200078e000a */
[----:B------:R-:W-:-:S03]  /*cfc0*/  ISETP.GE.U32.AND P0, PT, R140, 0x7f000001, PT ;  /* 0x7f0000018c00780c */ /* 0x000fc60003f06070 */
[----:B------:R-:W-:-:S04]  /*cfd0*/  IMAD.WIDE.U32 R10, R64, R142, RZ ;  /* 0x0000008e400a7225 */ /* 0x000fc800078e00ff */
[----:B------:R-:W-:-:S04]  /*cfe0*/  IMAD R166, R10, 0x7effffff, RZ ;  /* 0x7effffff0aa67824 */ /* 0x000fc800078e02ff */
[----:B------:R-:W-:Y:S01]  /*cff0*/  IMAD.HI.U32 R166, R166, 0x7f000001, R10 ;  /* 0x7f000001a6a67827 */ /* 0x000fe200078e000a */
[----:B------:R-:W-:-:S03]  /*d000*/  IADD3 R136, PT, PT, R137, R136, RZ ;  /* 0x0000008889887210 */ /* 0x000fc60007ffe0ff */
[----:B------:R-:W-:Y:S01]  /*d010*/  IMAD.WIDE.U32 R10, R46, R135, RZ ;  /* 0x000000872e0a7225 */ /* 0x000fe200078e00ff */
[----:B------:R-:W-:Y:S02]  /*d020*/  @P1 IADD3 R143, PT, PT, R143, -0x7f000001, RZ ;  /* 0x80ffffff8f8f1810 */ /* 0x000fe40007ffe0ff */
[----:B------:R-:W-:Y:S01]  /*d030*/  @P0 IADD3 R140, PT, PT, R140, -0x7f000001, RZ ;  /* 0x80ffffff8c8c0810 */ /* 0x000fe20007ffe0ff */
[----:B------:R-:W-:Y:S01]  /*d040*/  IMAD R165, R10, 0x7effffff, RZ ;  /* 0x7effffff0aa57824 */ /* 0x000fe200078e02ff */
[----:B------:R-:W-:Y:S01]  /*d050*/  ISETP.GE.U32.AND P1, PT, R134, 0x7f000001, PT ;  /* 0x7f0000018600780c */ /* 0x000fe20003f26070 */
[----:B------:R-:W-:Y:S01]  /*d060*/  ISETP.GE.U32.AND P0, PT, R136, 0x7f000001, PT ;  /* 0x7f0000018800780c */ /* 0x000fe20003f06070 */
[----:B------:R-:W-:Y:S01]  /*d070*/  IADD3 R140, PT, PT, R140, R143, RZ ;  /* 0x0000008f8c8c7210 */ /* 0x000fe20007ffe0ff */
[----:B------:R-:W-:-:S04]  /*d080*/  IMAD.HI.U32 R165, R165, 0x7f000001, R10 ;  /* 0x7f000001a5a57827 */ /* 0x000fc800078e000a */
[----:B------:R-:W-:Y:S01]  /*d090*/  IMAD.WIDE.U32 R10, R88, R135, RZ ;  /* 0x00000087580a7225 */ /* 0x000fe200078e00ff */
[----:B------:R-:W-:Y:S01]  /*d0a0*/  ISETP.GE.U32.AND P3, PT, R157, 0x7f000001, PT ;  /* 0x7f0000019d00780c */ /* 0x000fe20003f66070 */
[----:B------:R-:W-:Y:S02]  /*d0b0*/  ISETP.GE.U32.AND P2, PT, R140, 0x7f000001, PT ;  /* 0x7f0000018c00780c */ /* 0x000fe40003f46070 */
[----:B------:R-:W-:-:S04]  /*d0c0*/  IMAD R164, R10, 0x7effffff, RZ ;  /* 0x7effffff0aa47824 */ /* 0x000fc800078e02ff */
[----:B------:R-:W-:Y:S01]  /*d0d0*/  IMAD.HI.U32 R164, R164, 0x7f000001, R10 ;  /* 0x7f000001a4a47827 */ /* 0x000fe200078e000a */
[----:B------:R-:W-:-:S03]  /*d0e0*/  @P1 IADD3 R134, PT, PT, R134, -0x7f000001, RZ ;  /* 0x80ffffff86861810 */ /* 0x000fc60007ffe0ff */
[----:B------:R-:W-:Y:S01]  /*d0f0*/  IMAD.WIDE.U32 R10, R56, R135, RZ ;  /* 0x00000087380a7225 */ /* 0x000fe200078e00ff */
[----:B------:R-:W-:-:S03]  /*d100*/  @P0 IADD3 R136, PT, PT, R136, -0x7f000001, RZ ;  /* 0x80ffffff88880810 */ /* 0x000fc60007ffe0ff */
[----:B------:R-:W-:Y:S01]  /*d110*/  IMAD R163, R10, 0x7effffff, RZ ;  /* 0x7effffff0aa37824 */ /* 0x000fe200078e02ff */
[----:B------:R-:W-:Y:S02]  /*d120*/  @P3 IADD3 R157, PT, PT, R157, -0x7f000001, RZ ;  /* 0x80ffffff9d9d3810 */ /* 0x000fe40007ffe0ff */
[----:B------:R-:W-:Y:S02]  /*d130*/  @P2 IADD3 R140, PT, PT, R140, -0x7f000001, RZ ;  /* 0x80ffffff8c8c2810 */ /* 0x000fe40007ffe0ff */
[----:B------:R-:W-:Y:S01]  /*d140*/  IADD3 R136, PT, PT, R136, R134, RZ ;  /* 0x0000008688887210 */ /* 0x000fe20007ffe0ff */
[----:B------:R-:W-:-:S04]  /*d150*/  IMAD.HI.U32 R163, R163, 0x7f000001, R10 ;  /* 0x7f000001a3a37827 */ /* 0x000fc800078e000a */
[----:B------:R-:W-:Y:S01]  /*d160*/  IMAD.WIDE.U32 R10, R128, R135, RZ ;  /* 0x00000087800a7225 */ /* 0x000fe200078e00ff */
[----:B------:R-:W-:Y:S01]  /*d170*/  IADD3 R157, PT, PT, R140, R157, RZ ;  /* 0x0000009d8c9d7210 */ /* 0x000fe20007ffe0ff */
[----:B------:R-:W-:Y:S01]  /*d180*/  ISETP.GE.U32.AND P2, PT, R155, 0x7f000001, PT ;  /* 0x7f0000019b00780c */ /* 0x000fe20003f46070 */
[----:B------:R-:W-:Y:S01]  /*d190*/  ISETP.GE.U32.AND P0, PT, R136, 0x7f000001, PT ;  /* 0x7f0000018800780c */ /* 0x000fe20003f06070 */
[----:B------:R-:W-:Y:S02]  /*d1a0*/  IMAD R162, R10, 0x7effffff, RZ ;  /* 0x7effffff0aa27824 */ /* 0x000fe400078e02ff */
[----:B------:R-:W-:Y:S02]  /*d1b0*/  ISETP.GE.U32.AND P1, PT, R157, 0x7f000001, PT ;  /* 0x7f0000019d00780c */ /* 0x000fe40003f26070 */
[----:B------:R-:W-:-:S04]  /*d1c0*/  IMAD.HI.U32 R162, R162, 0x7f000001, R10 ;  /* 0x7f000001a2a27827 */ /* 0x000fc800078e000a */
[----:B------:R-:W-:-:S04]  /*d1d0*/  IMAD.WIDE.U32 R10, R178, R85, RZ ;  /* 0x00000055b20a7225 */ /* 0x000fc800078e00ff */
[----:B------:R-:W-:Y:S01]  /*d1e0*/  IMAD R134, R10, 0x7effffff, RZ ;  /* 0x7effffff0a867824 */ /* 0x000fe200078e02ff */
[----:B------:R-:W-:Y:S02]  /*d1f0*/  @P2 IADD3 R155, PT, PT, R155, -0x7f000001, RZ ;  /* 0x80ffffff9b9b2810 */ /* 0x000fe40007ffe0ff */
[----:B------:R-:W-:Y:S01]  /*d200*/  @P0 IADD3 R136, PT, PT, R136, -0x7f000001, RZ ;  /* 0x80ffffff88880810 */ /* 0x000fe20007ffe0ff */
[----:B------:R-:W-:-:S04]  /*d210*/  IMAD.HI.U32 R134, R134, 0x7f000001, R10 ;  /* 0x7f00000186867827 */ /* 0x000fc800078e000a */
[----:B------:R-:W-:Y:S01]  /*d220*/  IMAD.WIDE.U32 R10, R124, R120, RZ ;  /* 0x000000787c0a7225 */ /* 0x000fe200078e00ff */
[----:B------:R-:W-:Y:S02]  /*d230*/  @P1 IADD3 R157, PT, PT, R157, -0x7f000001, RZ ;  /* 0x80ffffff9d9d1810 */ /* 0x000fe40007ffe0ff */
[----:B------:R-:W-:Y:S01]  /*d240*/  IADD3 R136, PT, PT, R136, R155, RZ ;  /* 0x0000009b88887210 */ /* 0x000fe20007ffe0ff */
[----:B------:R-:W-:-:S04]  /*d250*/  IMAD R161, R10, 0x7effffff, RZ ;  /* 0x7effffff0aa17824 */ /* 0x000fc800078e02ff */
[----:B------:R-:W-:Y:S01]  /*d260*/  ISETP.GE.U32.AND P0, PT, R136, 0x7f000001, PT ;  /* 0x7f0000018800780c */ /* 0x000fe20003f06070 */
        /* <DEDUP_REMOVED lines=15> */
[----:B------:R-:W-:Y:S02]  /*d360*/  IMAD R136, R10, 0x7effffff, RZ ;  /* 0x7effffff0a887824 */ /* 0x000fe400078e02ff */
[----:B------:R-:W-:-:S04]  /*d370*/  IMAD.WIDE.U32 R158, R68, R120, RZ ;  /* 0x00000078449e7225 */ /* 0x000fc800078e00ff */
[----:B------:R-:W-:-:S04]  /*d380*/  IMAD.HI.U32 R136, R136, 0x7f000001, R10 ;  /* 0x7f00000188887827 */ /* 0x000fc800078e000a */
[----:B------:R-:W-:Y:S01]  /*d390*/  IMAD R10, R158, 0x7effffff, RZ ;  /* 0x7effffff9e0a7824 */ /* 0x000fe200078e02ff */
[----:B------:R-:W-:Y:S01]  /*d3a0*/  ISETP.GE.U32.AND P2, PT, R111, 0x7f000001, PT ;  /* 0x7f0000016f00780c */ /* 0x000fe20003f46070 */
[----:B------:R-:W-:Y:S02]  /*d3b0*/  ISETP.GE.U32.AND P1, PT, R107, 0x7f000001, PT ;  /* 0x7f0000016b00780c */ /* 0x000fe40003f26070 */
[----:B------:R-:W-:Y:S01]  /*d3c0*/  IMAD.HI.U32 R158, R10, 0x7f000001, R158 ;  /* 0x7f0000010a9e7827 */ /* 0x000fe200078e009e */
[----:B------:R-:W-:-:S03]  /*d3d0*/  @P0 IADD3 R105, PT, PT, R105, -0x7f000001, RZ ;  /* 0x80ffffff69690810 */ /* 0x000fc60007ffe0ff */
[----:B------:R-:W-:-:S04]  /*d3e0*/  IMAD.WIDE.U32 R10, R57, R120, RZ ;  /* 0x00000078390a7225 */ /* 0x000fc800078e00ff */
[----:B------:R-:W-:Y:S01]  /*d3f0*/  IMAD R157, R10, 0x7effffff, RZ ;  /* 0x7effffff0a9d7824 */ /* 0x000fe200078e02ff */
[----:B------:R-:W-:-:S03]  /*d400*/  ISETP.GE.U32.AND P0, PT, R105, 0x7f000001, PT ;  /* 0x7f0000016900780c */ /* 0x000fc60003f06070 */
[----:B------:R-:W-:Y:S01]  /*d410*/  IMAD.HI.U32 R157, R157, 0x7f000001, R10 ;  /* 0x7f0000019d9d7827 */ /* 0x000fe200078e000a */
[----:B------:R-:W-:-:S03]  /*d420*/  @P2 IADD3 R111, PT, PT, R111, -0x7f000001, RZ ;  /* 0x80ffffff6f6f2810 */ /* 0x000fc60007ffe0ff */
[----:B------:R-:W-:Y:S01]  /*d430*/  IMAD.WIDE.U32 R10, R53, R120, RZ ;  /* 0x00000078350a7225 */ /* 0x000fe200078e00ff */
[----:B------:R-:W-:-:S03]  /*d440*/  @P1 IADD3 R107, PT, PT, R107, -0x7f000001, RZ ;  /* 0x80ffffff6b6b1810 */ /* 0x000fc60007ffe0ff */
[----:B------:R-:W-:Y:S01]  /*d450*/  IMAD R156, R10, 0x7effffff, RZ ;  /* 0x7effffff0a9c7824 */ /* 0x000fe200078e02ff */
[----:B------:R-:W-:-:S03]  /*d460*/  IADD3 R107, PT, PT, R107, R111, RZ ;  /* 0x0000006f6b6b7210 */ /* 0x000fc60007ffe0ff */
[----:B------:R-:W-:Y:S01]  /*d470*/  IMAD.HI.U32 R156, R156, 0x7f000001, R10 ;  /* 0x7f0000019c9c7827 */ /* 0x000fe200078e000a */
[----:B------:R-:W-:-:S03]  /*d480*/  @P0 IADD3 R105, PT, PT, R105, -0x7f000001, RZ ;  /* 0x80ffffff69690810 */ /* 0x000fc60007ffe0ff */
[----:B------:R-:W-:Y:S01]  /*d490*/  IMAD.WIDE.U32 R10, R51, R38, RZ ;  /* 0x00000026330a7225 */ /* 0x000fe200078e00ff */
[----:B------:R-:W-:-:S03]  /*d4a0*/  ISETP.GE.U32.AND P0, PT, R107, 0x7f000001, PT ;  /* 0x7f0000016b00780c */ /* 0x000fc60003f06070 */
[----:B------:R-:W-:-:S04]  /*d4b0*/  IMAD R155, R10, 0x7effffff, RZ ;  /* 0x7effffff0a9b7824 */ /* 0x000fc800078e02ff */
[----:B------:R-:W-:-:S04]  /*d4c0*/  IMAD.HI.U32 R155, R155, 0x7f000001, R10 ;  /* 0x7f0000019b9b7827 */ /* 0x000fc800078e000a */
[----:B------:R-:W-:Y:S01]  /*d4d0*/  IMAD.WIDE.U32 R10, R47, R38, RZ ;  /* 0x000000262f0a7225 */ /* 0x000fe200078e00ff */
[----:B------:R-:W-:-:S03]  /*d4e0*/  ISETP.GE.U32.AND P1, PT, R104, 0x7f000001, PT ;  /* 0x7f0000016800780c */ /* 0x000fc60003f26070 */
[----:B------:R-:W-:Y:S01]  /*d4f0*/  IMAD R154, R10, 0x7effffff, RZ ;  /* 0x7effffff0a9a7824 */ /* 0x000fe200078e02ff */
[----:B------:R-:W-:Y:S01]  /*d500*/  @P0 IADD3 R107, PT, PT, R107, -0x7f000001, RZ ;  /* 0x80ffffff6b6b0810 */ /* 0x000fe20007ffe0ff */
[----:B------:R-:W-:Y:S02]  /*d510*/  ISETP.GE.U32.AND P0, PT, R212, 0x7f000001, PT ;  /* 0x7f000001d400780c */ /* 0x000fe40003f06070 */
[----:B------:R-:W-:-:S04]  /*d520*/  IMAD.HI.U32 R154, R154, 0x7f000001, R10 ;  /* 0x7f0000019a9a7827 */ /* 0x000fc800078e000a */
[----:B------:R-:W-:-:S04]  /*d530*/  IMAD.WIDE.U32 R10, R45, R38, RZ ;  /* 0x000000262d0a7225 */ /* 0x000fc800078e00ff */
[----:B------:R-:W-:Y:S01]  /*d540*/  IMAD R153, R10, 0x7effffff, RZ ;  /* 0x7effffff0a997824 */ /* 0x000fe200078e02ff */
[----:B------:R-:W-:Y:S01]  /*d550*/  @P1 IADD3 R104, PT, PT, R104, -0x7f000001, RZ ;  /* 0x80ffffff68681810 */ /* 0x000fe20007ffe0ff */
[----:B------:R-:W-:Y:S02]  /*d560*/  ISETP.GE.U32.AND P1, PT, R103, 0x7f000001, PT ;  /* 0x7f0000016700780c */ /* 0x000fe40003f26070 */
[----:B------:R-:W-:-:S04]  /*d570*/  IMAD.HI.U32 R153, R153, 0x7f000001, R10 ;  /* 0x7f00000199997827 */ /* 0x000fc800078e000a */
[----:B------:R-:W-:Y:S01]  /*d580*/  IMAD.WIDE.U32 R10, R114, R38, RZ ;  /* 0x00000026720a7225 */ /* 0x000fe200078e00ff */
[----:B------:R-:W-:-:S03]  /*d590*/  @P0 IADD3 R212, PT, PT, R212, -0x7f000001, RZ ;  /* 0x80ffffffd4d40810 */ /* 0x000fc60007ffe0ff */
[----:B------:R-:W-:-:S04]  /*d5a0*/  IMAD R152, R10, 0x7effffff, RZ ;  /* 0x7effffff0a987824 */ /* 0x000fc800078e02ff */
[----:B------:R-:W-:Y:S01]  /*d5b0*/  IMAD.HI.U32 R152, R152, 0x7f000001, R10 ;  /* 0x7f00000198987827 */ /* 0x000fe200078e000a */
        /* <DEDUP_REMOVED lines=31> */
[----:B------:R-:W-:-:S05]  /*d7b0*/  IADD3 R10, PT, PT, R10, R152, RZ ;  /* 0x000000980a0a7210 */ /* 0x000fca0007ffe0ff */
[----:B------:R-:W-:-:S13]  /*d7c0*/  ISETP.GE.U32.AND P0, PT, R10, 0x7f000001, PT ;  /* 0x7f0000010a00780c */ /* 0x000fda0003f06070 */
[----:B------:R-:W-:-:S04]  /*d7d0*/  @P0 IADD3 R10, PT, PT, R10, -0x7f000001, RZ ;  /* 0x80ffffff0a0a0810 */ /* 0x000fc80007ffe0ff */
[----:B------:R-:W-:-:S05]  /*d7e0*/  IADD3 R10, PT, PT, R10, UR9, RZ ;  /* 0x000000090a0a7c10 */ /* 0x000fca000fffe0ff */
[----:B------:R-:W-:-:S13]  /*d7f0*/  ISETP.GE.U32.AND P0, PT, R10, 0x7f000001, PT ;  /* 0x7f0000010a00780c */ /* 0x000fda0003f06070 */
[----:B------:R-:W-:-:S04]  /*d800*/  @P0 IADD3 R10, PT, PT, R10, -0x7f000001, RZ ;  /* 0x80ffffff0a0a0810 */ /* 0x000fc80007ffe0ff */
[----:B------:R-:W-:-:S05]  /*d810*/  IADD3 R10, PT, PT, R130, R10, RZ ;  /* 0x0000000a820a7210 */ /* 0x000fca0007ffe0ff */
[----:B------:R-:W-:Y:S01]  /*d820*/  ISETP.GE.U32.AND P0, PT, R10, 0x7f000001, PT ;  /* 0x7f0000010a00780c */ /* 0x000fe20003f06070 */
[----:B------:R-:W-:-:S12]  /*d830*/  IADD3 R104, PT, PT, R105, R104, RZ ;  /* 0x0000006869687210 */ /* 0x000fd80007ffe0ff */
[----:B------:R-:W-:-:S04]  /*d840*/  @P0 IADD3 R10, PT, PT, R10, -0x7f000001, RZ ;  /* 0x80ffffff0a0a0810 */ /* 0x000fc80007ffe0ff */
[----:B------:R-:W-:Y:S01]  /*d850*/  IADD3 R38, PT, PT, R35, R10, RZ ;  /* 0x0000000a23267210 */ /* 0x000fe20007ffe0ff */
[----:B------:R-:W-:Y:S01]  /*d860*/  ISETP.GE.U32.AND P1, PT, R100, 0x7f000001, PT ;  /* 0x7f0000016400780c */ /* 0x000fe20003f26070 */
[----:B------:R-:W-:-:S03]  /*d870*/  ISETP.GE.U32.AND P0, PT, R104, 0x7f000001, PT ;  /* 0x7f0000016800780c */ /* 0x000fc60003f06070 */
[----:B------:R-:W-:Y:S01]  /*d880*/  ISETP.GE.U32.AND P4, PT, R38, 0x7f000001, PT ;  /* 0x7f0000012600780c */ /* 0x000fe20003f86070 */
[----:B------:R-:W-:-:S08]  /*d890*/  IADD3 R103, PT, PT, R107, R103, RZ ;  /* 0x000000676b677210 */ /* 0x000fd00007ffe0ff */
[----:B------:R-:W-:Y:S02]  /*d8a0*/  @P1 IADD3 R100, PT, PT, R100, -0x7f000001, RZ ;  /* 0x80ffffff64641810 */ /* 0x000fe40007ffe0ff */
[----:B------:R-:W-:Y:S02]  /*d8b0*/  @P0 IADD3 R104, PT, PT, R104, -0x7f000001, RZ ;  /* 0x80ffffff68680810 */ /* 0x000fe40007ffe0ff */
[----:B------:R-:W-:Y:S01]  /*d8c0*/  @P4 IADD3 R38, PT, PT, R38, -0x7f000001, RZ ;  /* 0x80ffffff26264810 */ /* 0x000fe20007ffe0ff */
[----:B------:R-:W-:Y:S01]  /*d8d0*/  ISETP.GE.U32.AND P0, PT, R99, 0x7f000001, PT ;  /* 0x7f0000016300780c */ /* 0x000fe20003f06070 */
[----:B------:R-:W-:-:S03]  /*d8e0*/  IADD3 R100, PT, PT, R104, R100, RZ ;  /* 0x0000006468647210 */ /* 0x000fc60007ffe0ff */
[----:B------:R-:W-:Y:S01]  /*d8f0*/  IMAD.WIDE.U32 R10, R38, UR11, RZ ;  /* 0x0000000b260a7c25 */ /* 0x000fe2000f8e00ff */
[----:B------:R-:W-:Y:S01]  /*d900*/  ISETP.GE.U32.AND P3, PT, R171, 0x7f000001, PT ;  /* 0x7f000001ab00780c */ /* 0x000fe20003f66070 */
[----:B------:R-:W-:Y:S02]  /*d910*/  ISETP.GE.U32.AND P2, PT, R103, 0x7f000001, PT ;  /* 0x7f0000016700780c */ /* 0x000fe40003f46070 */
[----:B------:R-:W-:-:S04]  /*d920*/  IMAD R104, R10, 0x7effffff, RZ ;  /* 0x7effffff0a687824 */ /* 0x000fc800078e02ff */
[----:B------:R-:W-:Y:S01]  /*d930*/  IMAD.HI.U32 R104, R104, 0x7f000001, R10 ;  /* 0x7f00000168687827 */ /* 0x000fe200078e000a */
[----:B------:R-:W-:-:S04]  /*d940*/  @P0 IADD3 R99, PT, PT, R99, -0x7f000001, RZ ;  /* 0x80ffffff63630810 */ /* 0x000fc80007ffe0ff */
[----:B------:R-:W-:Y:S01]  /*d950*/  ISETP.GE.U32.AND P1, PT, R104, 0x7f000001, PT ;  /* 0x7f0000016800780c */ /* 0x000fe20003f26070 */
[----:B------:R-:W-:Y:S02]  /*d960*/  @P3 IADD3 R171, PT, PT, R171, -0x7f000001, RZ ;  /* 0x80ffffffabab3810 */ /* 0x000fe40007ffe0ff */
[----:B------:R-:W-:Y:S01]  /*d970*/  @P2 IADD3 R103, PT, PT, R103, -0x7f000001, RZ ;  /* 0x80ffffff67672810 */ /* 0x000fe20007ffe0ff */
[----:B------:R-:W-:Y:S01]  /*d980*/  ISETP.GE.U32.AND P2, PT, R99, 0x7f000001, PT ;  /* 0x7f0000016300780c */ /* 0x000fe20003f46070 */
[----:B------:R-:W-:Y:S01]  /*d990*/  ISETP.GE.U32.AND P3, PT, R83, 0x7f000001, PT ;  /* 0x7f0000015300780c */ /* 0x000fe20003f66070 */
[----:B------:R-:W-:-:S07]  /*d9a0*/  ISETP.GE.U32.AND P0, PT, R100, 0x7f000001, PT ;  /* 0x7f0000016400780c */ /* 0x000fce0003f06070 */
[----:B------:R-:W-:Y:S01]  /*d9b0*/  @P1 IADD3 R104, PT, PT, R104, -0x7f000001, RZ ;  /* 0x80ffffff68681810 */ /* 0x000fe20007ffe0ff */
[----:B------:R-:W-:-:S03]  /*d9c0*/  ISETP.GE.U32.AND P1, PT, R170, 0x7f000001, PT ;  /* 0x7f000001aa00780c */ /* 0x000fc60003f26070 */
[----:B------:R-:W-:Y:S01]  /*d9d0*/  @P2 IADD3 R99, PT, PT, R99, -0x7f000001, RZ ;  /* 0x80ffffff63632810 */ /* 0x000fe20007ffe0ff */
[----:B------:R-:W-:Y:S01]  /*d9e0*/  IMAD.WIDE.U32 R10, R104, 0x5fffffa, RZ ;  /* 0x05fffffa680a7825 */ /* 0x000fe200078e00ff */
[----:B------:R-:W-:-:S03]  /*d9f0*/  @P3 IADD3 R83, PT, PT, R83, -0x7f000001, RZ ;  /* 0x80ffffff53533810 */ /* 0x000fc60007ffe0ff */
[----:B------:R-:W-:-:S04]  /*da00*/  IMAD R104, R104, 0x6, RZ ;  /* 0x0000000668687824 */ /* 0x000fc800078e02ff */
[----:B------:R-:W-:Y:S01]  /*da10*/  IMAD.HI.U32 R107, R104, 0x7f000001, R10 ;  /* 0x7f000001686b7827 */ /* 0x000fe200078e000a */
[----:B------:R-:W-:Y:S02]  /*da20*/  IADD3 R104, PT, PT, R99, R83, RZ ;  /* 0x0000005363687210 */ /* 0x000fe40007ffe0ff */
[----:B------:R-:W-:Y:S02]  /*da30*/  IADD3 R103, PT, PT, R103, R171, RZ ;  /* 0x000000ab67677210 */ /* 0x000fe40007ffe0ff */
[----:B------:R-:W-:Y:S02]  /*da40*/  @P1 IADD3 R170, PT, PT, R170, -0x7f000001, RZ ;  /* 0x80ffffffaaaa1810 */ /* 0x000fe40007ffe0ff */
[----:B------:R-:W-:Y:S01]  /*da50*/  @P0 IADD3 R100, PT, PT, R100, -0x7f000001, RZ ;  /* 0x80ffffff64640810 */ /* 0x000fe20007ffe0ff */
[----:B------:R-:W-:Y:S01]  /*da60*/  ISETP.GE.U32.AND P2, PT, R93, 0x7f000001, PT ;  /* 0x7f0000015d00780c */ /* 0x000fe20003f46070 */
[----:B------:R-:W-:Y:S01]  /*da70*/  ISETP.GE.U32.AND P1, PT, R104, 0x7f000001, PT ;  /* 0x7f0000016800780c */ /* 0x000fe20003f26070 */
[----:B------:R-:W-:Y:S01]  /*da80*/  ISETP.GE.U32.AND P4, PT, R103, 0x7f000001, PT ;  /* 0x7f0000016700780c */ /* 0x000fe20003f86070 */
[----:B------:R-:W-:-:S05]  /*da90*/  IADD3 R170, PT, PT, R100, R170, RZ ;  /* 0x000000aa64aa7210 */ /* 0x000fca0007ffe0ff */
[----:B------:R-:W-:-:S05]  /*daa0*/  ISETP.GE.U32.AND P0, PT, R170, 0x7f000001, PT ;  /* 0x7f000001aa00780c */ /* 0x000fca0003f06070 */
[----:B------:R-:W-:Y:S02]  /*dab0*/  @P2 IADD3 R93, PT, PT, R93, -0x7f000001, RZ ;  /* 0x80ffffff5d5d2810 */ /* 0x000fe40007ffe0ff */
[----:B------:R-:W-:Y:S02]  /*dac0*/  @P1 IADD3 R104, PT, PT, R104, -0x7f000001, RZ ;  /* 0x80ffffff68681810 */ /* 0x000fe40007ffe0ff */
[----:B------:R-:W-:Y:S02]  /*dad0*/  @P4 IADD3 R103, PT, PT, R103, -0x7f000001, RZ ;  /* 0x80ffffff67674810 */ /* 0x000fe40007ffe0ff */
[----:B------:R-:W-:-:S03]  /*dae0*/  IADD3 R93, PT, PT, R104, R93, RZ ;  /* 0x0000005d685d7210 */ /* 0x000fc60007ffe0ff */
[----:B------:R-:W-:Y:S01]  /*daf0*/  IMAD.WIDE.U32 R10, R13, R103, RZ ;  /* 0x000000670d0a7225 */ /* 0x000fe200078e00ff */
[----:B------:R-:W-:Y:S01]  /*db00*/  ISETP.GE.U32.AND P1, PT, R167, 0x7f000001, PT ;  /* 0x7f000001a700780c */ /* 0x000fe20003f26070 */
[----:B------:R-:W-:Y:S01]  /*db10*/  @P0 IADD3 R170, PT, PT, R170, -0x7f000001, RZ ;  /* 0x80ffffffaaaa0810 */ /* 0x000fe20007ffe0ff */
[----:B------:R-:W-:Y:S01]  /*db20*/  ISETP.GE.U32.AND P0, PT, R93, 0x7f000001, PT ;  /* 0x7f0000015d00780c */ /* 0x000fe20003f06070 */
[----:B------:R-:W-:-:S04]  /*db30*/  IMAD R83, R10, 0x7effffff, RZ ;  /* 0x7effffff0a537824 */ /* 0x000fc800078e02ff */
[----:B------:R-:W-:-:S04]  /*db40*/  IMAD.HI.U32 R83, R83, 0x7f000001, R10 ;  /* 0x7f00000153537827 */ /* 0x000fc800078e000a */
[----:B------:R-:W-:Y:S02]  /*db50*/  IMAD.WIDE.U32 R10, R13, R178, RZ ;  /* 0x000000b20d0a7225 */ /* 0x000fe400078e00ff */
[----:B------:R-:W-:Y:S02]  /*db60*/  @P1 IADD3 R167, PT, PT, R167, -0x7f000001, RZ ;  /* 0x80ffffffa7a71810 */ /* 0x000fe40007ffe0ff */
[----:B------:R-:W-:Y:S01]  /*db70*/  IMAD R99, R10, 0x7effffff, RZ ;  /* 0x7effffff0a637824 */ /* 0x000fe200078e02ff */
[----:B------:R-:W-:-:S03]  /*db80*/  @P0 IADD3 R93, PT, PT, R93, -0x7f000001, RZ ;  /* 0x80ffffff5d5d0810 */ /* 0x000fc60007ffe0ff */
[----:B------:R-:W-:Y:S01]  /*db90*/  IMAD.HI.U32 R99, R99, 0x7f000001, R10 ;  /* 0x7f00000163637827 */ /* 0x000fe200078e000a */
[----:B------:R-:W-:-:S03]  /*dba0*/  IADD3 R93, PT, PT, R93, R167, RZ ;  /* 0x000000a75d5d7210 */ /* 0x000fc60007ffe0ff */
[----:B------:R-:W-:Y:S01]  /*dbb0*/  IMAD.WIDE.U32 R10, R170, R94, RZ ;  /* 0x0000005eaa0a7225 */ /* 0x000fe200078e00ff */
[----:B------:R-:W-:Y:S01]  /*dbc0*/  ISETP.GE.U32.AND P1, PT, R145, 0x7f000001, PT ;  /* 0x7f0000019100780c */ /* 0x000fe20003f26070 */
[----:B------:R-:W-:Y:S01]  /*dbd0*/  ISETP.GE.U32.AND P2, PT, R174, 0x7f000001, PT ;  /* 0x7f000001ae00780c */ /* 0x000fe20003f46070 */
[----:B------:R-:W-:Y:S01]  /*dbe0*/  ISETP.GE.U32.AND P3, PT, R175, 0x7f000001, PT ;  /* 0x7f000001af00780c */ /* 0x000fe20003f66070 */
[----:B------:R-:W-:Y:S01]  /*dbf0*/  IMAD R103, R10, 0x7effffff, RZ ;  /* 0x7effffff0a677824 */ /* 0x000fe200078e02ff */
[----:B------:R-:W-:Y:S01]  /*dc00*/  ISETP.GE.U32.AND P0, PT, R93, 0x7f000001, PT ;  /* 0x7f0000015d00780c */ /* 0x000fe20003f06070 */
[----:B------:R-:W-:Y:S01]  /*dc10*/  ISETP.GE.U32.AND P4, PT, R176, 0x7f000001, PT ;  /* 0x7f000001b000780c */ /* 0x000fe20003f86070 */
[----:B------:R-:W2:Y:S01]  /*dc20*/  LDL R167, [R1+0x114] ;  /* 0x0001140001a77983 */ /* 0x000ea20000100800 */
[----:B------:R-:W-:-:S04]  /*dc30*/  IMAD.HI.U32 R103, R103, 0x7f000001, R10 ;  /* 0x7f00000167677827 */ /* 0x000fc800078e000a */
[----:B------:R-:W-:-:S04]  /*dc40*/  IMAD.WIDE.U32 R10, R170, R92, RZ ;  /* 0x0000005caa0a7225 */ /* 0x000fc800078e00ff */
[----:B------:R-:W-:Y:S02]  /*dc50*/  IMAD R100, R10, 0x7effffff, RZ ;  /* 0x7effffff0a647824 */ /* 0x000fe400078e02ff */
[----:B------:R-:W-:Y:S02]  /*dc60*/  @P0 IADD3 R93, PT, PT, R93, -0x7f000001, RZ ;  /* 0x80ffffff5d5d0810 */ /* 0x000fe40007ffe0ff */
[----:B------:R-:W-:Y:S01]  /*dc70*/  IMAD.HI.U32 R100, R100, 0x7f000001, R10 ;  /* 0x7f00000164647827 */ /* 0x000fe200078e000a */
[----:B------:R-:W-:-:S03]  /*dc80*/  ISETP.GE.U32.AND P0, PT, R144, 0x7f000001, PT ;  /* 0x7f0000019000780c */ /* 0x000fc60003f06070 */
[----:B------:R-:W-:-:S04]  /*dc90*/  IMAD.WIDE.U32 R10, R170, R85, RZ ;  /* 0x00000055aa0a7225 */ /* 0x000fc800078e00ff */
[----:B------:R-:W-:-:S04]  /*dca0*/  IMAD R94, R10, 0x7effffff, RZ ;  /* 0x7effffff0a5e7824 */ /* 0x000fc800078e02ff */
[----:B------:R-:W-:-:S04]  /*dcb0*/  IMAD.HI.U32 R94, R94, 0x7f000001, R10 ;  /* 0x7f0000015e5e7827 */ /* 0x000fc800078e000a */
[----:B------:R-:W-:Y:S01]  /*dcc0*/  IMAD.WIDE.U32 R10, R170, R66, RZ ;  /* 0x00000042aa0a7225 */ /* 0x000fe200078e00ff */
[----:B------:R-:W-:-:S03]  /*dcd0*/  @P0 IADD3 R144, PT, PT, R144, -0x7f000001, RZ ;  /* 0x80ffffff90900810 */ /* 0x000fc60007ffe0ff */
[----:B------:R-:W-:Y:S02]  /*dce0*/  IMAD R66, R10, 0x7effffff, RZ ;  /* 0x7effffff0a427824 */ /* 0x000fe400078e02ff */
[----:B------:R-:W-:Y:S01]  /*dcf0*/  IMAD.WIDE.U32 R92, R13, R93, RZ ;  /* 0x0000005d0d5c7225 */ /* 0x000fe200078e00ff */
[----:B------:R-:W-:-:S03]  /*dd00*/  ISETP.GE.U32.AND P0, PT, R103, 0x7f000001, PT ;  /* 0x7f0000016700780c */ /* 0x000fc60003f06070 */
[----:B------:R-:W-:-:S04]  /*dd10*/  IMAD.HI.U32 R66, R66, 0x7f000001, R10 ;  /* 0x7f00000142427827 */ /* 0x000fc800078e000a */
[----:B------:R-:W-:-:S04]  /*dd20*/  IMAD R10, R92, 0x7effffff, RZ ;  /* 0x7effffff5c0a7824 */ /* 0x000fc800078e02ff */
[----:B------:R-:W-:-:S04]  /*dd30*/  IMAD.HI.U32 R92, R10, 0x7f000001, R92 ;  /* 0x7f0000010a5c7827 */ /* 0x000fc800078e005c */
[----:B------:R-:W-:-:S04]  /*dd40*/  IMAD.WIDE.U32 R10, R144, 0x5fffffa, RZ ;  /* 0x05fffffa900a7825 */ /* 0x000fc800078e00ff */
[----:B------:R-:W-:Y:S01]  /*dd50*/  IMAD R85, R144, 0x6, RZ ;  /* 0x0000000690557824 */ /* 0x000fe200078e02ff */
[----:B------:R-:W-:Y:S02]  /*dd60*/  @P1 IADD3 R145, PT, PT, R145, -0x7f000001, RZ ;  /* 0x80ffffff91911810 */ /* 0x000fe40007ffe0ff */
[----:B------:R-:W-:Y:S01]  /*dd70*/  @P0 IADD3 R103, PT, PT, R103, -0x7f000001, RZ ;  /* 0x80ffffff67670810 */ /* 0x000fe20007ffe0ff */
[----:B------:R-:W-:Y:S01]  /*dd80*/  ISETP.GE.U32.AND P1, PT, R66, 0x7f000001, PT ;  /* 0x7f0000014200780c */ /* 0x000fe20003f26070 */
[----:B------:R-:W-:Y:S01]  /*dd90*/  IMAD.HI.U32 R85, R85, 0x7f000001, R10 ;  /* 0x7f00000155557827 */ /* 0x000fe200078e000a */
[----:B------:R-:W-:Y:S02]  /*dda0*/  @P2 IADD3 R174, PT, PT, R174, -0x7f000001, RZ ;  /* 0x80ffffffaeae2810 */ /* 0x000fe40007ffe0ff */
[----:B------:R-:W-:Y:S02]  /*ddb0*/  ISETP.GE.U32.AND P0, PT, R103, 0x7f000001, PT ;  /* 0x7f0000016700780c */ /* 0x000fe40003f06070 */
[----:B------:R-:W-:Y:S01]  /*ddc0*/  ISETP.GE.U32.AND P2, PT, R85, 0x7f000001, PT ;  /* 0x7f0000015500780c */ /* 0x000fe20003f46070 */
[----:B------:R-:W-:-:S06]  /*ddd0*/  IMAD.WIDE.U32 R10, R145, 0x5fffffa, RZ ;  /* 0x05fffffa910a7825 */ /* 0x000fcc00078e00ff */
[----:B------:R-:W-:Y:S01]  /*dde0*/  @P1 IADD3 R66, PT, PT, R66, -0x7f000001, RZ ;  /* 0x80ffffff42421810 */ /* 0x000fe20007ffe0ff */
[----:B------:R-:W-:Y:S01]  /*ddf0*/  IMAD R93, R145, 0x6, RZ ;  /* 0x00000006915d7824 */ /* 0x000fe200078e02ff */
[----:B------:R-:W-:Y:S02]  /*de00*/  ISETP.GE.U32.AND P1, PT, R169, 0x7f000001, PT ;  /* 0x7f000001a900780c */ /* 0x000fe40003f26070 */
[----:B------:R-:W-:Y:S01]  /*de10*/  @P0 IADD3 R103, PT, PT, R103, -0x7f000001, RZ ;  /* 0x80ffffff67670810 */ /* 0x000fe20007ffe0ff */
[----:B------:R-:W-:Y:S01]  /*de20*/  ISETP.GE.U32.AND P0, PT, R66, 0x7f000001, PT ;  /* 0x7f0000014200780c */ /* 0x000fe20003f06070 */
[----:B------:R-:W-:Y:S01]  /*de30*/  @P2 IADD3 R85, PT, PT, R85, -0x7f000001, RZ ;  /* 0x80ffffff55552810 */ /* 0x000fe20007ffe0ff */
[----:B------:R-:W-:Y:S01]  /*de40*/  IMAD.HI.U32 R93, R93, 0x7f000001, R10 ;  /* 0x7f0000015d5d7827 */ /* 0x000fe200078e000a */
[----:B------:R-:W-:Y:S02]  /*de50*/  @P3 IADD3 R175, PT, PT, R175, -0x7f000001, RZ ;  /* 0x80ffffffafaf3810 */ /* 0x000fe40007ffe0ff */
[----:B------:R-:W-:Y:S01]  /*de60*/  IADD3 R85, PT, PT, R103, R85, RZ ;  /* 0x0000005567557210 */ /* 0x000fe20007ffe0ff */
[----:B------:R-:W-:-:S04]  /*de70*/  IMAD.WIDE.U32 R10, R174, 0x5fffffa, RZ ;  /* 0x05fffffaae0a7825 */ /* 0x000fc800078e00ff */
[----:B------:R-:W-:Y:S01]  /*de80*/  IMAD R104, R174, 0x6, RZ ;  /* 0x00000006ae687824 */ /* 0x000fe200078e02ff */
[----:B------:R-:W-:Y:S01]  /*de90*/  ISETP.GE.U32.AND P2, PT, R85, 0x7f000001, PT ;  /* 0x7f0000015500780c */ /* 0x000fe20003f46070 */
[----:B------:R-:W-:Y:S02]  /*dea0*/  @P1 IADD3 R169, PT, PT, R169, -0x7f000001, RZ ;  /* 0x80ffffffa9a91810 */ /* 0x000fe40007ffe0ff */
[----:B------:R-:W-:Y:S01]  /*deb0*/  IMAD.HI.U32 R104, R104, 0x7f000001, R10 ;  /* 0x7f00000168687827 */ /* 0x000fe200078e000a */
[----:B------:R-:W-:Y:S01]  /*dec0*/  @P0 IADD3 R66, PT, PT, R66, -0x7f000001, RZ ;  /* 0x80ffffff42420810 */ /* 0x000fe20007ffe0ff */
[----:B------:R-:W-:Y:S02]  /*ded0*/  ISETP.GE.U32.AND P3, PT, R93, 0x7f000001, PT ;  /* 0x7f0000015d00780c */ /* 0x000fe40003f66070 */
[----:B------:R-:W-:-:S04]  /*dee0*/  IMAD.WIDE.U32 R10, R175, 0x5fffffa, RZ ;  /* 0x05fffffaaf0a7825 */ /* 0x000fc800078e00ff */
[----:B------:R-:W-:Y:S01]  /*def0*/  IMAD R175, R175, 0x6, RZ ;  /* 0x00000006afaf7824 */ /* 0x000fe200078e02ff */
[----:B------:R-:W-:Y:S02]  /*df00*/  IADD3 R66, PT, PT, R66, R169, RZ ;  /* 0x000000a942427210 */ /* 0x000fe40007ffe0ff */
[----:B------:R-:W-:Y:S02]  /*df10*/  @P2 IADD3 R85, PT, PT, R85, -0x7f000001, RZ ;  /* 0x80ffffff55552810 */ /* 0x000fe40007ffe0ff */
[----:B------:R-:W-:Y:S01]  /*df20*/  @P4 IADD3 R176, PT, PT, R176, -0x7f000001, RZ ;  /* 0x80ffffffb0b04810 */ /* 0x000fe20007ffe0ff */
[----:B------:R-:W-:Y:S01]  /*df30*/  IMAD.HI.U32 R175, R175, 0x7f000001, R10 ;  /* 0x7f000001afaf7827 */ /* 0x000fe200078e000a */
[----:B------:R-:W3:Y:S01]  /*df40*/  LDL R169, [R1+0x110] ;  /* 0x0001100001a97983 */ /* 0x000ee20000100800 */
[----:B------:R-:W-:-:S03]  /*df50*/  ISETP.GE.U32.AND P0, PT, R66, 0x7f000001, PT ;  /* 0x7f0000014200780c */ /* 0x000fc60003f06070 */
[----:B------:R-:W-:Y:S01]  /*df60*/  ISETP.GE.U32.AND P2, PT, R175, 0x7f000001, PT ;  /* 0x7f000001af00780c */ /* 0x000fe20003f46070 */
[----:B------:R-:W-:-:S04]  /*df70*/  @P3 IADD3 R93, PT, PT, R93, -0x7f000001, RZ ;  /* 0x80ffffff5d5d3810 */ /* 0x000fc80007ffe0ff */
[----:B------:R-:W-:Y:S01]  /*df80*/  IADD3 R85, PT, PT, R85, R93, RZ ;  /* 0x0000005d55557210 */ /* 0x000fe20007ffe0ff */
[----:B------:R-:W-:-:S04]  /*df90*/  ISETP.GE.U32.AND P3, PT, R104, 0x7f000001, PT ;  /* 0x7f0000016800780c */ /* 0x000fc80003f66070 */
[----:B------:R-:W-:Y:S01]  /*dfa0*/  @P0 IADD3 R66, PT, PT, R66, -0x7f000001, RZ ;  /* 0x80ffffff42420810 */ /* 0x000fe20007ffe0ff */
[----:B------:R-:W-:Y:S02]  /*dfb0*/  ISETP.GE.U32.AND P1, PT, R85, 0x7f000001, PT ;  /* 0x7f0000015500780c */ /* 0x000fe40003f26070 */
[----:B------:R-:W-:Y:S01]  /*dfc0*/  @P2 IADD3 R175, PT, PT, R175, -0x7f000001, RZ ;  /* 0x80ffffffafaf2810 */ /* 0x000fe20007ffe0ff */
[----:B------:R-:W-:-:S03]  /*dfd0*/  IMAD.WIDE.U32 R10, R176, 0x5fffffa, RZ ;  /* 0x05fffffab00a7825 */ /* 0x000fc600078e00ff */
[----:B------:R-:W-:Y:S01]  /*dfe0*/  IADD3 R66, PT, PT, R66, R175, RZ ;  /* 0x000000af42427210 */ /* 0x000fe20007ffe0ff */
[----:B------:R-:W-:-:S04]  /*dff0*/  IMAD R103, R176, 0x6, RZ ;  /* 0x00000006b0677824 */ /* 0x000fc800078e02ff */
[----:B------:R-:W-:Y:S01]  /*e000*/  IMAD.HI.U32 R103, R103, 0x7f000001, R10 ;  /* 0x7f00000167677827 */ /* 0x000fe200078e000a */
[----:B------:R-:W-:Y:S01]  /*e010*/  ISETP.GE.U32.AND P0, PT, R66, 0x7f000001, PT ;  /* 0x7f0000014200780c */ /* 0x000fe20003f06070 */
[----:B------:R-:W-:Y:S02]  /*e020*/  @P3 IADD3 R104, PT, PT, R104, -0x7f000001, RZ ;  /* 0x80ffffff68683810 */ /* 0x000fe40007ffe0ff */
[----:B------:R-:W-:Y:S01]  /*e030*/  @P1 IADD3 R85, PT, PT, R85, -0x7f000001, RZ ;  /* 0x80ffffff55551810 */ /* 0x000fe20007ffe0ff */
[----:B------:R-:W-:-:S03]  /*e040*/  ISETP.GE.U32.AND P1, PT, R103, 0x7f000001, PT ;  /* 0x7f0000016700780c */ /* 0x000fc60003f26070 */
[----:B------:R-:W-:-:S06]  /*e050*/  IADD3 R104, PT, PT, R85, R104, RZ ;  /* 0x0000006855687210 */ /* 0x000fcc0007ffe0ff */
[----:B------:R-:W-:Y:S01]  /*e060*/  @P0 IADD3 R66, PT, PT, R66, -0x7f000001, RZ ;  /* 0x80ffffff42420810 */ /* 0x000fe20007ffe0ff */
[----:B------:R-:W-:-:S03]  /*e070*/  ISETP.GE.U32.AND P0, PT, R104, 0x7f000001, PT ;  /* 0x7f0000016800780c */ /* 0x000fc60003f06070 */
[----:B------:R-:W-:-:S04]  /*e080*/  @P1 IADD3 R103, PT, PT, R103, -0x7f000001, RZ ;  /* 0x80ffffff67671810 */ /* 0x000fc80007ffe0ff */
[----:B------:R-:W-:-:S06]  /*e090*/  IADD3 R103, PT, PT, R66, R103, RZ ;  /* 0x0000006742677210 */ /* 0x000fcc0007ffe0ff */
[----:B------:R-:W-:Y:S01]  /*e0a0*/  @P0 IADD3 R104, PT, PT, R104, -0x7f000001, RZ ;  /* 0x80ffffff68680810 */ /* 0x000fe20007ffe0ff */
[----:B------:R-:W-:-:S13]  /*e0b0*/  ISETP.GE.U32.AND P0, PT, R103, 0x7f000001, PT ;  /* 0x7f0000016700780c */ /* 0x000fda0003f06070 */
[----:B------:R-:W-:Y:S01]  /*e0c0*/  @P0 IADD3 R103, PT, PT, R103, -0x7f000001, RZ ;  /* 0x80ffffff67670810 */ /* 0x000fe20007ffe0ff */
[----:B------:R-:W-:Y:S01]  /*e0d0*/  ISETP.GE.U32.AND P0, PT, R100, 0x7f000001, PT ;  /* 0x7f0000016400780c */ /* 0x000fe20003f06070 */
[----:B------:R-:W-:-:S12]  /*e0e0*/  ISETP.GE.U32.AND P1, PT, R125, 0x7f000001, PT ;  /* 0x7f0000017d00780c */ /* 0x000fd80003f26070 */
[----:B------:R-:W-:-:S05]  /*e0f0*/  @P0 IADD3 R100, PT, PT, R100, -0x7f000001, RZ ;  /* 0x80ffffff64640810 */ /* 0x000fca0007ffe0ff */
[----:B------:R-:W-:Y:S01]  /*e100*/  ISETP.GE.U32.AND P0, PT, R100, 0x7f000001, PT ;  /* 0x7f0000016400780c */ /* 0x000fe20003f06070 */
[----:B------:R-:W-:Y:S01]  /*e110*/  @P1 IADD3 R125, PT, PT, R125, -0x7f000001, RZ ;  /* 0x80ffffff7d7d1810 */ /* 0x000fe20007ffe0ff */
[----:B------:R-:W-:Y:S01]  /*e120*/  ISETP.GE.U32.AND P2, PT, R134, 0x7f000001, PT ;  /* 0x7f0000018600780c */ /* 0x000fe20003f46070 */
[----:B------:R-:W-:-:S10]  /*e130*/  ISETP.GE.U32.AND P1, PT, R121, 0x7f000001, PT ;  /* 0x7f0000017900780c */ /* 0x000fd40003f26070 */
[----:B------:R-:W-:-:S04]  /*e140*/  @P0 IADD3 R100, PT, PT, R100, -0x7f000001, RZ ;  /* 0x80ffffff64640810 */ /* 0x000fc80007ffe0ff */
[----:B------:R-:W-:Y:S01]  /*e150*/  IADD3 R100, PT, PT, R100, R125, RZ ;  /* 0x0000007d64647210 */ /* 0x000fe20007ffe0ff */
[----:B------:R-:W-:-:S04]  /*e160*/  IMAD.WIDE.U32 R10, R13, R170, RZ ;  /* 0x000000aa0d0a7225 */ /* 0x000fc800078e00ff */
[----:B------:R-:W-:Y:S01]  /*e170*/  ISETP.GE.U32.AND P0, PT, R100, 0x7f000001, PT ;  /* 0x7f0000016400780c */ /* 0x000fe20003f06070 */
[----:B------:R-:W-:Y:S01]  /*e180*/  IMAD R85, R10, 0x7effffff, RZ ;  /* 0x7effffff0a557824 */ /* 0x000fe200078e02ff */
[----:B------:R-:W-:Y:S02]  /*e190*/  @P2 IADD3 R134, PT, PT, R134, -0x7f000001, RZ ;  /* 0x80ffffff86862810 */ /* 0x000fe40007ffe0ff */
[----:B------:R-:W-:Y:S01]  /*e1a0*/  @P1 IADD3 R121, PT, PT, R121, -0x7f000001, RZ ;  /* 0x80ffffff79791810 */ /* 0x000fe20007ffe0ff */
[----:B------:R-:W-:-:S04]  /*e1b0*/  IMAD.HI.U32 R85, R85, 0x7f000001, R10 ;  /* 0x7f00000155557827 */ /* 0x000fc800078e000a */
[----:B------:R-:W-:-:S04]  /*e1c0*/  IMAD.WIDE.U32 R10, R134, 0x5fffffa, RZ ;  /* 0x05fffffa860a7825 */ /* 0x000fc800078e00ff */
[----:B------:R-:W-:Y:S01]  /*e1d0*/  @P0 IADD3 R100, PT, PT, R100, -0x7f000001, RZ ;  /* 0x80ffffff64640810 */ /* 0x000fe20007ffe0ff */
[----:B------:R-:W-:-:S04]  /*e1e0*/  IMAD R120, R134, 0x6, RZ ;  /* 0x0000000686787824 */ /* 0x000fc800078e02ff */
[----:B------:R-:W-:Y:S01]  /*e1f0*/  IMAD.HI.U32 R120, R120, 0x7f000001, R10 ;  /* 0x7f00000178787827 */ /* 0x000fe200078e000a */
[----:B------:R-:W-:-:S03]  /*e200*/  IADD3 R121, PT, PT, R100, R121, RZ ;  /* 0x0000007964797210 */ /* 0x000fc60007ffe0ff */
[----:B------:R-:W-:Y:S01]  /*e210*/  IMAD.WIDE.U32 R10, R104, R151, RZ ;  /* 0x00000097680a7225 */ /* 0x000fe200078e00ff */
[----:B------:R-:W-:Y:S01]  /*e220*/  ISETP.GE.U32.AND P1, PT, R120, 0x7f000001, PT ;  /* 0x7f0000017800780c */ /* 0x000fe20003f26070 */
[----:B------:R-:W-:Y:S02]  /*e230*/  ISETP.GE.U32.AND P0, PT, R121, 0x7f000001, PT ;  /* 0x7f0000017900780c */ /* 0x000fe40003f06070 */
[----:B------:R-:W-:-:S04]  /*e240*/  IMAD R66, R10, 0x7effffff, RZ ;  /* 0x7effffff0a427824 */ /* 0x000fc800078e02ff */
[----:B------:R-:W-:-:S04]  /*e250*/  IMAD.HI.U32 R66, R66, 0x7f000001, R10 ;  /* 0x7f00000142427827 */ /* 0x000fc800078e000a */
[----:B------:R-:W-:Y:S02]  /*e260*/  IMAD.WIDE.U32 R10, R103, R160, RZ ;  /* 0x000000a0670a7225 */ /* 0x000fe400078e00ff */
[----:B------:R-:W-:Y:S02]  /*e270*/  @P1 IADD3 R120, PT, PT, R120, -0x7f000001, RZ ;  /* 0x80ffffff78781810 */ /* 0x000fe40007ffe0ff */
[----:B------:R-:W-:Y:S01]  /*e280*/  IMAD R93, R10, 0x7effffff, RZ ;  /* 0x7effffff0a5d7824 */ /* 0x000fe200078e02ff */
[----:B------:R-:W-:-:S03]  /*e290*/  @P0 IADD3 R121, PT, PT, R121, -0x7f000001, RZ ;  /* 0x80ffffff79790810 */ /* 0x000fc60007ffe0ff */
[----:B------:R-:W-:Y:S01]  /*e2a0*/  IMAD.HI.U32 R93, R93, 0x7f000001, R10 ;  /* 0x7f0000015d5d7827 */ /* 0x000fe200078e000a */
[----:B------:R-:W-:Y:S01]  /*e2b0*/  ISETP.GE.U32.AND P0, PT, R94, 0x7f000001, PT ;  /* 0x7f0000015e00780c */ /* 0x000fe20003f06070 */
[----:B------:R-:W-:Y:S02]  /*e2c0*/  IADD3 R120, PT, PT, R121, R120, RZ ;  /* 0x0000007879787210 */ /* 0x000fe40007ffe0ff */
[----:B------:R-:W-:-:S04]  /*e2d0*/  IMAD.WIDE.U32 R10, R104, R150, RZ ;  /* 0x00000096680a7225 */ /* 0x000fc800078e00ff */
[----:B------:R-:W-:Y:S01]  /*e2e0*/  IMAD R135, R10, 0x7effffff, RZ ;  /* 0x7effffff0a877824 */ /* 0x000fe200078e02ff */
[----:B------:R-:W-:-:S03]  /*e2f0*/  ISETP.GE.U32.AND P1, PT, R120, 0x7f000001, PT ;  /* 0x7f0000017800780c */ /* 0x000fc60003f26070 */
[----:B------:R-:W-:-:S04]  /*e300*/  IMAD.HI.U32 R135, R135, 0x7f000001, R10 ;  /* 0x7f00000187877827 */ /* 0x000fc800078e000a */
[----:B------:R-:W-:Y:S01]  /*e310*/  IMAD.WIDE.U32 R10, R103, R151, RZ ;  /* 0x00000097670a7225 */ /* 0x000fe200078e00ff */
[----:B------:R-:W-:-:S03]  /*e320*/  @P0 IADD3 R94, PT, PT, R94, -0x7f000001, RZ ;  /* 0x80ffffff5e5e0810 */ /* 0x000fc60007ffe0ff */
[----:B------:R-:W-:-:S04]  /*e330*/  IMAD R134, R10, 0x7effffff, RZ ;  /* 0x7effffff0a867824 */ /* 0x000fc800078e02ff */
[----:B------:R-:W-:Y:S01]  /*e340*/  IMAD.HI.U32 R134, R134, 0x7f000001, R10 ;  /* 0x7f00000186867827 */ /* 0x000fe200078e000a */
[----:B------:R-:W-:-:S03]  /*e350*/  @P1 IADD3 R120, PT, PT, R120, -0x7f000001, RZ ;  /* 0x80ffffff78781810 */ /* 0x000fc60007ffe0ff */
[----:B------:R-:W-:Y:S01]  /*e360*/  IMAD.WIDE.U32 R10, R104, R160, RZ ;  /* 0x000000a0680a7225 */ /* 0x000fe200078e00ff */
[----:B------:R-:W-:Y:S01]  /*e370*/  ISETP.GE.U32.AND P1, PT, R91, 0x7f000001, PT ;  /* 0x7f0000015b00780c */ /* 0x000fe20003f26070 */
[----:B------:R-:W-:Y:S01]  /*e380*/  ISETP.GE.U32.AND P0, PT, R94, 0x7f000001, PT ;  /* 0x7f0000015e00780c */ /* 0x000fe20003f06070 */
[----:B------:R-:W-:Y:S01]  /*e390*/  ISETP.GE.U32.AND P2, PT, R190, 0x7f000001, PT ;  /* 0x7f000001be00780c */ /* 0x000fe20003f46070 */
[----:B------:R-:W-:-:S04]  /*e3a0*/  IMAD R105, R10, 0x7effffff, RZ ;  /* 0x7effffff0a697824 */ /* 0x000fc800078e02ff */
[----:B------:R-:W-:-:S04]  /*e3b0*/  IMAD.HI.U32 R105, R105, 0x7f000001, R10 ;  /* 0x7f00000169697827 */ /* 0x000fc800078e000a */
[----:B------:R-:W-:-:S04]  /*e3c0*/  IMAD.WIDE.U32 R10, R104, R228, RZ ;  /* 0x000000e4680a7225 */ /* 0x000fc800078e00ff */
[----:B------:R-:W-:Y:S01]  /*e3d0*/  IMAD R125, R10, 0x7effffff, RZ ;  /* 0x7effffff0a7d7824 */ /* 0x000fe200078e02ff */
[----:B------:R-:W-:Y:S02]  /*e3e0*/  @P1 IADD3 R91, PT, PT, R91, -0x7f000001, RZ ;  /* 0x80ffffff5b5b1810 */ /* 0x000fe40007ffe0ff */
[----:B------:R-:W-:Y:S02]  /*e3f0*/  @P0 IADD3 R94, PT, PT, R94, -0x7f000001, RZ ;  /* 0x80ffffff5e5e0810 */ /* 0x000fe40007ffe0ff */
[----:B------:R-:W-:Y:S01]  /*e400*/  @P2 IADD3 R190, PT, PT, R190, -0x7f000001, RZ ;  /* 0x80ffffffbebe2810 */ /* 0x000fe20007ffe0ff */
[----:B------:R-:W-:-:S04]  /*e410*/  IMAD.HI.U32 R125, R125, 0x7f000001, R10 ;  /* 0x7f0000017d7d7827 */ /* 0x000fc800078e000a */
[----:B------:R-:W-:Y:S01]  /*e420*/  IMAD.WIDE.U32 R10, R103, R150, RZ ;  /* 0x00000096670a7225 */ /* 0x000fe200078e00ff */
[----:B------:R-:W-:Y:S02]  /*e430*/  IADD3 R91, PT, PT, R94, R91, RZ ;  /* 0x0000005b5e5b7210 */ /* 0x000fe40007ffe0ff */
[----:B------:R-:W-:Y:S01]  /*e440*/  IADD3 R94, PT, PT, R108, R190, RZ ;  /* 0x000000be6c5e7210 */ /* 0x000fe20007ffe0ff */
[----:B------:R-:W-:Y:S01]  /*e450*/  IMAD R111, R10, 0x7effffff, RZ ;  /* 0x7effffff0a6f7824 */ /* 0x000fe200078e02ff */
[----:B------:R-:W-:-:S03]  /*e460*/  ISETP.GE.U32.AND P3, PT, R186, 0x7f000001, PT ;  /* 0x7f000001ba00780c */ /* 0x000fc60003f66070 */
[----:B------:R-:W-:Y:S01]  /*e470*/  ISETP.GE.U32.AND P2, PT, R94, 0x7f000001, PT ;  /* 0x7f0000015e00780c */ /* 0x000fe20003f46070 */
[----:B------:R-:W-:-:S04]  /*e480*/  IMAD.HI.U32 R111, R111, 0x7f000001, R10 ;  /* 0x7f0000016f6f7827 */ /* 0x000fc800078e000a */
[----:B------:R-:W-:-:S04]  /*e490*/  IMAD.WIDE.U32 R10, R103, R228, RZ ;  /* 0x000000e4670a7225 */ /* 0x000fc800078e00ff */
[----:B------:R-:W-:Y:S01]  /*e4a0*/  IMAD R104, R10, 0x7effffff, RZ ;  /* 0x7effffff0a687824 */ /* 0x000fe200078e02ff */
[----:B------:R-:W-:Y:S01]  /*e4b0*/  ISETP.GE.U32.AND P1, PT, R90, 0x7f000001, PT ;  /* 0x7f0000015a00780c */ /* 0x000fe20003f26070 */
[----:B------:R-:W-:Y:S02]  /*e4c0*/  ISETP.GE.U32.AND P0, PT, R91, 0x7f000001, PT ;  /* 0x7f0000015b00780c */ /* 0x000fe40003f06070 */
        /* <DEDUP_REMOVED lines=8> */
[----:B------:R-:W-:Y:S02]  /*e550*/  @P1 IADD3 R90, PT, PT, R90, -0x7f000001, RZ ;  /* 0x80ffffff5a5a1810 */ /* 0x000fe40007ffe0ff */
[----:B------:R-:W-:Y:S01]  /*e560*/  @P0 IADD3 R91, PT, PT, R91, -0x7f000001, RZ ;  /* 0x80ffffff5b5b0810 */ /* 0x000fe20007ffe0ff */
[----:B------:R-:W-:Y:S01]  /*e570*/  ISETP.GE.U32.AND P2, PT, R94, 0x7f000001, PT ;  /* 0x7f0000015e00780c */ /* 0x000fe20003f46070 */
[----:B------:R-:W-:Y:S01]  /*e580*/  IMAD R100, R10, 0x7effffff, RZ ;  /* 0x7effffff0a647824 */ /* 0x000fe200078e02ff */
[----:B------:R-:W-:-:S03]  /*e590*/  ISETP.GE.U32.AND P3, PT, R122, 0x7f000001, PT ;  /* 0x7f0000017a00780c */ /* 0x000fc60003f66070 */
[----:B------:R-:W-:Y:S01]  /*e5a0*/  IMAD.HI.U32 R100, R100, 0x7f000001, R10 ;  /* 0x7f00000164647827 */ /* 0x000fe200078e000a */
[----:B------:R-:W-:Y:S01]  /*e5b0*/  IADD3 R10, PT, PT, R91, R90, RZ ;  /* 0x0000005a5b0a7210 */ /* 0x000fe20007ffe0ff */
[----:B------:R-:W-:-:S04]  /*e5c0*/  ISETP.GE.U32.AND P1, PT, R0, 0x7f000001, PT ;  /* 0x7f0000010000780c */ /* 0x000fc80003f26070 */
[----:B------:R-:W-:Y:S02]  /*e5d0*/  ISETP.GE.U32.AND P0, PT, R10, 0x7f000001, PT ;  /* 0x7f0000010a00780c */ /* 0x000fe40003f06070 */
[----:B------:R-:W-:Y:S02]  /*e5e0*/  @P2 IADD3 R94, PT, PT, R94, -0x7f000001, RZ ;  /* 0x80ffffff5e5e2810 */ /* 0x000fe40007ffe0ff */
[----:B------:R-:W-:-:S04]  /*e5f0*/  @P3 IADD3 R122, PT, PT, R122, -0x7f000001, RZ ;  /* 0x80ffffff7a7a3810 */ /* 0x000fc80007ffe0ff */
[----:B------:R-:W-:Y:S02]  /*e600*/  IADD3 R94, PT, PT, R94, R122, RZ ;  /* 0x0000007a5e5e7210 */ /* 0x000fe40007ffe0ff */
[----:B------:R-:W-:Y:S01]  /*e610*/  @P1 IADD3 R0, PT, PT, R0, -0x7f000001, RZ ;  /* 0x80ffffff00001810 */ /* 0x000fe20007ffe0ff */
[----:B------:R-:W-:Y:S02]  /*e620*/  ISETP.GE.U32.AND P2, PT, R194, 0x7f000001, PT ;  /* 0x7f000001c200780c */ /* 0x000fe40003f46070 */
[----:B------:R-:W-:Y:S01]  /*e630*/  @P0 IADD3 R10, PT, PT, R10, -0x7f000001, RZ ;  /* 0x80ffffff0a0a0810 */ /* 0x000fe20007ffe0ff */
[----:B------:R-:W-:-:S03]  /*e640*/  ISETP.GE.U32.AND P1, PT, R94, 0x7f000001, PT ;  /* 0x7f0000015e00780c */ /* 0x000fc60003f26070 */
[----:B------:R-:W-:-:S05]  /*e650*/  IADD3 R0, PT, PT, R10, R0, RZ ;  /* 0x000000000a007210 */ /* 0x000fca0007ffe0ff */
[----:B------:R-:W-:Y:S02]  /*e660*/  ISETP.GE.U32.AND P0, PT, R0, 0x7f000001, PT ;  /* 0x7f0000010000780c */ /* 0x000fe40003f06070 */
[----:B------:R-:W-:-:S03]  /*e670*/  @P2 IADD3 R194, PT, PT, R194, -0x7f000001, RZ ;  /* 0x80ffffffc2c22810 */ /* 0x000fc60007ffe0ff */
[----:B------:R-:W-:Y:S01]  /*e680*/  @P1 IADD3 R94, PT, PT, R94, -0x7f000001, RZ ;  /* 0x80ffffff5e5e1810 */ /* 0x000fe20007ffe0ff */
[----:B------:R-:W-:-:S03]  /*e690*/  IMAD.WIDE.U32 R90, R120, R151, RZ ;  /* 0x00000097785a7225 */ /* 0x000fc600078e00ff */
[----:B------:R-:W-:Y:S01]  /*e6a0*/  IADD3 R94, PT, PT, R94, R194, RZ ;  /* 0x000000c25e5e7210 */ /* 0x000fe20007ffe0ff */
[----:B------:R-:W-:Y:S01]  /*e6b0*/  IMAD R11, R90, 0x7effffff, RZ ;  /* 0x7effffff5a0b7824 */ /* 0x000fe200078e02ff */
[----:B------:R-:W-:Y:S02]  /*e6c0*/  ISETP.GE.U32.AND P1, PT, R165, 0x7f000001, PT ;  /* 0x7f000001a500780c */ /* 0x000fe40003f26070 */
[----:B------:R-:W-:Y:S01]  /*e6d0*/  @P0 IADD3 R0, PT, PT, R0, -0x7f000001, RZ ;  /* 0x80ffffff00000810 */ /* 0x000fe20007ffe0ff */
[----:B------:R-:W-:Y:S01]  /*e6e0*/  ISETP.GE.U32.AND P0, PT, R94, 0x7f000001, PT ;  /* 0x7f0000015e00780c */ /* 0x000fe20003f06070 */
[----:B------:R-:W-:-:S04]  /*e6f0*/  IMAD.HI.U32 R90, R11, 0x7f000001, R90 ;  /* 0x7f0000010b5a7827 */ /* 0x000fc800078e005a */
[----:B------:R-:W-:-:S04]  /*e700*/  IMAD.WIDE.U32 R10, R120, R228, RZ ;  /* 0x000000e4780a7225 */ /* 0x000fc800078e00ff */
[----:B------:R-:W-:Y:S02]  /*e710*/  IMAD R91, R10, 0x7effffff, RZ ;  /* 0x7effffff0a5b7824 */ /* 0x000fe400078e02ff */
[----:B------:R-:W-:Y:S01]  /*e720*/  IMAD.WIDE.U32 R120, R0, R151, RZ ;  /* 0x0000009700787225 */ /* 0x000fe200078e00ff */
[----:B------:R-:W-:Y:S02]  /*e730*/  @P1 IADD3 R165, PT, PT, R165, -0x7f000001, RZ ;  /* 0x80ffffffa5a51810 */ /* 0x000fe40007ffe0ff */
[----:B------:R-:W-:Y:S01]  /*e740*/  @P0 IADD3 R94, PT, PT, R94, -0x7f000001, RZ ;  /* 0x80ffffff5e5e0810 */ /* 0x000fe20007ffe0ff */
[----:B------:R-:W-:-:S04]  /*e750*/  IMAD.HI.U32 R91, R91, 0x7f000001, R10 ;  /* 0x7f0000015b5b7827 */ /* 0x000fc800078e000a */
[----:B------:R-:W-:-:S04]  /*e760*/  IMAD R10, R120, 0x7effffff, RZ ;  /* 0x7effffff780a7824 */ /* 0x000fc800078e02ff */
[----:B------:R-:W-:Y:S01]  /*e770*/  IMAD.HI.U32 R120, R10, 0x7f000001, R120 ;  /* 0x7f0000010a787827 */ /* 0x000fe200078e0078 */
[----:B------:R-:W-:Y:S01]  /*e780*/  IADD3 R121, PT, PT, R94, R165, RZ ;  /* 0x000000a55e797210 */ /* 0x000fe20007ffe0ff */
[----:B------:R-:W-:-:S04]  /*e790*/  ISETP.GE.U32.AND P1, PT, R161, 0x7f000001, PT ;  /* 0x7f000001a100780c */ /* 0x000fc80003f26070 */
[----:B------:R-:W-:-:S09]  /*e7a0*/  ISETP.GE.U32.AND P0, PT, R121, 0x7f000001, PT ;  /* 0x7f0000017900780c */ /* 0x000fd20003f06070 */
[----:B------:R-:W-:-:S04]  /*e7b0*/  @P1 IADD3 R161, PT, PT, R161, -0x7f000001, RZ ;  /* 0x80ffffffa1a11810 */ /* 0x000fc80007ffe0ff */
[----:B------:R-:W-:-:S04]  /*e7c0*/  @P0 IADD3 R121, PT, PT, R121, -0x7f000001, RZ ;  /* 0x80ffffff79790810 */ /* 0x000fc80007ffe0ff */
[----:B------:R-:W-:Y:S01]  /*e7d0*/  IADD3 R121, PT, PT, R121, R161, RZ ;  /* 0x000000a179797210 */ /* 0x000fe20007ffe0ff */
[----:B------:R-:W-:Y:S01]  /*e7e0*/  IMAD.WIDE.U32 R10, R0, R150, RZ ;  /* 0x00000096000a7225 */ /* 0x000fe200078e00ff */
[----:B------:R-:W-:-:S03]  /*e7f0*/  ISETP.GE.U32.AND P1, PT, R155, 0x7f000001, PT ;  /* 0x7f0000019b00780c */ /* 0x000fc60003f26070 */
[----:B------:R-:W-:Y:S01]  /*e800*/  ISETP.GE.U32.AND P0, PT, R121, 0x7f000001, PT ;  /* 0x7f0000017900780c */ /* 0x000fe20003f06070 */
[----:B------:R-:W-:-:S04]  /*e810*/  IMAD R103, R10, 0x7effffff, RZ ;  /* 0x7effffff0a677824 */ /* 0x000fc800078e02ff */
[----:B------:R-:W-:-:S04]  /*e820*/  IMAD.HI.U32 R103, R103, 0x7f000001, R10 ;  /* 0x7f00000167677827 */ /* 0x000fc800078e000a */
[----:B------:R-:W-:Y:S01]  /*e830*/  IMAD.WIDE.U32 R10, R0, R160, RZ ;  /* 0x000000a0000a7225 */ /* 0x000fe200078e00ff */
[----:B------:R-:W-:-:S03]  /*e840*/  @P1 IADD3 R155, PT, PT, R155, -0x7f000001, RZ ;  /* 0x80ffffff9b9b1810 */ /* 0x000fc60007ffe0ff */
[----:B------:R-:W-:Y:S01]  /*e850*/  IMAD R94, R10, 0x7effffff, RZ ;  /* 0x7effffff0a5e7824 */ /* 0x000fe200078e02ff */
[----:B------:R-:W-:-:S03]  /*e860*/  @P0 IADD3 R121, PT, PT, R121, -0x7f000001, RZ ;  /* 0x80ffffff79790810 */ /* 0x000fc60007ffe0ff */
[----:B------:R-:W-:Y:S01]  /*e870*/  IMAD.HI.U32 R94, R94, 0x7f000001, R10 ;  /* 0x7f0000015e5e7827 */ /* 0x000fe200078e000a */
[----:B------:R-:W-:-:S05]  /*e880*/  IADD3 R10, PT, PT, R121, R155, RZ ;  /* 0x0000009b790a7210 */ /* 0x000fca0007ffe0ff */
[----:B------:R-:W-:Y:S01]  /*e890*/  ISETP.GE.U32.AND P1, PT, R10, 0x7f000001, PT ;  /* 0x7f0000010a00780c */ /* 0x000fe20003f26070 */
[----:B------:R-:W-:-:S04]  /*e8a0*/  IMAD.WIDE.U32 R140, R0, R228, RZ ;  /* 0x000000e4008c7225 */ /* 0x000fc800078e00ff */
[----:B------:R-:W-:-:S04]  /*e8b0*/  IMAD R0, R140, 0x7effffff, RZ ;  /* 0x7effffff8c007824 */ /* 0x000fc800078e02ff */
[----:B------:R-:W-:-:S04]  /*e8c0*/  IMAD.HI.U32 R140, R0, 0x7f000001, R140 ;  /* 0x7f000001008c7827 */ /* 0x000fc800078e008c */
[----:B------:R-:W-:-:S04]  /*e8d0*/  @P1 IADD3 R10, PT, PT, R10, -0x7f000001, RZ ;  /* 0x80ffffff0a0a1810 */ /* 0x000fc80007ffe0ff */
[----:B------:R-:W-:-:S05]  /*e8e0*/  IADD3 R141, PT, PT, R10, UR6, RZ ;  /* 0x000000060a8d7c10 */ /* 0x000fca000fffe0ff */
[----:B------:R-:W-:Y:S01]  /*e8f0*/  ISETP.GE.U32.AND P1, PT, R141, 0x7f000001, PT ;  /* 0x7f0000018d00780c */ /* 0x000fe20003f26070 */
[----:B------:R-:W-:-:S12]  /*e900*/  ISETP.GE.U32.AND P0, PT, R104, 0x7f000001, PT ;  /* 0x7f0000016800780c */ /* 0x000fd80003f06070 */
[----:B------:R-:W-:-:S04]  /*e910*/  @P1 IADD3 R141, PT, PT, R141, -0x7f000001, RZ ;  /* 0x80ffffff8d8d1810 */ /* 0x000fc80007ffe0ff */
[----:B------:R-:W-:Y:S02]  /*e920*/  IADD3 R141, PT, PT, R69, R141, RZ ;  /* 0x0000008d458d7210 */ /* 0x000fe40007ffe0ff */
[----:B------:R-:W-:-:S03]  /*e930*/  @P0 IADD3 R104, PT, PT, R104, -0x7f000001, RZ ;  /* 0x80ffffff68680810 */ /* 0x000fc60007ffe0ff */
[----:B------:R-:W-:Y:S01]  /*e940*/  ISETP.GE.U32.AND P1, PT, R141, 0x7f000001, PT ;  /* 0x7f0000018d00780c */ /* 0x000fe20003f26070 */
[----:B------:R-:W-:-:S12]  /*e950*/  ISETP.GE.U32.AND P0, PT, R144, 0x7f000001, PT ;  /* 0x7f0000019000780c */ /* 0x000fd80003f06070 */
[----:B------:R-:W-:Y:S02]  /*e960*/  @P1 IADD3 R141, PT, PT, R141, -0x7f000001, RZ ;  /* 0x80ffffff8d8d1810 */ /* 0x000fe40007ffe0ff */
[----:B------:R-:W-:Y:S01]  /*e970*/  @P0 IADD3 R144, PT, PT, R144, -0x7f000001, RZ ;  /* 0x80ffffff90900810 */ /* 0x000fe20007ffe0ff */
[----:B------:R-:W-:Y:S01]  /*e980*/  ISETP.GE.U32.AND P0, PT, R91, 0x7f000001, PT ;  /* 0x7f0000015b00780c */ /* 0x000fe20003f06070 */
[----:B------:R-:W-:Y:S01]  /*e990*/  IADD3 R141, PT, PT, R32, R141, RZ ;  /* 0x0000008d208d7210 */ /* 0x000fe20007ffe0ff */
[----:B------:R-:W-:-:S04]  /*e9a0*/  IMAD.WIDE.U32 R10, R104, 0x5fffffa, RZ ;  /* 0x05fffffa680a7825 */ /* 0x000fc800078e00ff */
[----:B------:R-:W-:Y:S01]  /*e9b0*/  ISETP.GE.U32.AND P1, PT, R141, 0x7f000001, PT ;  /* 0x7f0000018d00780c */ /* 0x000fe20003f26070 */
[----:B------:R-:W-:-:S06]  /*e9c0*/  IMAD R104, R104, 0x6, RZ ;  /* 0x0000000668687824 */ /* 0x000fcc00078e02ff */
[----:B------:R-:W-:Y:S01]  /*e9d0*/  @P0 IADD3 R91, PT, PT, R91, -0x7f000001, RZ ;  /* 0x80ffffff5b5b0810 */ /* 0x000fe20007ffe0ff */
[----:B------:R-:W-:Y:S01]  /*e9e0*/  ISETP.GE.U32.AND P0, PT, R213, 0x7f000001, PT ;  /* 0x7f000001d500780c */ /* 0x000fe20003f06070 */
[----:B------:R-:W-:-:S04]  /*e9f0*/  IMAD.HI.U32 R104, R104, 0x7f000001, R10 ;  /* 0x7f00000168687827 */ /* 0x000fc800078e000a */
[----:B------:R-:W-:Y:S01]  /*ea00*/  IMAD.WIDE.U32 R10, R144, 0x5fffffa, RZ ;  /* 0x05fffffa900a7825 */ /* 0x000fe200078e00ff */
[----:B------:R-:W-:-:S03]  /*ea10*/  @P1 IADD3 R141, PT, PT, R141, -0x7f000001, RZ ;  /* 0x80ffffff8d8d1810 */ /* 0x000fc60007ffe0ff */
[----:B------:R-:W-:-:S04]  /*ea20*/  IMAD R0, R144, 0x6, RZ ;  /* 0x0000000690007824 */ /* 0x000fc800078e02ff */
[----:B------:R-:W-:-:S04]  /*ea30*/  IMAD.HI.U32 R0, R0, 0x7f000001, R10 ;  /* 0x7f00000100007827 */ /* 0x000fc800078e000a */
[----:B------:R-:W-:Y:S01]  /*ea40*/  IMAD.WIDE.U32 R10, R141, UR10, RZ ;  /* 0x0000000a8d0a7c25 */ /* 0x000fe2000f8e00ff */
[----:B------:R-:W-:-:S03]  /*ea50*/  @P0 IADD3 R213, PT, PT, R213, -0x7f000001, RZ ;  /* 0x80ffffffd5d50810 */ /* 0x000fc60007ffe0ff */
        /* <DEDUP_REMOVED lines=39> */
[----:B------:R-:W-:-:S13]  /*ecd0*/  ISETP.GE.U32.AND P0, PT, R10, 0x7f000001, PT ;  /* 0x7f0000010a00780c */ /* 0x000fda0003f06070 */
[----:B------:R-:W-:-:S04]  /*ece0*/  @P0 IADD3 R10, PT, PT, R10, -0x7f000001, RZ ;  /* 0x80ffffff0a0a0810 */ /* 0x000fc80007ffe0ff */
[----:B------:R-:W-:-:S05]  /*ecf0*/  IADD3 R121, PT, PT, R34, R10, RZ ;  /* 0x0000000a22797210 */ /* 0x000fca0007ffe0ff */
[----:B------:R-:W-:Y:S01]  /*ed00*/  ISETP.GE.U32.AND P2, PT, R121, 0x7f000001, PT ;  /* 0x7f0000017900780c */ /* 0x000fe20003f46070 */
[----:B------:R-:W-:Y:S01]  /*ed10*/  IMAD.WIDE.U32 R144, R91, 0x5fffffa, RZ ;  /* 0x05fffffa5b907825 */ /* 0x000fe200078e00ff */
[----:B------:R-:W-:-:S03]  /*ed20*/  ISETP.GE.U32.AND P1, PT, R147, 0x7f000001, PT ;  /* 0x7f0000019300780c */ /* 0x000fc60003f26070 */
[----:B------:R-:W-:-:S08]  /*ed30*/  IMAD R91, R91, 0x6, RZ ;  /* 0x000000065b5b7824 */ /* 0x000fd000078e02ff */
[----:B------:R-:W-:Y:S01]  /*ed40*/  @P2 IADD3 R121, PT, PT, R121, -0x7f000001, RZ ;  /* 0x80ffffff79792810 */ /* 0x000fe20007ffe0ff */
[----:B------:R-:W-:-:S04]  /*ed50*/  IMAD.HI.U32 R144, R91, 0x7f000001, R144 ;  /* 0x7f0000015b907827 */ /* 0x000fc800078e0090 */
[----:B------:R-:W-:Y:S01]  /*ed60*/  IMAD.WIDE.U32 R10, R121, UR12, RZ ;  /* 0x0000000c790a7c25 */ /* 0x000fe2000f8e00ff */
[----:B------:R-:W-:-:S03]  /*ed70*/  ISETP.GE.U32.AND P0, PT, R148, 0x7f000001, PT ;  /* 0x7f0000019400780c */ /* 0x000fc60003f06070 */
[----:B------:R-:W-:-:S04]  /*ed80*/  IMAD R91, R10, 0x7effffff, RZ ;  /* 0x7effffff0a5b7824 */ /* 0x000fc800078e02ff */
[----:B------:R-:W-:Y:S01]  /*ed90*/  IMAD.HI.U32 R91, R91, 0x7f000001, R10 ;  /* 0x7f0000015b5b7827 */ /* 0x000fe200078e000a */
[----:B------:R-:W-:-:S04]  /*eda0*/  @P1 IADD3 R147, PT, PT, R147, -0x7f000001, RZ ;  /* 0x80ffffff93931810 */ /* 0x000fc80007ffe0ff */
[----:B------:R-:W-:Y:S01]  /*edb0*/  ISETP.GE.U32.AND P1, PT, R91, 0x7f000001, PT ;  /* 0x7f0000015b00780c */ /* 0x000fe20003f26070 */
[----:B------:R-:W-:Y:S01]  /*edc0*/  @P0 IADD3 R148, PT, PT, R148, -0x7f000001, RZ ;  /* 0x80ffffff94940810 */ /* 0x000fe20007ffe0ff */
[----:B------:R-:W-:-:S11]  /*edd0*/  ISETP.GE.U32.AND P0, PT, R196, 0x7f000001, PT ;  /* 0x7f000001c400780c */ /* 0x000fd60003f06070 */
[----:B------:R-:W-:Y:S02]  /*ede0*/  @P1 IADD3 R91, PT, PT, R91, -0x7f000001, RZ ;  /* 0x80ffffff5b5b1810 */ /* 0x000fe40007ffe0ff */
[----:B------:R-:W-:-:S03]  /*edf0*/  @P0 IADD3 R196, PT, PT, R196, -0x7f000001, RZ ;  /* 0x80ffffffc4c40810 */ /* 0x000fc60007ffe0ff */
[----:B------:R-:W-:-:S04]  /*ee00*/  IMAD.WIDE.U32 R10, R91, 0x5fffffa, RZ ;  /* 0x05fffffa5b0a7825 */ /* 0x000fc800078e00ff */
        /* <DEDUP_REMOVED lines=40> */
[----:B--2---:R-:W-:Y:S02]  /*f090*/  IADD3 R147, PT, PT, R147, R167, RZ ;  /* 0x000000a793937210 */ /* 0x004fe40007ffe0ff */
[----:B---3--:R-:W-:Y:S01]  /*f0a0*/  IADD3 R148, PT, PT, R148, R169, RZ ;  /* 0x000000a994947210 */ /* 0x008fe20007ffe0ff */
[----:B------:R-:W-:-:S04]  /*f0b0*/  ISETP.GE.U32.AND P3, PT, R36, 0x7f000001, PT ;  /* 0x7f0000012400780c */ /* 0x000fc80003f66070 */
[----:B------:R-:W-:-:S05]  /*f0c0*/  ISETP.GE.U32.AND P0, PT, R148, 0x7f000001, PT ;  /* 0x7f0000019400780c */ /* 0x000fca0003f06070 */
[----:B------:R-:W-:Y:S01]  /*f0d0*/  @P1 IADD3 R10, PT, PT, R10, -0x7f000001, RZ ;  /* 0x80ffffff0a0a1810 */ /* 0x000fe20007ffe0ff */
[----:B------:R-:W-:-:S03]  /*f0e0*/  ISETP.GE.U32.AND P1, PT, R147, 0x7f000001, PT ;  /* 0x7f0000019300780c */ /* 0x000fc60003f26070 */
[----:B------:R-:W-:Y:S01]  /*f0f0*/  IADD3 R145, PT, PT, R33, R10, RZ ;  /* 0x0000000a21917210 */ /* 0x000fe20007ffe0ff */
[----:B------:R0:W-:Y:S01]  /*f100*/  STL [R1+0x114], R147 ;  /* 0x0001149301007387 */ /* 0x0001e20000100800 */
[----:B------:R-:W-:-:S03]  /*f110*/  @P3 IADD3 R36, PT, PT, R36, -0x7f000001, RZ ;  /* 0x80ffffff24243810 */ /* 0x000fc60007ffe0ff */
[----:B------:R-:W-:Y:S01]  /*f120*/  ISETP.GE.U32.AND P2, PT, R145, 0x7f000001, PT ;  /* 0x7f0000019100780c */ /* 0x000fe20003f46070 */
[----:B------:R1:W-:Y:S04]  /*f130*/  STL [R1+0x110], R148 ;  /* 0x0001109401007387 */ /* 0x0003e80000100800 */
[----:B0-----:R-:W-:Y:S01]  /*f140*/  @P1 IADD3 R147, PT, PT, R147, -0x7f000001, RZ ;  /* 0x80ffffff93931810 */ /* 0x001fe20007ffe0ff */
[----:B------:R-:W-:Y:S01]  /*f150*/  ISETP.GE.U32.AND P1, PT, R146, 0x7f000001, PT ;  /* 0x7f0000019200780c */ /* 0x000fe20003f26070 */
[----:B-1----:R-:W-:Y:S01]  /*f160*/  @P0 IADD3 R148, PT, PT, R148, -0x7f000001, RZ ;  /* 0x80ffffff94940810 */ /* 0x002fe20007ffe0ff */
[----:B------:R-:W-:-:S05]  /*f170*/  ISETP.GE.U32.AND P0, PT, R36, 0x7f000001, PT ;  /* 0x7f0000012400780c */ /* 0x000fca0003f06070 */
[----:B------:R-:W-:Y:S01]  /*f180*/  @P2 IADD3 R145, PT, PT, R145, -0x7f000001, RZ ;  /* 0x80ffffff91912810 */ /* 0x000fe20007ffe0ff */
[----:B------:R-:W-:Y:S01]  /*f190*/  ISETP.GE.U32.AND P2, PT, R37, 0x7f000001, PT ;  /* 0x7f0000012500780c */ /* 0x000fe20003f46070 */
[----:B------:R0:W-:Y:S03]  /*f1a0*/  STL [R1+0x114], R147 ;  /* 0x0001149301007387 */ /* 0x0001e60000100800 */
[----:B------:R-:W-:Y:S01]  /*f1b0*/  IMAD.WIDE.U32 R10, R145, UR10, RZ ;  /* 0x0000000a910a7c25 */ /* 0x000fe2000f8e00ff */
[----:B------:R-:W-:Y:S01]  /*f1c0*/  @P1 IADD3 R146, PT, PT, R146, -0x7f000001, RZ ;  /* 0x80ffffff92921810 */ /* 0x000fe20007ffe0ff */
[----:B------:R-:W-:Y:S01]  /*f1d0*/  ISETP.GE.U32.AND P1, PT, R139, 0x7f000001, PT ;  /* 0x7f0000018b00780c */ /* 0x000fe20003f26070 */
[----:B------:R-:W-:-:S03]  /*f1e0*/  @P0 IADD3 R36, PT, PT, R36, -0x7f000001, RZ ;  /* 0x80ffffff24240810 */ /* 0x000fc60007ffe0ff */
[----:B------:R-:W-:Y:S01]  /*f1f0*/  ISETP.GE.U32.AND P0, PT, R146, 0x7f000001, PT ;  /* 0x7f0000019200780c */ /* 0x000fe20003f06070 */
[----:B0-----:R-:W-:-:S04]  /*f200*/  IMAD R147, R10, 0x7effffff, RZ ;  /* 0x7effffff0a937824 */ /* 0x001fc800078e02ff */
[----:B------:R-:W-:Y:S01]  /*f210*/  IMAD.HI.U32 R147, R147, 0x7f000001, R10 ;  /* 0x7f00000193937827 */ /* 0x000fe200078e000a */
[----:B------:R0:W-:Y:S03]  /*f220*/  STL [R1+0x110], R148 ;  /* 0x0001109401007387 */ /* 0x0001e60000100800 */
[----:B------:R-:W-:Y:S01]  /*f230*/  IMAD.WIDE.U32 R10, R141, UR11, RZ ;  /* 0x0000000b8d0a7c25 */ /* 0x000fe2000f8e00ff */
[----:B------:R-:W-:Y:S02]  /*f240*/  @P2 IADD3 R37, PT, PT, R37, -0x7f000001, RZ ;  /* 0x80ffffff25252810 */ /* 0x000fe40007ffe0ff */
[----:B------:R-:W-:Y:S01]  /*f250*/  @P1 IADD3 R139, PT, PT, R139, -0x7f000001, RZ ;  /* 0x80ffffff8b8b1810 */ /* 0x000fe20007ffe0ff */
[----:B------:R-:W2:Y:S01]  /*f260*/  LDL R171, [R1+0x110] ;  /* 0x0001100001ab7983 */ /* 0x000ea20000100800 */
[----:B------:R-:W-:Y:S01]  /*f270*/  @P0 IADD3 R146, PT, PT, R146, -0x7f000001, RZ ;  /* 0x80ffffff92920810 */ /* 0x000fe20007ffe0ff */
[----:B0-----:R-:W-:Y:S01]  /*f280*/  IMAD R148, R10, 0x7effffff, RZ ;  /* 0x7effffff0a947824 */ /* 0x001fe200078e02ff */
[----:B------:R-:W-:-:S03]  /*f290*/  IADD3 R36, PT, PT, R36, R37, RZ ;  /* 0x0000002524247210 */ /* 0x000fc60007ffe0ff */
[----:B------:R-:W-:Y:S01]  /*f2a0*/  IMAD.HI.U32 R148, R148, 0x7f000001, R10 ;  /* 0x7f00000194947827 */ /* 0x000fe200078e000a */
[----:B------:R-:W-:-:S03]  /*f2b0*/  IADD3 R37, PT, PT, R146, R139, RZ ;  /* 0x0000008b92257210 */ /* 0x000fc60007ffe0ff */
[----:B------:R-:W-:-:S04]  /*f2c0*/  IMAD.WIDE.U32 R10, R38, UR12, RZ ;  /* 0x0000000c260a7c25 */ /* 0x000fc8000f8e00ff */
[----:B------:R-:W-:-:S04]  /*f2d0*/  IMAD R139, R10, 0x7effffff, RZ ;  /* 0x7effffff0a8b7824 */ /* 0x000fc800078e02ff */
[----:B------:R-:W-:-:S05]  /*f2e0*/  IMAD.HI.U32 R139, R139, 0x7f000001, R10 ;  /* 0x7f0000018b8b7827 */ /* 0x000fca00078e000a */
[----:B------:R-:W-:Y:S01]  /*f2f0*/  ISETP.GE.U32.AND P2, PT, R139, 0x7f000001, PT ;  /* 0x7f0000018b00780c */ /* 0x000fe20003f46070 */
[----:B------:R-:W-:Y:S01]  /*f300*/  ISETP.GE.U32.AND P1, PT, R138, 0x7f000001, PT ;  /* 0x7f0000018a00780c */ /* 0x000fe20003f26070 */
[----:B------:R-:W-:-:S11]  /*f310*/  ISETP.GE.U32.AND P0, PT, R37, 0x7f000001, PT ;  /* 0x7f0000012500780c */ /* 0x000fd60003f06070 */
[----:B------:R-:W-:-:S05]  /*f320*/  @P2 IADD3 R139, PT, PT, R139, -0x7f000001, RZ ;  /* 0x80ffffff8b8b2810 */ /* 0x000fca0007ffe0ff */
[----:B------:R-:W-:Y:S01]  /*f330*/  IMAD.WIDE.U32 R10, R139, 0x5fffffa, RZ ;  /* 0x05fffffa8b0a7825 */ /* 0x000fe200078e00ff */
[----:B------:R-:W-:-:S03]  /*f340*/  @P1 IADD3 R138, PT, PT, R138, -0x7f000001, RZ ;  /* 0x80ffffff8a8a1810 */ /* 0x000fc60007ffe0ff */
[----:B------:R-:W-:Y:S01]  /*f350*/  IMAD R139, R139, 0x6, RZ ;  /* 0x000000068b8b7824 */ /* 0x000fe200078e02ff */
[----:B------:R-:W-:Y:S01]  /*f360*/  @P0 IADD3 R37, PT, PT, R37, -0x7f000001, RZ ;  /* 0x80ffffff25250810 */ /* 0x000fe20007ffe0ff */
[----:B------:R-:W-:Y:S02]  /*f370*/  ISETP.GE.U32.AND P0, PT, R147, 0x7f000001, PT ;  /* 0x7f0000019300780c */ /* 0x000fe40003f06070 */
[----:B------:R-:W-:-:S04]  /*f380*/  IMAD.HI.U32 R146, R139, 0x7f000001, R10 ;  /* 0x7f0000018b927827 */ /* 0x000fc800078e000a */
[----:B------:R-:W-:Y:S01]  /*f390*/  IMAD.WIDE.U32 R10, R145, UR13, RZ ;  /* 0x0000000d910a7c25 */ /* 0x000fe2000f8e00ff */
[----:B------:R-:W-:-:S03]  /*f3a0*/  IADD3 R37, PT, PT, R37, R138, RZ ;  /* 0x0000008a25257210 */ /* 0x000fc60007ffe0ff */
[----:B------:R-:W-:-:S04]  /*f3b0*/  IMAD R138, R10, 0x7effffff, RZ ;  /* 0x7effffff0a8a7824 */ /* 0x000fc800078e02ff */
[----:B------:R-:W-:Y:S01]  /*f3c0*/  IMAD.HI.U32 R138, R138, 0x7f000001, R10 ;  /* 0x7f0000018a8a7827 */ /* 0x000fe200078e000a */
[----:B------:R-:W-:-:S04]  /*f3d0*/  @P0 IADD3 R147, PT, PT, R147, -0x7f000001, RZ ;  /* 0x80ffffff93930810 */ /* 0x000fc80007ffe0ff */
[----:B------:R-:W-:Y:S01]  /*f3e0*/  ISETP.GE.U32.AND P1, PT, R138, 0x7f000001, PT ;  /* 0x7f0000018a00780c */ /* 0x000fe20003f26070 */
[----:B------:R-:W-:-:S12]  /*f3f0*/  ISETP.GE.U32.AND P0, PT, R147, 0x7f000001, PT ;  /* 0x7f0000019300780c */ /* 0x000fd80003f06070 */
[----:B------:R-:W-:Y:S02]  /*f400*/  @P1 IADD3 R138, PT, PT, R138, -0x7f000001, RZ ;  /* 0x80ffffff8a8a1810 */ /* 0x000fe40007ffe0ff */
[----:B------:R-:W-:Y:S01]  /*f410*/  @P0 IADD3 R147, PT, PT, R147, -0x7f000001, RZ ;  /* 0x80ffffff93930810 */ /* 0x000fe20007ffe0ff */
[----:B------:R-:W-:Y:S02]  /*f420*/  ISETP.GE.U32.AND P0, PT, R119, 0x7f000001, PT ;  /* 0x7f0000017700780c */ /* 0x000fe40003f06070 */
[----:B------:R-:W-:-:S04]  /*f430*/  IMAD.WIDE.U32 R10, R138, 0x5fffffa, RZ ;  /* 0x05fffffa8a0a7825 */ /* 0x000fc800078e00ff */
[----:B------:R-:W-:Y:S01]  /*f440*/  IMAD R138, R138, 0x6, RZ ;  /* 0x000000068a8a7824 */ /* 0x000fe200078e02ff */
[----:B------:R-:W-:-:S03]  /*f450*/  ISETP.GE.U32.AND P1, PT, R148, 0x7f000001, PT ;  /* 0x7f0000019400780c */ /* 0x000fc60003f26070 */
[----:B------:R-:W-:-:S04]  /*f460*/  IMAD.HI.U32 R139, R138, 0x7f000001, R10 ;  /* 0x7f0000018a8b7827 */ /* 0x000fc800078e000a */
[----:B------:R-:W-:-:S04]  /*f470*/  IMAD.WIDE.U32 R10, R121, UR13, RZ ;  /* 0x0000000d790a7c25 */ /* 0x000fc8000f8e00ff */
[----:B------:R-:W-:Y:S01]  /*f480*/  IMAD R138, R10, 0x7effffff, RZ ;  /* 0x7effffff0a8a7824 */ /* 0x000fe200078e02ff */
[----:B------:R-:W-:-:S03]  /*f490*/  @P0 IADD3 R119, PT, PT, R119, -0x7f000001, RZ ;  /* 0x80ffffff77770810 */ /* 0x000fc60007ffe0ff */
[----:B------:R-:W-:Y:S01]  /*f4a0*/  IMAD.HI.U32 R138, R138, 0x7f000001, R10 ;  /* 0x7f0000018a8a7827 */ /* 0x000fe200078e000a */
[----:B------:R-:W-:Y:S01]  /*f4b0*/  @P1 IADD3 R148, PT, PT, R148, -0x7f000001, RZ ;  /* 0x80ffffff94941810 */ /* 0x000fe20007ffe0ff */
[----:B------:R-:W-:Y:S01]  /*f4c0*/  ISETP.GE.U32.AND P0, PT, R119, 0x7f000001, PT ;  /* 0x7f0000017700780c */ /* 0x000fe20003f06070 */
[----:B------:R-:W-:Y:S02]  /*f4d0*/  ISETP.GE.U32.AND P1, PT, R126, 0x7f000001, PT ;  /* 0x7f0000017e00780c */ /* 0x000fe40003f26070 */
[----:B------:R-:W-:-:S10]  /*f4e0*/  ISETP.GE.U32.AND P2, PT, R138, 0x7f000001, PT ;  /* 0x7f0000018a00780c */ /* 0x000fd40003f46070 */
[----:B------:R-:W-:Y:S02]  /*f4f0*/  @P0 IADD3 R119, PT, PT, R119, -0x7f000001, RZ ;  /* 0x80ffffff77770810 */ /* 0x000fe40007ffe0ff */
[----:B------:R-:W-:Y:S01]  /*f500*/  @P1 IADD3 R126, PT, PT, R126, -0x7f000001, RZ ;  /* 0x80ffffff7e7e1810 */ /* 0x000fe20007ffe0ff */
[----:B------:R-:W-:Y:S01]  /*f510*/  ISETP.GE.U32.AND P1, PT, R118, 0x7f000001, PT ;  /* 0x7f0000017600780c */ /* 0x000fe20003f26070 */
[----:B------:R-:W-:Y:S01]  /*f520*/  @P2 IADD3 R138, PT, PT, R138, -0x7f000001, RZ ;  /* 0x80ffffff8a8a2810 */ /* 0x000fe20007ffe0ff */
[----:B------:R-:W-:-:S04]  /*f530*/  ISETP.GE.U32.AND P0, PT, R36, 0x7f000001, PT ;  /* 0x7f0000012400780c */ /* 0x000fc80003f06070 */
[----:B------:R-:W-:Y:S01]  /*f540*/  IMAD.WIDE.U32 R10, R138, 0x5fffffa, RZ ;  /* 0x05fffffa8a0a7825 */ /* 0x000fe200078e00ff */
[----:B------:R-:W-:-:S03]  /*f550*/  IADD3 R126, PT, PT, R119, R126, RZ ;  /* 0x0000007e777e7210 */ /* 0x000fc60007ffe0ff */
[----:B------:R-:W-:-:S04]  /*f560*/  IMAD R138, R138, 0x6, RZ ;  /* 0x000000068a8a7824 */ /* 0x000fc800078e02ff */
[----:B------:R-:W-:Y:S01]  /*f570*/  IMAD.HI.U32 R138, R138, 0x7f000001, R10 ;  /* 0x7f0000018a8a7827 */ /* 0x000fe200078e000a */
[----:B------:R-:W-:Y:S02]  /*f580*/  @P1 IADD3 R118, PT, PT, R118, -0x7f000001, RZ ;  /* 0x80ffffff76761810 */ /* 0x000fe40007ffe0ff */
[----:B------:R-:W-:Y:S01]  /*f590*/  @P0 IADD3 R36, PT, PT, R36, -0x7f000001, RZ ;  /* 0x80ffffff24240810 */ /* 0x000fe20007ffe0ff */
[----:B------:R-:W-:Y:S01]  /*f5a0*/  IMAD.WIDE.U32 R10, R121, UR10, RZ ;  /* 0x0000000a790a7c25 */ /* 0x000fe2000f8e00ff */
[----:B------:R-:W-:Y:S01]  /*f5b0*/  ISETP.GE.U32.AND P1, PT, R117, 0x7f000001, PT ;  /* 0x7f0000017500780c */ /* 0x000fe20003f26070 */
[----:B------:R-:W-:Y:S02]  /*f5c0*/  ISETP.GE.U32.AND P0, PT, R126, 0x7f000001, PT ;  /* 0x7f0000017e00780c */ /* 0x000fe40003f06070 */
[----:B------:R-:W-:-:S04]  /*f5d0*/  IMAD R119, R10, 0x7effffff, RZ ;  /* 0x7effffff0a777824 */ /* 0x000fc800078e02ff */
[----:B------:R-:W-:Y:S01]  /*f5e0*/  IMAD.HI.U32 R119, R119, 0x7f000001, R10 ;  /* 0x7f00000177777827 */ /* 0x000fe200078e000a */
[----:B------:R-:W-:-:S03]  /*f5f0*/  IADD3 R147, PT, PT, R147, R148, RZ ;  /* 0x0000009493937210 */ /* 0x000fc60007ffe0ff */
[----:B------:R-:W-:-:S04]  /*f600*/  IMAD.WIDE.U32 R10, R145, UR11, RZ ;  /* 0x0000000b910a7c25 */ /* 0x000fc8000f8e00ff */
[----:B------:R-:W-:Y:S01]  /*f610*/  IMAD R148, R10, 0x7effffff, RZ ;  /* 0x7effffff0a947824 */ /* 0x000fe200078e02ff */
[----:B------:R-:W-:Y:S02]  /*f620*/  @P1 IADD3 R117, PT, PT, R117, -0x7f000001, RZ ;  /* 0x80ffffff75751810 */ /* 0x000fe40007ffe0ff */
[----:B------:R-:W-:Y:S01]  /*f630*/  @P0 IADD3 R126, PT, PT, R126, -0x7f000001, RZ ;  /* 0x80ffffff7e7e0810 */ /* 0x000fe20007ffe0ff */
[----:B------:R-:W-:Y:S01]  /*f640*/  IMAD.HI.U32 R148, R148, 0x7f000001, R10 ;  /* 0x7f00000194947827 */ /* 0x000fe200078e000a */
[----:B------:R-:W-:-:S03]  /*f650*/  IADD3 R118, PT, PT, R36, R118, RZ ;  /* 0x0000007624767210 */ /* 0x000fc60007ffe0ff */
[----:B------:R-:W-:Y:S01]  /*f660*/  IMAD.WIDE.U32 R10, R141, UR12, RZ ;  /* 0x0000000c8d0a7c25 */ /* 0x000fe2000f8e00ff */
[----:B------:R-:W-:-:S03]  /*f670*/  IADD3 R36, PT, PT, R126, R117, RZ ;  /* 0x000000757e247210 */ /* 0x000fc60007ffe0ff */
[----:B------:R-:W-:-:S04]  /*f680*/  IMAD R126, R10, 0x7effffff, RZ ;  /* 0x7effffff0a7e7824 */ /* 0x000fc800078e02ff */
[----:B------:R-:W-:-:S04]  /*f690*/  IMAD.HI.U32 R126, R126, 0x7f000001, R10 ;  /* 0x7f0000017e7e7827 */ /* 0x000fc800078e000a */
[----:B------:R-:W-:Y:S01]  /*f6a0*/  IMAD.WIDE.U32 R10, R38, UR13, RZ ;  /* 0x0000000d260a7c25 */ /* 0x000fe2000f8e00ff */
[----:B------:R-:W-:Y:S01]  /*f6b0*/  ISETP.GE.U32.AND P1, PT, R116, 0x7f000001, PT ;  /* 0x7f0000017400780c */ /* 0x000fe20003f26070 */
[----:B------:R-:W-:Y:S02]  /*f6c0*/  ISETP.GE.U32.AND P0, PT, R118, 0x7f000001, PT ;  /* 0x7f0000017600780c */ /* 0x000fe40003f06070 */
[----:B------:R-:W-:-:S04]  /*f6d0*/  IMAD R117, R10, 0x7effffff, RZ ;  /* 0x7effffff0a757824 */ /* 0x000fc800078e02ff */
[----:B------:R-:W-:-:S05]  /*f6e0*/  IMAD.HI.U32 R117, R117, 0x7f000001, R10 ;  /* 0x7f00000175757827 */ /* 0x000fca00078e000a */
[----:B------:R-:W-:Y:S01]  /*f6f0*/  ISETP.GE.U32.AND P2, PT, R117, 0x7f000001, PT ;  /* 0x7f0000017500780c */ /* 0x000fe20003f46070 */
[----:B------:R-:W-:Y:S02]  /*f700*/  @P1 IADD3 R116, PT, PT, R116, -0x7f000001, RZ ;  /* 0x80ffffff74741810 */ /* 0x000fe40007ffe0ff */
[----:B------:R-:W-:-:S04]  /*f710*/  @P0 IADD3 R118, PT, PT, R118, -0x7f000001, RZ ;  /* 0x80ffffff76760810 */ /* 0x000fc80007ffe0ff */
[----:B------:R-:W-:Y:S01]  /*f720*/  IADD3 R116, PT, PT, R118, R116, RZ ;  /* 0x0000007476747210 */ /* 0x000fe20007ffe0ff */
[----:B------:R-:W-:Y:S01]  /*f730*/  ISETP.GE.U32.AND P1, PT, R112, 0x7f000001, PT ;  /* 0x7f0000017000780c */ /* 0x000fe20003f26070 */
[----:B------:R-:W-:-:S04]  /*f740*/  ISETP.GE.U32.AND P0, PT, R36, 0x7f000001, PT ;  /* 0x7f0000012400780c */ /* 0x000fc80003f06070 */
[----:B------:R-:W-:Y:S01]  /*f750*/  @P2 IADD3 R117, PT, PT, R117, -0x7f000001, RZ ;  /* 0x80ffffff75752810 */ /* 0x000fe20007ffe0ff */
[----:B------:R-:W-:-:S04]  /*f760*/  ISETP.GE.U32.AND P2, PT, R116, 0x7f000001, PT ;  /* 0x7f0000017400780c */ /* 0x000fc80003f46070 */
[----:B------:R-:W-:-:S04]  /*f770*/  IMAD.WIDE.U32 R10, R117, 0x5fffffa, RZ ;  /* 0x05fffffa750a7825 */ /* 0x000fc800078e00ff */
[----:B------:R-:W-:Y:S01]  /*f780*/  IMAD R117, R117, 0x6, RZ ;  /* 0x0000000675757824 */ /* 0x000fe200078e02ff */
[----:B------:R-:W-:Y:S02]  /*f790*/  @P1 IADD3 R112, PT, PT, R112, -0x7f000001, RZ ;  /* 0x80ffffff70701810 */ /* 0x000fe40007ffe0ff */
[----:B------:R-:W-:Y:S02]  /*f7a0*/  @P0 IADD3 R36, PT, PT, R36, -0x7f000001, RZ ;  /* 0x80ffffff24240810 */ /* 0x000fe40007ffe0ff */
[----:B------:R-:W-:Y:S01]  /*f7b0*/  @P2 IADD3 R116, PT, PT, R116, -0x7f000001, RZ ;  /* 0x80ffffff74742810 */ /* 0x000fe20007ffe0ff */
[----:B------:R-:W-:Y:S01]  /*f7c0*/  IMAD.HI.U32 R117, R117, 0x7f000001, R10 ;  /* 0x7f00000175757827 */ /* 0x000fe200078e000a */
[----:B------:R-:W-:-:S03]  /*f7d0*/  IADD3 R112, PT, PT, R36, R112, RZ ;  /* 0x0000007024707210 */ /* 0x000fc60007ffe0ff */
[----:B------:R-:W-:-:S04]  /*f7e0*/  IMAD.WIDE.U32 R10, R116, R38, RZ ;  /* 0x00000026740a7225 */ /* 0x000fc800078e00ff */
[----:B------:R-:W-:-:S04]  /*f7f0*/  IMAD R36, R10, 0x7effffff, RZ ;  /* 0x7effffff0a247824 */ /* 0x000fc800078e02ff */
[----:B------:R-:W-:-:S05]  /*f800*/  IMAD.HI.U32 R36, R36, 0x7f000001, R10 ;  /* 0x7f00000124247827 */ /* 0x000fca00078e000a */
[----:B------:R-:W-:Y:S01]  /*f810*/  ISETP.GE.U32.AND P0, PT, R36, 0x7f000001, PT ;  /* 0x7f0000012400780c */ /* 0x000fe20003f06070 */
[----:B------:R-:W-:Y:S01]  /*f820*/  ISETP.GE.U32.AND P2, PT, R109, 0x7f000001, PT ;  /* 0x7f0000016d00780c */ /* 0x000fe20003f46070 */
[----:B------:R-:W-:-:S11]  /*f830*/  ISETP.GE.U32.AND P3, PT, R119, 0x7f000001, PT ;  /* 0x7f0000017700780c */ /* 0x000fd60003f66070 */
[----:B------:R-:W-:Y:S01]  /*f840*/  @P0 IADD3 R36, PT, PT, R36, -0x7f000001, RZ ;  /* 0x80ffffff24240810 */ /* 0x000fe20007ffe0ff */
[----:B------:R-:W-:Y:S01]  /*f850*/  ISETP.GE.U32.AND P0, PT, R37, 0x7f000001, PT ;  /* 0x7f0000012500780c */ /* 0x000fe20003f06070 */
[----:B------:R-:W-:Y:S01]  /*f860*/  ISETP.GE.U32.AND P1, PT, R112, 0x7f000001, PT ;  /* 0x7f0000017000780c */ /* 0x000fe20003f26070 */
[----:B------:R-:W-:Y:S02]  /*f870*/  @P2 IADD3 R109, PT, PT, R109, -0x7f000001, RZ ;  /* 0x80ffffff6d6d2810 */ /* 0x000fe40007ffe0ff */
[----:B------:R-:W-:-:S09]  /*f880*/  @P3 IADD3 R119, PT, PT, R119, -0x7f000001, RZ ;  /* 0x80ffffff77773810 */ /* 0x000fd20007ffe0ff */
[----:B------:R-:W-:-:S04]  /*f890*/  @P0 IADD3 R37, PT, PT, R37, -0x7f000001, RZ ;  /* 0x80ffffff25250810 */ /* 0x000fc80007ffe0ff */
[----:B------:R-:W-:Y:S01]  /*f8a0*/  IADD3 R118, PT, PT, R37, R109, RZ ;  /* 0x0000006d25767210 */ /* 0x000fe20007ffe0ff */
[----:B------:R-:W-:Y:S01]  /*f8b0*/  IMAD.WIDE.U32 R10, R36, 0x5fffffa, RZ ;  /* 0x05fffffa240a7825 */ /* 0x000fe200078e00ff */
[----:B------:R-:W-:-:S03]  /*f8c0*/  @P1 IADD3 R112, PT, PT, R112, -0x7f000001, RZ ;  /* 0x80ffffff70701810 */ /* 0x000fc60007ffe0ff */
[----:B------:R-:W-:Y:S01]  /*f8d0*/  ISETP.GE.U32.AND P0, PT, R118, 0x7f000001, PT ;  /* 0x7f0000017600780c */ /* 0x000fe20003f06070 */
[----:B------:R-:W-:Y:S01]  /*f8e0*/  ISETP.GE.U32.AND P2, PT, R148, 0x7f000001, PT ;  /* 0x7f0000019400780c */ /* 0x000fe20003f46070 */
[----:B------:R-:W-:Y:S01]  /*f8f0*/  ISETP.GE.U32.AND P1, PT, R119, 0x7f000001, PT ;  /* 0x7f0000017700780c */ /* 0x000fe20003f26070 */
[----:B------:R-:W-:-:S04]  /*f900*/  IMAD R36, R36, 0x6, RZ ;  /* 0x0000000624247824 */ /* 0x000fc800078e02ff */
[----:B------:R-:W-:-:S04]  /*f910*/  IMAD.HI.U32 R36, R36, 0x7f000001, R10 ;  /* 0x7f00000124247827 */ /* 0x000fc800078e000a */
[----:B------:R-:W-:Y:S02]  /*f920*/  IMAD.WIDE.U32 R10, R112, R141, RZ ;  /* 0x0000008d700a7225 */ /* 0x000fe400078e00ff */
[----:B------:R-:W-:Y:S02]  /*f930*/  @P0 IADD3 R118, PT, PT, R118, -0x7f000001, RZ ;  /* 0x80ffffff76760810 */ /* 0x000fe40007ffe0ff */
[----:B------:R-:W-:Y:S01]  /*f940*/  IMAD R37, R10, 0x7effffff, RZ ;  /* 0x7effffff0a257824 */ /* 0x000fe200078e02ff */
[----:B------:R-:W-:Y:S02]  /*f950*/  @P2 IADD3 R148, PT, PT, R148, -0x7f000001, RZ ;  /* 0x80ffffff94942810 */ /* 0x000fe40007ffe0ff */
[----:B------:R-:W-:Y:S01]  /*f960*/  @P1 IADD3 R119, PT, PT, R119, -0x7f000001, RZ ;  /* 0x80ffffff77771810 */ /* 0x000fe20007ffe0ff */
[----:B------:R-:W-:-:S04]  /*f970*/  IMAD.HI.U32 R37, R37, 0x7f000001, R10 ;  /* 0x7f00000125257827 */ /* 0x000fc800078e000a */
[----:B------:R-:W-:Y:S01]  /*f980*/  IMAD.WIDE.U32 R10, R118, R121, RZ ;  /* 0x00000079760a7225 */ /* 0x000fe200078e00ff */
[----:B------:R-:W-:-:S03]  /*f990*/  IADD3 R109, PT, PT, R119, R148, RZ ;  /* 0x00000094776d7210 */ /* 0x000fc60007ffe0ff */
[----:B------:R-:W-:-:S04]  /*f9a0*/  IMAD R119, R10, 0x7effffff, RZ ;  /* 0x7effffff0a777824 */ /* 0x000fc800078e02ff */
[----:B------:R-:W-:-:S05]  /*f9b0*/  IMAD.HI.U32 R119, R119, 0x7f000001, R10 ;  /* 0x7f00000177777827 */ /* 0x000fca00078e000a */
[----:B------:R-:W-:Y:S01]  /*f9c0*/  ISETP.GE.U32.AND P0, PT, R119, 0x7f000001, PT ;  /* 0x7f0000017700780c */ /* 0x000fe20003f06070 */
[----:B------:R-:W-:Y:S01]  /*f9d0*/  ISETP.GE.U32.AND P2, PT, R126, 0x7f000001, PT ;  /* 0x7f0000017e00780c */ /* 0x000fe20003f46070 */
[----:B------:R-:W-:-:S11]  /*f9e0*/  ISETP.GE.U32.AND P1, PT, R109, 0x7f000001, PT ;  /* 0x7f0000016d00780c */ /* 0x000fd60003f26070 */
[----:B------:R-:W-:Y:S01]  /*f9f0*/  @P0 IADD3 R119, PT, PT, R119, -0x7f000001, RZ ;  /* 0x80ffffff77770810 */ /* 0x000fe20007ffe0ff */
[----:B------:R-:W-:-:S04]  /*fa00*/  ISETP.GE.U32.AND P0, PT, R159, 0x7f000001, PT ;  /* 0x7f0000019f00780c */ /* 0x000fc80003f06070 */
[----:B------:R-:W-:Y:S01]  /*fa10*/  IMAD.WIDE.U32 R10, R119, 0x5fffffa, RZ ;  /* 0x05fffffa770a7825 */ /* 0x000fe200078e00ff */
[----:B------:R-:W-:-:S03]  /*fa20*/  @P2 IADD3 R126, PT, PT, R126, -0x7f000001, RZ ;  /* 0x80ffffff7e7e2810 */ /* 0x000fc60007ffe0ff */
[----:B------:R-:W-:Y:S01]  /*fa30*/  IMAD R119, R119, 0x6, RZ ;  /* 0x0000000677777824 */ /* 0x000fe200078e02ff */
[----:B------:R-:W-:-:S04]  /*fa40*/  @P1 IADD3 R109, PT, PT, R109, -0x7f000001, RZ ;  /* 0x80ffffff6d6d1810 */ /* 0x000fc80007ffe0ff */
[----:B------:R-:W-:Y:S01]  /*fa50*/  @P0 IADD3 R159, PT, PT, R159, -0x7f000001, RZ ;  /* 0x80ffffff9f9f0810 */ /* 0x000fe20007ffe0ff */
[----:B------:R-:W-:-:S04]  /*fa60*/  IMAD.HI.U32 R119, R119, 0x7f000001, R10 ;  /* 0x7f00000177777827 */ /* 0x000fc800078e000a */
[----:B------:R-:W-:Y:S01]  /*fa70*/  ISETP.GE.U32.AND P0, PT, R159, 0x7f000001, PT ;  /* 0x7f0000019f00780c */ /* 0x000fe20003f06070 */
[----:B------:R-:W-:Y:S01]  /*fa80*/  IMAD.WIDE.U32 R10, R38, UR10, RZ ;  /* 0x0000000a260a7c25 */ /* 0x000fe2000f8e00ff */
[----:B------:R-:W-:-:S03]  /*fa90*/  IADD3 R109, PT, PT, R109, R126, RZ ;  /* 0x0000007e6d6d7210 */ /* 0x000fc60007ffe0ff */
[----:B------:R-:W-:-:S04]  /*faa0*/  IMAD R126, R10, 0x7effffff, RZ ;  /* 0x7effffff0a7e7824 */ /* 0x000fc800078e02ff */
[----:B------:R-:W-:Y:S01]  /*fab0*/  IMAD.HI.U32 R126, R126, 0x7f000001, R10 ;  /* 0x7f0000017e7e7827 */ /* 0x000fe200078e000a */
[----:B------:R-:W-:-:S03]  /*fac0*/  ISETP.GE.U32.AND P1, PT, R107, 0x7f000001, PT ;  /* 0x7f0000016b00780c */ /* 0x000fc60003f26070 */
[----:B------:R-:W-:Y:S01]  /*fad0*/  @P0 IADD3 R159, PT, PT, R159, -0x7f000001, RZ ;  /* 0x80ffffff9f9f0810 */ /* 0x000fe20007ffe0ff */
[----:B------:R-:W-:Y:S01]  /*fae0*/  ISETP.GE.U32.AND P0, PT, R126, 0x7f000001, PT ;  /* 0x7f0000017e00780c */ /* 0x000fe20003f06070 */
[----:B------:R-:W-:-:S08]  /*faf0*/  IMAD.WIDE.U32 R10, R121, UR11, RZ ;  /* 0x0000000b790a7c25 */ /* 0x000fd0000f8e00ff */
[----:B------:R-:W-:-:S04]  /*fb00*/  @P1 IADD3 R107, PT, PT, R107, -0x7f000001, RZ ;  /* 0x80ffffff6b6b1810 */ /* 0x000fc80007ffe0ff */
[----:B------:R-:W-:Y:S02]  /*fb10*/  @P0 IADD3 R126, PT, PT, R126, -0x7f000001, RZ ;  /* 0x80ffffff7e7e0810 */ /* 0x000fe40007ffe0ff */
[----:B------:R-:W-:Y:S01]  /*fb20*/  IADD3 R148, PT, PT, R159, R107, RZ ;  /* 0x0000006b9f947210 */ /* 0x000fe20007ffe0ff */
[----:B------:R-:W-:Y:S02]  /*fb30*/  IMAD R107, R10, 0x7effffff, RZ ;  /* 0x7effffff0a6b7824 */ /* 0x000fe400078e02ff */
[----:B------:R-:W-:Y:S02]  /*fb40*/  ISETP.GE.U32.AND P0, PT, R126, 0x7f000001, PT ;  /* 0x7f0000017e00780c */ /* 0x000fe40003f06070 */
[----:B------:R-:W-:-:S05]  /*fb50*/  IMAD.HI.U32 R10, R107, 0x7f000001, R10 ;  /* 0x7f0000016b0a7827 */ /* 0x000fca00078e000a */
[----:B------:R-:W-:-:S06]  /*fb60*/  ISETP.GE.U32.AND P1, PT, R10, 0x7f000001, PT ;  /* 0x7f0000010a00780c */ /* 0x000fcc0003f26070 */
[----:B------:R-:W-:Y:S01]  /*fb70*/  @P0 IADD3 R126, PT, PT, R126, -0x7f000001, RZ ;  /* 0x80ffffff7e7e0810 */ /* 0x000fe20007ffe0ff */
[----:B------:R-:W-:-:S06]  /*fb80*/  ISETP.GE.U32.AND P0, PT, R147, 0x7f000001, PT ;  /* 0x7f0000019300780c */ /* 0x000fcc0003f06070 */
[----:B------:R-:W-:Y:S01]  /*fb90*/  @P1 IADD3 R10, PT, PT, R10, -0x7f000001, RZ ;  /* 0x80ffffff0a0a1810 */ /* 0x000fe20007ffe0ff */
[----:B------:R-:W-:-:S06]  /*fba0*/  ISETP.GE.U32.AND P1, PT, R146, 0x7f000001, PT ;  /* 0x7f0000019200780c */ /* 0x000fcc0003f26070 */
[----:B------:R-:W-:Y:S01]  /*fbb0*/  @P0 IADD3 R147, PT, PT, R147, -0x7f000001, RZ ;  /* 0x80ffffff93930810 */ /* 0x000fe20007ffe0ff */
[----:B------:R-:W-:Y:S01]  /*fbc0*/  ISETP.GE.U32.AND P0, PT, R96, 0x7f000001, PT ;  /* 0x7f0000016000780c */ /* 0x000fe20003f06070 */
[----:B------:R-:W-:-:S05]  /*fbd0*/  IADD3 R159, PT, PT, R126, R10, RZ ;  /* 0x0000000a7e9f7210 */ /* 0x000fca0007ffe0ff */
[----:B------:R-:W-:Y:S01]  /*fbe0*/  @P1 IADD3 R146, PT, PT, R146, -0x7f000001, RZ ;  /* 0x80ffffff92921810 */ /* 0x000fe20007ffe0ff */
[----:B------:R-:W-:-:S06]  /*fbf0*/  ISETP.GE.U32.AND P1, PT, R159, 0x7f000001, PT ;  /* 0x7f0000019f00780c */ /* 0x000fcc0003f26070 */
[----:B------:R-:W-:-:S05]  /*fc00*/  @P0 IADD3 R96, PT, PT, R96, -0x7f000001, RZ ;  /* 0x80ffffff60600810 */ /* 0x000fca0007ffe0ff */
[----:B------:R-:W-:Y:S02]  /*fc10*/  ISETP.GE.U32.AND P0, PT, R96, 0x7f000001, PT ;  /* 0x7f0000016000780c */ /* 0x000fe40003f06070 */
[----:B------:R-:W-:Y:S01]  /*fc20*/  @P1 IADD3 R159, PT, PT, R159, -0x7f000001, RZ ;  /* 0x80ffffff9f9f1810 */ /* 0x000fe20007ffe0ff */
[----:B------:R-:W-:Y:S01]  /*fc30*/  ISETP.GE.U32.AND P1, PT, R97, 0x7f000001, PT ;  /* 0x7f0000016100780c */ /* 0x000fe20003f26070 */
[----:B------:R-:W-:-:S09]  /*fc40*/  IADD3 R146, PT, PT, R147, R146, RZ ;  /* 0x0000009293927210 */ /* 0x000fd20007ffe0ff */
[----:B------:R-:W-:Y:S01]  /*fc50*/  @P0 IADD3 R96, PT, PT, R96, -0x7f000001, RZ ;  /* 0x80ffffff60600810 */ /* 0x000fe20007ffe0ff */
[----:B------:R-:W-:Y:S02]  /*fc60*/  ISETP.GE.U32.AND P0, PT, R148, 0x7f000001, PT ;  /* 0x7f0000019400780c */ /* 0x000fe40003f06070 */
[----:B------:R-:W-:Y:S01]  /*fc70*/  @P1 IADD3 R97, PT, PT, R97, -0x7f000001, RZ ;  /* 0x80ffffff61611810 */ /* 0x000fe20007ffe0ff */
[----:B------:R-:W-:-:S03]  /*fc80*/  ISETP.GE.U32.AND P1, PT, R91, 0x7f000001, PT ;  /* 0x7f0000015b00780c */ /* 0x000fc60003f26070 */
[----:B------:R-:W-:Y:S01]  /*fc90*/  IADD3 R147, PT, PT, R96, R97, RZ ;  /* 0x0000006160937210 */ /* 0x000fe20007ffe0ff */
[----:B------:R-:W-:-:S06]  /*fca0*/  IMAD.WIDE.U32 R10, R145, UR12, RZ ;  /* 0x0000000c910a7c25 */ /* 0x000fcc000f8e00ff */
[----:B------:R-:W-:Y:S01]  /*fcb0*/  @P0 IADD3 R148, PT, PT, R148, -0x7f000001, RZ ;  /* 0x80ffffff94940810 */ /* 0x000fe20007ffe0ff */
[----:B------:R-:W-:Y:S02]  /*fcc0*/  ISETP.GE.U32.AND P0, PT, R147, 0x7f000001, PT ;  /* 0x7f0000019300780c */ /* 0x000fe40003f06070 */
[----:B------:R-:W-:Y:S01]  /*fcd0*/  @P1 IADD3 R91, PT, PT, R91, -0x7f000001, RZ ;  /* 0x80ffffff5b5b1810 */ /* 0x000fe20007ffe0ff */
[----:B------:R-:W-:Y:S01]  /*fce0*/  ISETP.GE.U32.AND P1, PT, R86, 0x7f000001, PT ;  /* 0x7f0000015600780c */ /* 0x000fe20003f26070 */
[----:B------:R-:W-:-:S04]  /*fcf0*/  IMAD R107, R10, 0x7effffff, RZ ;  /* 0x7effffff0a6b7824 */ /* 0x000fc800078e02ff */
[----:B------:R-:W-:-:S05]  /*fd00*/  IMAD.HI.U32 R107, R107, 0x7f000001, R10 ;  /* 0x7f0000016b6b7827 */ /* 0x000fca00078e000a */
[----:B------:R-:W-:Y:S01]  /*fd10*/  @P0 IADD3 R147, PT, PT, R147, -0x7f000001, RZ ;  /* 0x80ffffff93930810 */ /* 0x000fe20007ffe0ff */
[----:B------:R-:W-:Y:S01]  /*fd20*/  ISETP.GE.U32.AND P0, PT, R146, 0x7f000001, PT ;  /* 0x7f0000019200780c */ /* 0x000fe20003f06070 */
[----:B------:R-:W-:Y:S01]  /*fd30*/  ISETP.GE.U32.AND P2, PT, R107, 0x7f000001, PT ;  /* 0x7f0000016b00780c */ /* 0x000fe20003f46070 */
[----:B------:R-:W-:Y:S01]  /*fd40*/  @P1 IADD3 R86, PT, PT, R86, -0x7f000001, RZ ;  /* 0x80ffffff56561810 */ /* 0x000fe20007ffe0ff */
[----:B------:R-:W-:Y:S01]  /*fd50*/  ISETP.GE.U32.AND P1, PT, R138, 0x7f000001, PT ;  /* 0x7f0000018a00780c */ /* 0x000fe20003f26070 */
[----:B------:R-:W-:-:S04]  /*fd60*/  IMAD.WIDE.U32 R10, R141, UR13, RZ ;  /* 0x0000000d8d0a7c25 */ /* 0x000fc8000f8e00ff */
[----:B------:R-:W-:-:S05]  /*fd70*/  IMAD R126, R10, 0x7effffff, RZ ;  /* 0x7effffff0a7e7824 */ /* 0x000fca00078e02ff */
[----:B------:R-:W-:Y:S01]  /*fd80*/  @P0 IADD3 R146, PT, PT, R146, -0x7f000001, RZ ;  /* 0x80ffffff92920810 */ /* 0x000fe20007ffe0ff */
[----:B------:R-:W-:Y:S01]  /*fd90*/  ISETP.GE.U32.AND P0, PT, R109, 0x7f000001, PT ;  /* 0x7f0000016d00780c */ /* 0x000fe20003f06070 */
[----:B------:R-:W-:Y:S01]  /*fda0*/  @P2 IADD3 R107, PT, PT, R107, -0x7f000001, RZ ;  /* 0x80ffffff6b6b2810 */ /* 0x000fe20007ffe0ff */
[----:B------:R-:W-:Y:S01]  /*fdb0*/  IMAD.HI.U32 R126, R126, 0x7f000001, R10 ;  /* 0x7f0000017e7e7827 */ /* 0x000fe200078e000a */
[----:B------:R-:W-:Y:S01]  /*fdc0*/  @P1 IADD3 R138, PT, PT, R138, -0x7f000001, RZ ;  /* 0x80ffffff8a8a1810 */ /* 0x000fe20007ffe0ff */
[----:B------:R-:W-:Y:S02]  /*fdd0*/  ISETP.GE.U32.AND P1, PT, R117, 0x7f000001, PT ;  /* 0x7f0000017500780c */ /* 0x000fe40003f26070 */
[----:B------:R-:W-:Y:S01]  /*fde0*/  IMAD.WIDE.U32 R10, R112, R145, RZ ;  /* 0x00000091700a7225 */ /* 0x000fe200078e00ff */
[----:B------:R-:W-:Y:S02]  /*fdf0*/  IADD3 R159, PT, PT, R159, R107, RZ ;  /* 0x0000006b9f9f7210 */ /* 0x000fe40007ffe0ff */
[----:B------:R-:W-:Y:S01]  /*fe00*/  IADD3 R169, PT, PT, R148, R91, RZ ;  /* 0x0000005b94a97210 */ /* 0x000fe20007ffe0ff */
[----:B------:R-:W-:-:S03]  /*fe10*/  IMAD R107, R10, 0x7effffff, RZ ;  /* 0x7effffff0a6b7824 */ /* 0x000fc600078e02ff */
[----:B------:R-:W-:Y:S01]  /*fe20*/  @P0 IADD3 R109, PT, PT, R109, -0x7f000001, RZ ;  /* 0x80ffffff6d6d0810 */ /* 0x000fe20007ffe0ff */
[----:B------:R-:W-:Y:S01]  /*fe30*/  IMAD.HI.U32 R107, R107, 0x7f000001, R10 ;  /* 0x7f0000016b6b7827 */ /* 0x000fe200078e000a */
[----:B------:R-:W-:-:S03]  /*fe40*/  ISETP.GE.U32.AND P0, PT, R169, 0x7f000001, PT ;  /* 0x7f000001a900780c */ /* 0x000fc60003f06070 */
[----:B------:R-:W-:Y:S01]  /*fe50*/  IMAD.WIDE.U32 R10, R116, R141, RZ ;  /* 0x0000008d740a7225 */ /* 0x000fe200078e00ff */
[----:B------:R-:W-:Y:S01]  /*fe60*/  @P1 IADD3 R117, PT, PT, R117, -0x7f000001, RZ ;  /* 0x80ffffff75751810 */ /* 0x000fe20007ffe0ff */
[----:B------:R-:W-:Y:S02]  /*fe70*/  ISETP.GE.U32.AND P1, PT, R139, 0x7f000001, PT ;  /* 0x7f0000018b00780c */ /* 0x000fe40003f26070 */
[----:B------:R-:W-:-:S04]  /*fe80*/  IMAD R97, R10, 0x7effffff, RZ ;  /* 0x7effffff0a617824 */ /* 0x000fc800078e02ff */
[----:B------:R-:W-:-:S04]  /*fe90*/  IMAD.HI.U32 R97, R97, 0x7f000001, R10 ;  /* 0x7f00000161617827 */ /* 0x000fc800078e000a */
[----:B------:R-:W-:Y:S01]  /*fea0*/  IMAD.WIDE.U32 R10, R112, R121, RZ ;  /* 0x00000079700a7225 */ /* 0x000fe200078e00ff */
[----:B------:R-:W-:Y:S01]  /*feb0*/  @P0 IADD3 R169, PT, PT, R169, -0x7f000001, RZ ;  /* 0x80ffffffa9a90810 */ /* 0x000fe20007ffe0ff */
[----:B------:R-:W-:Y:S02]  /*fec0*/  ISETP.GE.U32.AND P0, PT, R159, 0x7f000001, PT ;  /* 0x7f0000019f00780c */ /* 0x000fe40003f06070 */
[----:B------:R-:W-:Y:S01]  /*fed0*/  IMAD R96, R10, 0x7effffff, RZ ;  /* 0x7effffff0a607824 */ /* 0x000fe200078e02ff */
[----:B------:R-:W-:-:S03]  /*fee0*/  @P1 IADD3 R139, PT, PT, R139, -0x7f000001, RZ ;  /* 0x80ffffff8b8b1810 */ /* 0x000fc60007ffe0ff */
[----:B------:R-:W-:Y:S01]  /*fef0*/  IMAD.HI.U32 R96, R96, 0x7f000001, R10 ;  /* 0x7f00000160607827 */ /* 0x000fe200078e000a */
[----:B------:R-:W-:-:S03]  /*ff00*/  IADD3 R148, PT, PT, R147, R86, RZ ;  /* 0x0000005693947210 */ /* 0x000fc60007ffe0ff */
[----:B------:R-:W-:Y:S01]  /*ff10*/  IMAD.WIDE.U32 R10, R116, R145, RZ ;  /* 0x00000091740a7225 */ /* 0x000fe200078e00ff */
[----:B------:R-:W-:-:S03]  /*ff20*/  IADD3 R169, PT, PT, R169, R139, RZ ;  /* 0x0000008ba9a97210 */ /* 0x000fc60007ffe0ff */
[----:B------:R-:W-:Y:S01]  /*ff30*/  IMAD R147, R10, 0x7effffff, RZ ;  /* 0x7effffff0a937824 */ /* 0x000fe200078e02ff */
[----:B------:R-:W-:Y:S01]  /*ff40*/  @P0 IADD3 R159, PT, PT, R159, -0x7f000001, RZ ;  /* 0x80ffffff9f9f0810 */ /* 0x000fe20007ffe0ff */
[----:B------:R-:W-:Y:S02]  /*ff50*/  ISETP.GE.U32.AND P0, PT, R169, 0x7f000001, PT ;  /* 0x7f000001a900780c */ /* 0x000fe40003f06070 */
[----:B------:R-:W-:Y:S01]  /*ff60*/  IMAD.HI.U32 R147, R147, 0x7f000001, R10 ;  /* 0x7f00000193937827 */ /* 0x000fe200078e000a */
[----:B------:R-:W-:-:S03]  /*ff70*/  IADD3 R91, PT, PT, R146, R138, RZ ;  /* 0x0000008a925b7210 */ /* 0x000fc60007ffe0ff */
[----:B------:R-:W-:-:S04]  /*ff80*/  IMAD.WIDE.U32 R10, R112, R38, RZ ;  /* 0x00000026700a7225 */ /* 0x000fc800078e00ff */
[----:B------:R-:W-:-:S04]  /*ff90*/  IMAD R138, R10, 0x7effffff, RZ ;  /* 0x7effffff0a8a7824 */ /* 0x000fc800078e02ff */
[----:B------:R-:W-:-:S04]  /*ffa0*/  IMAD.HI.U32 R138, R138, 0x7f000001, R10 ;  /* 0x7f0000018a8a7827 */ /* 0x000fc800078e000a */
[----:B------:R-:W-:Y:S01]  /*ffb0*/  IMAD.WIDE.U32 R10, R116, R121, RZ ;  /* 0x00000079740a7225 */ /* 0x000fe200078e00ff */
[----:B------:R-:W-:Y:S01]  /*ffc0*/  @P0 IADD3 R169, PT, PT, R169, -0x7f000001, RZ ;  /* 0x80ffffffa9a90810 */ /* 0x000fe20007ffe0ff */
[----:B------:R-:W-:Y:S02]  /*ffd0*/  ISETP.GE.U32.AND P0, PT, R91, 0x7f000001, PT ;  /* 0x7f0000015b00780c */ /* 0x000fe40003f06070 */
[----:B------:R-:W-:Y:S01]  /*ffe0*/  IMAD R146, R10, 0x7effffff, RZ ;  /* 0x7effffff0a927824 */ /* 0x000fe200078e02ff */
[----:B------:R-:W-:-:S03]  /*fff0*/  ISETP.GE.U32.AND P1, PT, R126, 0x7f000001, PT ;  /* 0x7f0000017e00780c */ /* 0x000fc60003f26070 */
[----:B------:R-:W-:-:S04]  /*10000*/  IMAD.HI.U32 R146, R146, 0x7f000001, R10 ;  /* 0x7f00000192927827 */ /* 0x000fc800078e000a */
[----:B------:R-:W-:Y:S01]  /*10010*/  IMAD.WIDE.U32 R10, R118, R141, RZ ;  /* 0x0000008d760a7225 */ /* 0x000fe200078e00ff */
[----:B------:R-:W-:-:S03]  /*10020*/  IADD3 R167, PT, PT, R109, R117, RZ ;  /* 0x000000756da77210 */ /* 0x000fc60007ffe0ff */
[----:B------:R-:W-:Y:S01]  /*10030*/  IMAD R139, R10, 0x7effffff, RZ ;  /* 0x7effffff0a8b7824 */ /* 0x000fe200078e02ff */
[----:B------:R-:W-:-:S03]  /*10040*/  @P0 IADD3 R91, PT, PT, R91, -0x7f000001, RZ ;  /* 0x80ffffff5b5b0810 */ /* 0x000fc60007ffe0ff */
[----:B------:R-:W-:Y:S01]  /*10050*/  IMAD.HI.U32 R139, R139, 0x7f000001, R10 ;  /* 0x7f0000018b8b7827 */ /* 0x000fe200078e000a */
[----:B------:R-:W-:-:S03]  /*10060*/  ISETP.GE.U32.AND P0, PT, R167, 0x7f000001, PT ;  /* 0x7f000001a700780c */ /* 0x000fc60003f06070 */
[----:B------:R-:W-:Y:S01]  /*10070*/  IMAD.WIDE.U32 R10, R118, R145, RZ ;  /* 0x00000091760a7225 */ /* 0x000fe200078e00ff */
[----:B------:R-:W-:-:S03]  /*10080*/  @P1 IADD3 R126, PT, PT, R126, -0x7f000001, RZ ;  /* 0x80ffffff7e7e1810 */ /* 0x000fc60007ffe0ff */
[----:B------:R-:W-:-:S04]  /*10090*/  IMAD R117, R10, 0x7effffff, RZ ;  /* 0x7effffff0a757824 */ /* 0x000fc800078e02ff */
[----:B------:R-:W-:Y:S01]  /*100a0*/  IMAD.HI.U32 R117, R117, 0x7f000001, R10 ;  /* 0x7f00000175757827 */ /* 0x000fe200078e000a */
[----:B------:R-:W-:-:S03]  /*100b0*/  IADD3 R126, PT, PT, R159, R126, RZ ;  /* 0x0000007e9f7e7210 */ /* 0x000fc60007ffe0ff */
        /* <DEDUP_REMOVED lines=10> */
[----:B------:R-:W-:Y:S01]  /*10160*/  ISETP.GE.U32.AND P1, PT, R78, 0x7f000001, PT ;  /* 0x7f0000014e00780c */ /* 0x000fe20003f26070 */
[----:B------:R-:W-:Y:S01]  /*10170*/  ISETP.GE.U32.AND P0, PT, R148, 0x7f000001, PT ;  /* 0x7f0000019400780c */ /* 0x000fe20003f06070 */
[----:B------:R-:W3:Y:S01]  /*10180*/  LDL R167, [R1+0x11c] ;  /* 0x00011c0001a77983 */ /* 0x000ee20000100800 */
        /* <DEDUP_REMOVED lines=12> */
[----:B------:R-:W-:-:S12]  /*10250*/  ISETP.GE.U32.AND P0, PT, R78, 0x7f000001, PT ;  /* 0x7f0000014e00780c */ /* 0x000fd80003f06070 */
[----:B------:R-:W-:Y:S02]  /*10260*/  @P1 IADD3 R148, PT, PT, R148, -0x7f000001, RZ ;  /* 0x80ffffff94941810 */ /* 0x000fe40007ffe0ff */
[----:B------:R-:W-:-:S03]  /*10270*/  @P0 IADD3 R78, PT, PT, R78, -0x7f000001, RZ ;  /* 0x80ffffff4e4e0810 */ /* 0x000fc60007ffe0ff */
[----:B------:R-:W-:-:S04]  /*10280*/  IMAD.WIDE.U32 R10, R148, 0x5fffffa, RZ ;  /* 0x05fffffa940a7825 */ /* 0x000fc800078e00ff */
[----:B------:R-:W-:-:S04]  /*10290*/  IMAD R148, R148, 0x6, RZ ;  /* 0x0000000694947824 */ /* 0x000fc800078e02ff */
[----:B------:R-:W-:-:S04]  /*102a0*/  IMAD.HI.U32 R148, R148, 0x7f000001, R10 ;  /* 0x7f00000194947827 */ /* 0x000fc800078e000a */
[----:B------:R-:W-:-:S04]  /*102b0*/  IMAD.WIDE.U32 R10, R78, R141, RZ ;  /* 0x0000008d4e0a7225 */ /* 0x000fc800078e00ff */
[----:B------:R-:W-:-:S04]  /*102c0*/  IMAD R159, R10, 0x7effffff, RZ ;  /* 0x7effffff0a9f7824 */ /* 0x000fc800078e02ff */
[----:B------:R-:W-:-:S04]  /*102d0*/  IMAD.HI.U32 R159, R159, 0x7f000001, R10 ;  /* 0x7f0000019f9f7827 */ /* 0x000fc800078e000a */
[----:B------:R-:W-:Y:S02]  /*102e0*/  IMAD.WIDE.U32 R10, R78, R145, RZ ;  /* 0x000000914e0a7225 */ /* 0x000fe400078e00ff */
[----:B------:R-:W4:Y:S02]  /*102f0*/  LDL R145, [R1+0x118] ;  /* 0x0001180001917983 */ /* 0x000f240000100800 */
[----:B------:R-:W-:-:S04]  /*10300*/  IMAD R141, R10, 0x7effffff, RZ ;  /* 0x7effffff0a8d7824 */ /* 0x000fc800078e02ff */
[----:B------:R-:W-:-:S05]  /*10310*/  IMAD.HI.U32 R141, R141, 0x7f000001, R10 ;  /* 0x7f0000018d8d7827 */ /* 0x000fca00078e000a */
[----:B------:R-:W-:-:S13]  /*10320*/  ISETP.GE.U32.AND P0, PT, R141, 0x7f000001, PT ;  /* 0x7f0000018d00780c */ /* 0x000fda0003f06070 */
[----:B------:R-:W-:-:S05]  /*10330*/  @P0 IADD3 R141, PT, PT, R141, -0x7f000001, RZ ;  /* 0x80ffffff8d8d0810 */ /* 0x000fca0007ffe0ff */
[----:B------:R-:W-:-:S04]  /*10340*/  IMAD.WIDE.U32 R10, R141, 0x5fffffa, RZ ;  /* 0x05fffffa8d0a7825 */ /* 0x000fc800078e00ff */
[----:B------:R-:W-:-:S04]  /*10350*/  IMAD R141, R141, 0x6, RZ ;  /* 0x000000068d8d7824 */ /* 0x000fc800078e02ff */
[----:B------:R-:W-:-:S04]  /*10360*/  IMAD.HI.U32 R141, R141, 0x7f000001, R10 ;  /* 0x7f0000018d8d7827 */ /* 0x000fc800078e000a */
[----:B------:R-:W-:-:S04]  /*10370*/  IMAD.WIDE.U32 R10, R78, R121, RZ ;  /* 0x000000794e0a7225 */ /* 0x000fc800078e00ff */
[----:B------:R-:W-:-:S04]  /*10380*/  IMAD R121, R10, 0x7effffff, RZ ;  /* 0x7effffff0a797824 */ /* 0x000fc800078e02ff */
[----:B------:R-:W-:-:S05]  /*10390*/  IMAD.HI.U32 R121, R121, 0x7f000001, R10 ;  /* 0x7f00000179797827 */ /* 0x000fca00078e000a */
[----:B------:R-:W-:-:S13]  /*103a0*/  ISETP.GE.U32.AND P0, PT, R121, 0x7f000001, PT ;  /* 0x7f0000017900780c */ /* 0x000fda0003f06070 */
[----:B------:R-:W-:Y:S01]  /*103b0*/  @P0 IADD3 R121, PT, PT, R121, -0x7f000001, RZ ;  /* 0x80ffffff79790810 */ /* 0x000fe20007ffe0ff */
[----:B------:R-:W-:-:S04]  /*103c0*/  ISETP.GE.U32.AND P0, PT, R107, 0x7f000001, PT ;  /* 0x7f0000016b00780c */ /* 0x000fc80003f06070 */
[----:B------:R-:W-:-:S04]  /*103d0*/  IMAD.WIDE.U32 R10, R121, 0x5fffffa, RZ ;  /* 0x05fffffa790a7825 */ /* 0x000fc800078e00ff */
[----:B------:R-:W-:-:S05]  /*103e0*/  IMAD R121, R121, 0x6, RZ ;  /* 0x0000000679797824 */ /* 0x000fca00078e02ff */
[----:B------:R-:W-:Y:S01]  /*103f0*/  @P0 IADD3 R107, PT, PT, R107, -0x7f000001, RZ ;  /* 0x80ffffff6b6b0810 */ /* 0x000fe20007ffe0ff */
[----:B------:R-:W-:-:S04]  /*10400*/  ISETP.GE.U32.AND P0, PT, R37, 0x7f000001, PT ;  /* 0x7f0000012500780c */ /* 0x000fc80003f06070 */
[----:B------:R-:W-:Y:S01]  /*10410*/  ISETP.GE.U32.AND P1, PT, R107, 0x7f000001, PT ;  /* 0x7f0000016b00780c */ /* 0x000fe20003f26070 */
[----:B------:R-:W-:-:S04]  /*10420*/  IMAD.HI.U32 R169, R121, 0x7f000001, R10 ;  /* 0x7f00000179a97827 */ /* 0x000fc800078e000a */
[----:B------:R-:W-:-:S04]  /*10430*/  IMAD.WIDE.U32 R10, R78, R38, RZ ;  /* 0x000000264e0a7225 */ /* 0x000fc800078e00ff */
[----:B------:R-:W-:Y:S01]  /*10440*/  IMAD R170, R10, 0x7effffff, RZ ;  /* 0x7effffff0aaa7824 */ /* 0x000fe200078e02ff */
[----:B------:R-:W-:-:S03]  /*10450*/  @P0 IADD3 R37, PT, PT, R37, -0x7f000001, RZ ;  /* 0x80ffffff25250810 */ /* 0x000fc60007ffe0ff */
[----:B------:R-:W-:Y:S01]  /*10460*/  IMAD.HI.U32 R170, R170, 0x7f000001, R10 ;  /* 0x7f000001aaaa7827 */ /* 0x000fe200078e000a */
[----:B------:R-:W-:Y:S01]  /*10470*/  @P1 IADD3 R107, PT, PT, R107, -0x7f000001, RZ ;  /* 0x80ffffff6b6b1810 */ /* 0x000fe20007ffe0ff */
[----:B------:R-:W-:Y:S01]  /*10480*/  ISETP.GE.U32.AND P1, PT, R36, 0x7f000001, PT ;  /* 0x7f0000012400780c */ /* 0x000fe20003f26070 */
[----:B------:R-:W-:Y:S01]  /*10490*/  ISETP.GE.U32.AND P0, PT, R37, 0x7f000001, PT ;  /* 0x7f0000012500780c */ /* 0x000fe20003f06070 */
[----:B------:R-:W-:-:S04]  /*104a0*/  IMAD.WIDE.U32 R10, R14, R116, RZ ;  /* 0x000000740e0a7225 */ /* 0x000fc800078e00ff */
[----:B------:R-:W-:-:S04]  /*104b0*/  IMAD R121, R10, 0x7effffff, RZ ;  /* 0x7effffff0a797824 */ /* 0x000fc800078e02ff */
        /* <DEDUP_REMOVED lines=12> */
[----:B------:R-:W-:Y:S02]  /*10580*/  @P0 IADD3 R96, PT, PT, R96, -0x7f000001, RZ ;  /* 0x80ffffff60600810 */ /* 0x000fe40007ffe0ff */
[----:B------:R-:W-:-:S03]  /*10590*/  IADD3 R97, PT, PT, R107, R97, RZ ;  /* 0x000000616b617210 */ /* 0x000fc60007ffe0ff */
[----:B------:R-:W-:Y:S01]  /*105a0*/  ISETP.GE.U32.AND P0, PT, R96, 0x7f000001, PT ;  /* 0x7f0000016000780c */ /* 0x000fe20003f06070 */
[----:B------:R-:W-:Y:S01]  /*105b0*/  @P4 IADD3 R119, PT, PT, R119, -0x7f000001, RZ ;  /* 0x80ffffff77774810 */ /* 0x000fe20007ffe0ff */
[----:B------:R-:W-:Y:S01]  /*105c0*/  ISETP.GE.U32.AND P2, PT, R147, 0x7f000001, PT ;  /* 0x7f0000019300780c */ /* 0x000fe20003f46070 */
[----:B------:R-:W-:Y:S01]  /*105d0*/  ISETP.GE.U32.AND P5, PT, R148, 0x7f000001, PT ;  /* 0x7f0000019400780c */ /* 0x000fe20003fa6070 */
[----:B------:R-:W-:Y:S01]  /*105e0*/  @P3 IADD3 R10, PT, PT, R10, -0x7f000001, RZ ;  /* 0x80ffffff0a0a3810 */ /* 0x000fe20007ffe0ff */
[----:B------:R-:W-:-:S03]  /*105f0*/  ISETP.GE.U32.AND P1, PT, R97, 0x7f000001, PT ;  /* 0x7f0000016100780c */ /* 0x000fc60003f26070 */
[----:B------:R-:W-:-:S05]  /*10600*/  IADD3 R10, PT, PT, R10, R119, RZ ;  /* 0x000000770a0a7210 */ /* 0x000fca0007ffe0ff */
[----:B------:R-:W-:Y:S01]  /*10610*/  @P0 IADD3 R96, PT, PT, R96, -0x7f000001, RZ ;  /* 0x80ffffff60600810 */ /* 0x000fe20007ffe0ff */
[----:B------:R-:W-:Y:S01]  /*10620*/  ISETP.GE.U32.AND P0, PT, R10, 0x7f000001, PT ;  /* 0x7f0000010a00780c */ /* 0x000fe20003f06070 */
[----:B------:R-:W-:Y:S02]  /*10630*/  @P2 IADD3 R147, PT, PT, R147, -0x7f000001, RZ ;  /* 0x80ffffff93932810 */ /* 0x000fe40007ffe0ff */
[----:B------:R-:W-:Y:S01]  /*10640*/  @P5 IADD3 R148, PT, PT, R148, -0x7f000001, RZ ;  /* 0x80ffffff94945810 */ /* 0x000fe20007ffe0ff */
[----:B------:R-:W-:Y:S01]  /*10650*/  ISETP.GE.U32.AND P2, PT, R141, 0x7f000001, PT ;  /* 0x7f0000018d00780c */ /* 0x000fe20003f46070 */
[----:B------:R-:W-:-:S04]  /*10660*/  @P1 IADD3 R97, PT, PT, R97, -0x7f000001, RZ ;  /* 0x80ffffff61611810 */ /* 0x000fc80007ffe0ff */
[----:B------:R-:W-:-:S04]  /*10670*/  IADD3 R148, PT, PT, R97, R148, RZ ;  /* 0x0000009461947210 */ /* 0x000fc80007ffe0ff */
[----:B------:R-:W-:Y:S01]  /*10680*/  @P0 IADD3 R10, PT, PT, R10, -0x7f000001, RZ ;  /* 0x80ffffff0a0a0810 */ /* 0x000fe20007ffe0ff */
[----:B------:R-:W-:Y:S01]  /*10690*/  ISETP.GE.U32.AND P0, PT, R148, 0x7f000001, PT ;  /* 0x7f0000019400780c */ /* 0x000fe20003f06070 */
[----:B------:R-:W-:Y:S02]  /*106a0*/  ISETP.GE.U32.AND P1, PT, R169, 0x7f000001, PT ;  /* 0x7f000001a900780c */ /* 0x000fe40003f26070 */
[----:B------:R-:W-:-:S04]  /*106b0*/  @P2 IADD3 R141, PT, PT, R141, -0x7f000001, RZ ;  /* 0x80ffffff8d8d2810 */ /* 0x000fc80007ffe0ff */
[----:B------:R-:W-:-:S06]  /*106c0*/  IADD3 R118, PT, PT, R10, R141, RZ ;  /* 0x0000008d0a767210 */ /* 0x000fcc0007ffe0ff */
[----:B------:R-:W-:Y:S01]  /*106d0*/  @P0 IADD3 R148, PT, PT, R148, -0x7f000001, RZ ;  /* 0x80ffffff94940810 */ /* 0x000fe20007ffe0ff */
[----:B------:R-:W-:Y:S01]  /*106e0*/  ISETP.GE.U32.AND P0, PT, R118, 0x7f000001, PT ;  /* 0x7f0000017600780c */ /* 0x000fe20003f06070 */
[----:B------:R-:W-:-:S04]  /*106f0*/  @P1 IADD3 R169, PT, PT, R169, -0x7f000001, RZ ;  /* 0x80ffffffa9a91810 */ /* 0x000fc80007ffe0ff */
[----:B------:R-:W-:Y:S01]  /*10700*/  IADD3 R169, PT, PT, R148, R169, RZ ;  /* 0x000000a994a97210 */ /* 0x000fe20007ffe0ff */
[----:B------:R-:W-:Y:S01]  /*10710*/  IMAD.WIDE.U32 R36, R14, R78, RZ ;  /* 0x0000004e0e247225 */ /* 0x000fe200078e00ff */
[----:B------:R-:W-:-:S06]  /*10720*/  ISETP.GE.U32.AND P2, PT, R170, 0x7f000001, PT ;  /* 0x7f000001aa00780c */ /* 0x000fcc0003f46070 */
[----:B------:R-:W-:Y:S01]  /*10730*/  @P0 IADD3 R118, PT, PT, R118, -0x7f000001, RZ ;  /* 0x80ffffff76760810 */ /* 0x000fe20007ffe0ff */
[----:B------:R-:W-:Y:S01]  /*10740*/  ISETP.GE.U32.AND P0, PT, R169, 0x7f000001, PT ;  /* 0x7f000001a900780c */ /* 0x000fe20003f06070 */
[----:B------:R-:W-:-:S04]  /*10750*/  IMAD R11, R36, 0x7effffff, RZ ;  /* 0x7effffff240b7824 */ /* 0x000fc800078e02ff */
[----:B------:R-:W-:-:S04]  /*10760*/  IMAD.HI.U32 R36, R11, 0x7f000001, R36 ;  /* 0x7f0000010b247827 */ /* 0x000fc800078e0024 */
[----:B------:R-:W-:-:S04]  /*10770*/  IMAD.WIDE.U32 R10, R14, R112, RZ ;  /* 0x000000700e0a7225 */ /* 0x000fc800078e00ff */
[----:B------:R-:W-:Y:S01]  /*10780*/  @P0 IADD3 R169, PT, PT, R169, -0x7f000001, RZ ;  /* 0x80ffffffa9a90810 */ /* 0x000fe20007ffe0ff */
[----:B------:R-:W-:Y:S01]  /*10790*/  ISETP.GE.U32.AND P0, PT, R138, 0x7f000001, PT ;  /* 0x7f0000018a00780c */ /* 0x000fe20003f06070 */
[----:B------:R-:W-:Y:S01]  /*107a0*/  IMAD R37, R10, 0x7effffff, RZ ;  /* 0x7effffff0a257824 */ /* 0x000fe200078e02ff */
[----:B------:R-:W-:-:S03]  /*107b0*/  @P2 IADD3 R170, PT, PT, R170, -0x7f000001, RZ ;  /* 0x80ffffffaaaa2810 */ /* 0x000fc60007ffe0ff */
[----:B------:R-:W-:-:S04]  /*107c0*/  IMAD.HI.U32 R37, R37, 0x7f000001, R10 ;  /* 0x7f00000125257827 */ /* 0x000fc800078e000a */
[----:B------:R-:W-:-:S04]  /*107d0*/  IMAD.WIDE.U32 R10, R170, 0x5fffffa, RZ ;  /* 0x05fffffaaa0a7825 */ /* 0x000fc800078e00ff */
[----:B------:R-:W-:Y:S01]  /*107e0*/  IMAD R170, R170, 0x6, RZ ;  /* 0x00000006aaaa7824 */ /* 0x000fe200078e02ff */
[----:B------:R-:W-:-:S03]  /*107f0*/  @P0 IADD3 R138, PT, PT, R138, -0x7f000001, RZ ;  /* 0x80ffffff8a8a0810 */ /* 0x000fc60007ffe0ff */
[----:B------:R-:W-:Y:S01]  /*10800*/  IMAD.HI.U32 R170, R170, 0x7f000001, R10 ;  /* 0x7f000001aaaa7827 */ /* 0x000fe200078e000a */
[----:B------:R-:W-:-:S03]  /*10810*/  ISETP.GE.U32.AND P1, PT, R146, 0x7f000001, PT ;  /* 0x7f0000019200780c */ /* 0x000fc60003f26070 */
[----:B------:R-:W-:Y:S01]  /*10820*/  IMAD.WIDE.U32 R10, R118, R20, RZ ;  /* 0x00000014760a7225 */ /* 0x000fe200078e00ff */
[----:B------:R-:W-:-:S03]  /*10830*/  ISETP.GE.U32.AND P0, PT, R138, 0x7f000001, PT ;  /* 0x7f0000018a00780c */ /* 0x000fc60003f06070 */
[----:B------:R-:W-:-:S04]  /*10840*/  IMAD R78, R10, 0x7effffff, RZ ;  /* 0x7effffff0a4e7824 */ /* 0x000fc800078e02ff */
[----:B------:R-:W-:Y:S01]  /*10850*/  IMAD.HI.U32 R78, R78, 0x7f000001, R10 ;  /* 0x7f0000014e4e7827 */ /* 0x000fe200078e000a */
[----:B------:R-:W-:Y:S02]  /*10860*/  IADD3 R116, PT, PT, R96, R147, RZ ;  /* 0x0000009360747210 */ /* 0x000fe40007ffe0ff */
[----:B------:R-:W-:Y:S01]  /*10870*/  @P1 IADD3 R146, PT, PT, R146, -0x7f000001, RZ ;  /* 0x80ffffff92921810 */ /* 0x000fe20007ffe0ff */
[----:B------:R-:W-:Y:S01]  /*10880*/  IMAD.WIDE.U32 R10, R169, R149, RZ ;  /* 0x00000095a90a7225 */ /* 0x000fe200078e00ff */
[----:B------:R-:W2:Y:S03]  /*10890*/  LDL.64 R96, [R1+0x100] ;  /* 0x0001000001607983 */ /* 0x000ea60000100a00 */
[----:B------:R-:W-:Y:S01]  /*108a0*/  IMAD R107, R10, 0x7effffff, RZ ;  /* 0x7effffff0a6b7824 */ /* 0x000fe200078e02ff */
[----:B------:R-:W-:Y:S01]  /*108b0*/  @P0 IADD3 R138, PT, PT, R138, -0x7f000001, RZ ;  /* 0x80ffffff8a8a0810 */ /* 0x000fe20007ffe0ff */
[----:B------:R-:W-:Y:S01]  /*108c0*/  ISETP.GE.U32.AND P1, PT, R139, 0x7f000001, PT ;  /* 0x7f0000018b00780c */ /* 0x000fe20003f26070 */
[----:B------:R-:W-:Y:S01]  /*108d0*/  ISETP.GE.U32.AND P0, PT, R116, 0x7f000001, PT ;  /* 0x7f0000017400780c */ /* 0x000fe20003f06070 */
[----:B------:R-:W-:-:S04]  /*108e0*/  IMAD.HI.U32 R107, R107, 0x7f000001, R10 ;  /* 0x7f0000016b6b7827 */ /* 0x000fc800078e000a */
[----:B------:R-:W-:-:S04]  /*108f0*/  IMAD.WIDE.U32 R10, R118, R21, RZ ;  /* 0x00000015760a7225 */ /* 0x000fc800078e00ff */
[----:B------:R-:W-:-:S04]  /*10900*/  IMAD R147, R10, 0x7effffff, RZ ;  /* 0x7effffff0a937824 */ /* 0x000fc800078e02ff */
[----:B------:R-:W-:Y:S01]  /*10910*/  IMAD.HI.U32 R147, R147, 0x7f000001, R10 ;  /* 0x7f00000193937827 */ /* 0x000fe200078e000a */
[----:B------:R-:W-:-:S03]  /*10920*/  @P1 IADD3 R139, PT, PT, R139, -0x7f000001, RZ ;  /* 0x80ffffff8b8b1810 */ /* 0x000fc60007ffe0ff */
[----:B------:R-:W-:Y:S01]  /*10930*/  IMAD.WIDE.U32 R10, R169, R20, RZ ;  /* 0x00000014a90a7225 */ /* 0x000fe200078e00ff */
[----:B------:R-:W-:-:S03]  /*10940*/  @P0 IADD3 R116, PT, PT, R116, -0x7f000001, RZ ;  /* 0x80ffffff74740810 */ /* 0x000fc60007ffe0ff */
[----:B------:R-:W-:Y:S01]  /*10950*/  IMAD R148, R10, 0x7effffff, RZ ;  /* 0x7effffff0a947824 */ /* 0x000fe200078e02ff */
[----:B------:R-:W-:-:S03]  /*10960*/  IADD3 R116, PT, PT, R116, R139, RZ ;  /* 0x0000008b74747210 */ /* 0x000fc60007ffe0ff */
[----:B------:R-:W-:-:S04]  /*10970*/  IMAD.HI.U32 R148, R148, 0x7f000001, R10 ;  /* 0x7f00000194947827 */ /* 0x000fc800078e000a */
[----:B------:R-:W-:Y:S01]  /*10980*/  IMAD.WIDE.U32 R10, R118, R149, RZ ;  /* 0x00000095760a7225 */ /* 0x000fe200078e00ff */
[----:B------:R-:W-:Y:S01]  /*10990*/  ISETP.GE.U32.AND P1, PT, R170, 0x7f000001, PT ;  /* 0x7f000001aa00780c */ /* 0x000fe20003f26070 */
[----:B------:R-:W-:Y:S02]  /*109a0*/  ISETP.GE.U32.AND P0, PT, R116, 0x7f000001, PT ;  /* 0x7f0000017400780c */ /* 0x000fe40003f06070 */
[----:B------:R-:W-:Y:S02]  /*109b0*/  IMAD R141, R10, 0x7effffff, RZ ;  /* 0x7effffff0a8d7824 */ /* 0x000fe400078e02ff */
[----:B------:R-:W-:Y:S01]  /*109c0*/  IMAD.WIDE.U32 R118, R118, R227, RZ ;  /* 0x000000e376767225 */ /* 0x000fe200078e00ff */
[----:B------:R-:W-:-:S03]  /*109d0*/  IADD3 R112, PT, PT, R138, R146, RZ ;  /* 0x000000928a707210 */ /* 0x000fc60007ffe0ff */
[----:B------:R-:W-:-:S04]  /*109e0*/  IMAD.HI.U32 R141, R141, 0x7f000001, R10 ;  /* 0x7f0000018d8d7827 */ /* 0x000fc800078e000a */
[----:B------:R-:W-:Y:S02]  /*109f0*/  IMAD R10, R118, 0x7effffff, RZ ;  /* 0x7effffff760a7824 */ /* 0x000fe400078e02ff */
[----:B------:R-:W-:-:S04]  /*10a00*/  IMAD.WIDE.U32 R138, R169, R21, RZ ;  /* 0x00000015a98a7225 */ /* 0x000fc800078e00ff */
[----:B------:R-:W-:Y:S01]  /*10a10*/  IMAD.HI.U32 R118, R10, 0x7f000001, R118 ;  /* 0x7f0000010a767827 */ /* 0x000fe200078e0076 */
[----:B------:R-:W-:-:S03]  /*10a20*/  @P1 IADD3 R170, PT, PT, R170, -0x7f000001, RZ ;  /* 0x80ffffffaaaa1810 */ /* 0x000fc60007ffe0ff */
[----:B------:R-:W-:Y:S01]  /*10a30*/  IMAD R10, R138, 0x7effffff, RZ ;  /* 0x7effffff8a0a7824 */ /* 0x000fe200078e02ff */
[----:B------:R-:W-:-:S03]  /*10a40*/  @P0 IADD3 R116, PT, PT, R116, -0x7f000001, RZ ;  /* 0x80ffffff74740810 */ /* 0x000fc60007ffe0ff */
[----:B------:R-:W-:-:S04]  /*10a50*/  IMAD.HI.U32 R138, R10, 0x7f000001, R138 ;  /* 0x7f0000010a8a7827 */ /* 0x000fc800078e008a */
[----:B------:R-:W-:Y:S01]  /*10a60*/  IMAD.WIDE.U32 R10, R169, R227, RZ ;  /* 0x000000e3a90a7225 */ /* 0x000fe200078e00ff */
[----:B------:R-:W-:Y:S01]  /*10a70*/  IADD3 R119, PT, PT, R116, R170, RZ ;  /* 0x000000aa74777210 */ /* 0x000fe20007ffe0ff */
[----:B------:R-:W-:Y:S01]  /*10a80*/  ISETP.GE.U32.AND P1, PT, R117, 0x7f000001, PT ;  /* 0x7f0000017500780c */ /* 0x000fe20003f26070 */
[----:B------:R-:W-:Y:S01]  /*10a90*/  ISETP.GE.U32.AND P0, PT, R112, 0x7f000001, PT ;  /* 0x7f0000017000780c */ /* 0x000fe20003f06070 */
[----:B------:R-:W-:Y:S01]  /*10aa0*/  IMAD R116, R10, 0x7effffff, RZ ;  /* 0x7effffff0a747824 */ /* 0x000fe200078e02ff */
[----:B------:R-:W2:Y:S03]  /*10ab0*/  LDL R170, [R1+0x114] ;  /* 0x0001140001aa7983 */ /* 0x000ea60000100800 */
[----:B------:R-:W-:-:S05]  /*10ac0*/  IMAD.HI.U32 R116, R116, 0x7f000001, R10 ;  /* 0x7f00000174747827 */ /* 0x000fca00078e000a */
[----:B------:R-:W-:-:S13]  /*10ad0*/  ISETP.GE.U32.AND P2, PT, R116, 0x7f000001, PT ;  /* 0x7f0000017400780c */ /* 0x000fda0003f46070 */
[----:B------:R-:W-:Y:S01]  /*10ae0*/  @P2 IADD3 R116, PT, PT, R116, -0x7f000001, RZ ;  /* 0x80ffffff74742810 */ /* 0x000fe20007ffe0ff */
[----:B------:R-:W-:-:S04]  /*10af0*/  ISETP.GE.U32.AND P2, PT, R119, 0x7f000001, PT ;  /* 0x7f0000017700780c */ /* 0x000fc80003f46070 */
[----:B------:R-:W-:Y:S01]  /*10b00*/  IMAD.WIDE.U32 R10, R116, 0x5fffffa, RZ ;  /* 0x05fffffa740a7825 */ /* 0x000fe200078e00ff */
[----:B------:R-:W-:-:S03]  /*10b10*/  @P1 IADD3 R117, PT, PT, R117, -0x7f000001, RZ ;  /* 0x80ffffff75751810 */ /* 0x000fc60007ffe0ff */
[----:B------:R-:W-:Y:S01]  /*10b20*/  IMAD R116, R116, 0x6, RZ ;  /* 0x0000000674747824 */ /* 0x000fe200078e02ff */
[----:B------:R-:W-:-:S04]  /*10b30*/  @P0 IADD3 R112, PT, PT, R112, -0x7f000001, RZ ;  /* 0x80ffffff70700810 */ /* 0x000fc80007ffe0ff */
[----:B------:R-:W-:Y:S01]  /*10b40*/  @P2 IADD3 R119, PT, PT, R119, -0x7f000001, RZ ;  /* 0x80ffffff77772810 */ /* 0x000fe20007ffe0ff */
[----:B------:R-:W-:Y:S01]  /*10b50*/  IMAD.HI.U32 R146, R116, 0x7f000001, R10 ;  /* 0x7f00000174927827 */ /* 0x000fe200078e000a */
[----:B------:R-:W-:-:S03]  /*10b60*/  IADD3 R139, PT, PT, R112, R117, RZ ;  /* 0x00000075708b7210 */ /* 0x000fc60007ffe0ff */
[----:B------:R-:W-:-:S04]  /*10b70*/  IMAD.WIDE.U32 R10, R119, R21, RZ ;  /* 0x00000015770a7225 */ /* 0x000fc800078e00ff */
[----:B------:R-:W-:-:S04]  /*10b80*/  IMAD R112, R10, 0x7effffff, RZ ;  /* 0x7effffff0a707824 */ /* 0x000fc800078e02ff */
[----:B------:R-:W-:Y:S01]  /*10b90*/  IMAD.HI.U32 R10, R112, 0x7f000001, R10 ;  /* 0x7f000001700a7827 */ /* 0x000fe200078e000a */
[----:B------:R-:W-:-:S04]  /*10ba0*/  ISETP.GE.U32.AND P0, PT, R98, 0x7f000001, PT ;  /* 0x7f0000016200780c */ /* 0x000fc80003f06070 */
[----:B------:R-:W-:-:S09]  /*10bb0*/  ISETP.GE.U32.AND P1, PT, R10, 0x7f000001, PT ;  /* 0x7f0000010a00780c */ /* 0x000fd20003f26070 */
[----:B------:R-:W-:-:S04]  /*10bc0*/  @P0 IADD3 R98, PT, PT, R98, -0x7f000001, RZ ;  /* 0x80ffffff62620810 */ /* 0x000fc80007ffe0ff */
[----:B------:R-:W-:Y:S01]  /*10bd0*/  @P1 IADD3 R10, PT, PT, R10, -0x7f000001, RZ ;  /* 0x80ffffff0a0a1810 */ /* 0x000fe20007ffe0ff */
[----:B------:R-:W-:-:S04]  /*10be0*/  ISETP.GE.U32.AND P0, PT, R9, 0x7f000001, PT ;  /* 0x7f0000010900780c */ /* 0x000fc80003f06070 */
[----:B------:R-:W-:-:S04]  /*10bf0*/  IMAD.WIDE.U32 R116, R10, 0x5fffffa, RZ ;  /* 0x05fffffa0a747825 */ /* 0x000fc800078e00ff */
[----:B------:R-:W-:-:S04]  /*10c00*/  IMAD R10, R10, 0x6, RZ ;  /* 0x000000060a0a7824 */ /* 0x000fc800078e02ff */
[----:B------:R-:W-:-:S04]  /*10c10*/  IMAD.HI.U32 R116, R10, 0x7f000001, R116 ;  /* 0x7f0000010a747827 */ /* 0x000fc800078e0074 */
[----:B------:R-:W-:Y:S01]  /*10c20*/  IMAD.WIDE.U32 R10, R119, R149, RZ ;  /* 0x00000095770a7225 */ /* 0x000fe200078e00ff */
[----:B------:R-:W-:-:S03]  /*10c30*/  @P0 IADD3 R9, PT, PT, R9, -0x7f000001, RZ ;  /* 0x80ffffff09090810 */ /* 0x000fc60007ffe0ff */
[----:B------:R-:W-:Y:S01]  /*10c40*/  IMAD R112, R10, 0x7effffff, RZ ;  /* 0x7effffff0a707824 */ /* 0x000fe200078e02ff */
[----:B---3--:R-:W-:-:S03]  /*10c50*/  IADD3 R9, PT, PT, R9, R167, RZ ;  /* 0x000000a709097210 */ /* 0x008fc60007ffe0ff */
[----:B------:R-:W-:Y:S01]  /*10c60*/  IMAD.HI.U32 R112, R112, 0x7f000001, R10 ;  /* 0x7f00000170707827 */ /* 0x000fe200078e000a */
[----:B----4-:R-:W-:-:S03]  /*10c70*/  IADD3 R145, PT, PT, R98, R145, RZ ;  /* 0x0000009162917210 */ /* 0x010fc60007ffe0ff */
[----:B------:R-:W-:Y:S01]  /*10c80*/  IMAD.WIDE.U32 R10, R119, R20, RZ ;  /* 0x00000014770a7225 */ /* 0x000fe200078e00ff */
[----:B------:R-:W-:-:S03]  /*10c90*/  ISETP.GE.U32.AND P1, PT, R9, 0x7f000001, PT ;  /* 0x7f0000010900780c */ /* 0x000fc60003f26070 */
[----:B------:R-:W-:-:S04]  /*10ca0*/  IMAD R98, R10, 0x7effffff, RZ ;  /* 0x7effffff0a627824 */ /* 0x000fc800078e02ff */
[----:B------:R-:W-:-:S04]  /*10cb0*/  IMAD.HI.U32 R98, R98, 0x7f000001, R10 ;  /* 0x7f00000162627827 */ /* 0x000fc800078e000a */
[----:B------:R-:W-:Y:S01]  /*10cc0*/  IMAD.WIDE.U32 R10, R119, R227, RZ ;  /* 0x000000e3770a7225 */ /* 0x000fe200078e00ff */
[----:B------:R-:W-:-:S03]  /*10cd0*/  ISETP.GE.U32.AND P0, PT, R145, 0x7f000001, PT ;  /* 0x7f0000019100780c */ /* 0x000fc60003f06070 */
[----:B------:R-:W-:Y:S01]  /*10ce0*/  IMAD R119, R10, 0x7effffff, RZ ;  /* 0x7effffff0a777824 */ /* 0x000fe200078e02ff */
[----:B------:R0:W-:Y:S03]  /*10cf0*/  STL [R1+0x11c], R9 ;  /* 0x00011c0901007387 */ /* 0x0001e60000100800 */
[----:B------:R-:W-:Y:S01]  /*10d00*/  IMAD.HI.U32 R119, R119, 0x7f000001, R10 ;  /* 0x7f00000177777827 */ /* 0x000fe200078e000a */
[----:B------:R-:W-:Y:S01]  /*10d10*/  ISETP.GE.U32.AND P2, PT, R159, 0x7f000001, PT ;  /* 0x7f0000019f00780c */ /* 0x000fe20003f46070 */
[----:B0-----:R-:W-:Y:S01]  /*10d20*/  @P1 IADD3 R9, PT, PT, R9, -0x7f000001, RZ ;  /* 0x80ffffff09091810 */ /* 0x001fe20007ffe0ff */
[----:B------:R-:W-:Y:S02]  /*10d30*/  ISETP.GE.U32.AND P1, PT, R139, 0x7f000001, PT ;  /* 0x7f0000018b00780c */ /* 0x000fe40003f26070 */
[----:B------:R-:W-:Y:S01]  /*10d40*/  ISETP.GE.U32.AND P3, PT, R119, 0x7f000001, PT ;  /* 0x7f0000017700780c */ /* 0x000fe20003f66070 */
[----:B------:R0:W-:Y:S08]  /*10d50*/  STL [R1+0x118], R145 ;  /* 0x0001189101007387 */ /* 0x0001f00000100800 */
[----:B------:R-:W-:-:S02]  /*10d60*/  @P2 IADD3 R159, PT, PT, R159, -0x7f000001, RZ ;  /* 0x80ffffff9f9f2810 */ /* 0x000fc40007ffe0ff */
[----:B0-----:R-:W-:Y:S01]  /*10d70*/  @P0 IADD3 R145, PT, PT, R145, -0x7f000001, RZ ;  /* 0x80ffffff91910810 */ /* 0x001fe20007ffe0ff */
[----:B------:R-:W-:Y:S01]  /*10d80*/  ISETP.GE.U32.AND P0, PT, R120, 0x7f000001, PT ;  /* 0x7f0000017800780c */ /* 0x000fe20003f06070 */
[----:B------:R-:W-:Y:S02]  /*10d90*/  @P1 IADD3 R139, PT, PT, R139, -0x7f000001, RZ ;  /* 0x80ffffff8b8b1810 */ /* 0x000fe40007ffe0ff */
[----:B------:R-:W-:Y:S01]  /*10da0*/  @P3 IADD3 R119, PT, PT, R119, -0x7f000001, RZ ;  /* 0x80ffffff77773810 */ /* 0x000fe20007ffe0ff */
[----:B------:R-:W-:Y:S01]  /*10db0*/  ISETP.GE.U32.AND P1, PT, R103, 0x7f000001, PT ;  /* 0x7f0000016700780c */ /* 0x000fe20003f26070 */
[----:B------:R-:W-:-:S03]  /*10dc0*/  IADD3 R159, PT, PT, R139, R159, RZ ;  /* 0x0000009f8b9f7210 */ /* 0x000fc60007ffe0ff */
[----:B------:R-:W-:Y:S01]  /*10dd0*/  IMAD.WIDE.U32 R10, R119, 0x5fffffa, RZ ;  /* 0x05fffffa770a7825 */ /* 0x000fe200078e00ff */
[----:B------:R0:W-:Y:S04]  /*10de0*/  STL [R1+0x11c], R9 ;  /* 0x00011c0901007387 */ /* 0x0001e80000100800 */
[----:B------:R-:W-:Y:S01]  /*10df0*/  @P0 IADD3 R120, PT, PT, R120, -0x7f000001, RZ ;  /* 0x80ffffff78780810 */ /* 0x000fe20007ffe0ff */
[----:B------:R-:W-:Y:S01]  /*10e00*/  ISETP.GE.U32.AND P0, PT, R159, 0x7f000001, PT ;  /* 0x7f0000019f00780c */ /* 0x000fe20003f06070 */
[----:B0-----:R-:W-:Y:S02]  /*10e10*/  IMAD R9, R119, 0x6, RZ ;  /* 0x0000000677097824 */ /* 0x001fe400078e02ff */
[----:B------:R-:W-:Y:S02]  /*10e20*/  @P1 IADD3 R103, PT, PT, R103, -0x7f000001, RZ ;  /* 0x80ffffff67671810 */ /* 0x000fe40007ffe0ff */
[----:B------:R-:W-:-:S04]  /*10e30*/  IMAD.HI.U32 R9, R9, 0x7f000001, R10 ;  /* 0x7f00000109097827 */ /* 0x000fc800078e000a */
[C---:B------:R-:W-:Y:S01]  /*10e40*/  IMAD.WIDE.U32 R10, R120.reuse, 0x5fffffa, RZ ;  /* 0x05fffffa780a7825 */ /* 0x040fe200078e00ff */
[----:B------:R0:W-:Y:S03]  /*10e50*/  STL [R1+0x118], R145 ;  /* 0x0001189101007387 */ /* 0x0001e60000100800 */
[----:B------:R-:W-:Y:S01]  /*10e60*/  IMAD R120, R120, 0x6, RZ ;  /* 0x0000000678787824 */ /* 0x000fe200078e02ff */
[----:B------:R-:W-:-:S03]  /*10e70*/  @P0 IADD3 R159, PT, PT, R159, -0x7f000001, RZ ;  /* 0x80ffffff9f9f0810 */ /* 0x000fc60007ffe0ff */
[----:B0-----:R-:W-:-:S04]  /*10e80*/  IMAD.HI.U32 R145, R120, 0x7f000001, R10 ;  /* 0x7f00000178917827 */ /* 0x001fc800078e000a */
        /* <DEDUP_REMOVED lines=8> */
[----:B------:R-:W-:Y:S01]  /*10f10*/  ISETP.GE.U32.AND P0, PT, R66, 0x7f000001, PT ;  /* 0x7f0000014200780c */ /* 0x000fe20003f06070 */
[----:B--2---:R-:W2:-:S12]  /*10f20*/  LD.E R117, desc[UR14][R96.64+0x40] ;  /* 0x0000400e60757980 */ /* 0x004e98000c101900 */
[----:B------:R-:W-:-:S05]  /*10f30*/  @P0 IADD3 R66, PT, PT, R66, -0x7f000001, RZ ;  /* 0x80ffffff42420810 */ /* 0x000fca0007ffe0ff */
[----:B------:R-:W-:-:S13]  /*10f40*/  ISETP.GE.U32.AND P0, PT, R66, 0x7f000001, PT ;  /* 0x7f0000014200780c */ /* 0x000fda0003f06070 */
[----:B------:R-:W-:Y:S01]  /*10f50*/  @P0 IADD3 R66, PT, PT, R66, -0x7f000001, RZ ;  /* 0x80ffffff42420810 */ /* 0x000fe20007ffe0ff */
[----:B------:R-:W-:Y:S01]  /*10f60*/  ISETP.GE.U32.AND P0, PT, R143, 0x7f000001, PT ;  /* 0x7f0000018f00780c */ /* 0x000fe20003f06070 */
[----:B------:R-:W-:-:S04]  /*10f70*/  IMAD.WIDE.U32 R10, R103, 0x5fffffa, RZ ;  /* 0x05fffffa670a7825 */ /* 0x000fc800078e00ff */
[----:B------:R-:W-:-:S08]  /*10f80*/  IMAD R103, R103, 0x6, RZ ;  /* 0x0000000667677824 */ /* 0x000fd000078e02ff */
[----:B------:R-:W-:Y:S01]  /*10f90*/  @P0 IADD3 R143, PT, PT, R143, -0x7f000001, RZ ;  /* 0x80ffffff8f8f0810 */ /* 0x000fe20007ffe0ff */
[----:B------:R-:W-:-:S04]  /*10fa0*/  IMAD.HI.U32 R103, R103, 0x7f000001, R10 ;  /* 0x7f00000167677827 */ /* 0x000fc800078e000a */
[----:B------:R-:W-:Y:S01]  /*10fb0*/  ISETP.GE.U32.AND P0, PT, R143, 0x7f000001, PT ;  /* 0x7f0000018f00780c */ /* 0x000fe20003f06070 */
[----:B------:R-:W-:-:S04]  /*10fc0*/  IMAD.WIDE.U32 R10, R159, R21, RZ ;  /* 0x000000159f0a7225 */ /* 0x000fc800078e00ff */
[----:B------:R-:W-:-:S04]  /*10fd0*/  IMAD R120, R10, 0x7effffff, RZ ;  /* 0x7effffff0a787824 */ /* 0x000fc800078e02ff */
[----:B------:R-:W-:-:S04]  /*10fe0*/  IMAD.HI.U32 R120, R120, 0x7f000001, R10 ;  /* 0x7f00000178787827 */ /* 0x000fc800078e000a */
[----:B------:R-:W-:Y:S01]  /*10ff0*/  @P0 IADD3 R143, PT, PT, R143, -0x7f000001, RZ ;  /* 0x80ffffff8f8f0810 */ /* 0x000fe20007ffe0ff */
[----:B------:R-:W-:-:S04]  /*11000*/  ISETP.GE.U32.AND P1, PT, R120, 0x7f000001, PT ;  /* 0x7f0000017800780c */ /* 0x000fc80003f26070 */
[----:B------:R-:W-:-:S09]  /*11010*/  ISETP.GE.U32.AND P0, PT, R143, 0x7f000001, PT ;  /* 0x7f0000018f00780c */ /* 0x000fd20003f06070 */
[----:B------:R-:W-:Y:S01]  /*11020*/  @P1 IADD3 R120, PT, PT, R120, -0x7f000001, RZ ;  /* 0x80ffffff78781810 */ /* 0x000fe20007ffe0ff */
[----:B------:R-:W-:-:S03]  /*11030*/  ISETP.GE.U32.AND P1, PT, R93, 0x7f000001, PT ;  /* 0x7f0000015d00780c */ /* 0x000fc60003f26070 */
[----:B------:R-:W-:-:S05]  /*11040*/  @P0 IADD3 R143, PT, PT, R143, -0x7f000001, RZ ;  /* 0x80ffffff8f8f0810 */ /* 0x000fca0007ffe0ff */
[----:B------:R-:W-:-:S05]  /*11050*/  ISETP.GE.U32.AND P0, PT, R143, 0x7f000001, PT ;  /* 0x7f0000018f00780c */ /* 0x000fca0003f06070 */
[----:B------:R-:W-:Y:S01]  /*11060*/  @P1 IADD3 R93, PT, PT, R93, -0x7f000001, RZ ;  /* 0x80ffffff5d5d1810 */ /* 0x000fe20007ffe0ff */
[----:B------:R-:W-:Y:S01]  /*11070*/  ISETP.GE.U32.AND P1, PT, R142, 0x7f000001, PT ;  /* 0x7f0000018e00780c */ /* 0x000fe20003f26070 */
[----:B------:R-:W-:-:S06]  /*11080*/  IMAD.WIDE.U32 R10, R120, 0x5fffffa, RZ ;  /* 0x05fffffa780a7825 */ /* 0x000fcc00078e00ff */
[----:B------:R-:W-:Y:S01]  /*11090*/  @P0 IADD3 R143, PT, PT, R143, -0x7f000001, RZ ;  /* 0x80ffffff8f8f0810 */ /* 0x000fe20007ffe0ff */
[----:B------:R-:W-:-:S04]  /*110a0*/  IMAD R120, R120, 0x6, RZ ;  /* 0x0000000678787824 */ /* 0x000fc800078e02ff */
[----:B------:R-:W-:Y:S01]  /*110b0*/  ISETP.GE.U32.AND P0, PT, R143, 0x7f000001, PT ;  /* 0x7f0000018f00780c */ /* 0x000fe20003f06070 */
[----:B------:R-:W-:Y:S01]  /*110c0*/  IMAD.HI.U32 R120, R120, 0x7f000001, R10 ;  /* 0x7f00000178787827 */ /* 0x000fe200078e000a */
[----:B------:R-:W-:-:S03]  /*110d0*/  @P1 IADD3 R142, PT, PT, R142, -0x7f000001, RZ ;  /* 0x80ffffff8e8e1810 */ /* 0x000fc60007ffe0ff */
[----:B------:R-:W-:Y:S01]  /*110e0*/  IMAD.WIDE.U32 R10, R159, R149, RZ ;  /* 0x000000959f0a7225 */ /* 0x000fe200078e00ff */
[----:B------:R-:W-:Y:S01]  /*110f0*/  IADD3 R139, PT, PT, R66, R93, RZ ;  /* 0x0000005d428b7210 */ /* 0x000fe20007ffe0ff */
[----:B------:R-:W-:Y:S02]  /*11100*/  ISETP.GE.U32.AND P1, PT, R142, 0x7f000001, PT ;  /* 0x7f0000018e00780c */ /* 0x000fe40003f26070 */
[----:B------:R-:W-:-:S04]  /*11110*/  IMAD R66, R10, 0x7effffff, RZ ;  /* 0x7effffff0a427824 */ /* 0x000fc800078e02ff */
[----:B------:R-:W-:Y:S01]  /*11120*/  IMAD.HI.U32 R66, R66, 0x7f000001, R10 ;  /* 0x7f00000142427827 */ /* 0x000fe200078e000a */
[----:B------:R-:W-:Y:S01]  /*11130*/  @P0 IADD3 R143, PT, PT, R143, -0x7f000001, RZ ;  /* 0x80ffffff8f8f0810 */ /* 0x000fe20007ffe0ff */
[----:B------:R-:W-:Y:S02]  /*11140*/  ISETP.GE.U32.AND P0, PT, R137, 0x7f000001, PT ;  /* 0x7f0000018900780c */ /* 0x000fe40003f06070 */
[----:B------:R-:W-:-:S03]  /*11150*/  IMAD.WIDE.U32 R10, R159, R227, RZ ;  /* 0x000000e39f0a7225 */ /* 0x000fc600078e00ff */
[----:B------:R-:W-:Y:S01]  /*11160*/  @P1 IADD3 R142, PT, PT, R142, -0x7f000001, RZ ;  /* 0x80ffffff8e8e1810 */ /* 0x000fe20007ffe0ff */
[----:B------:R-:W-:Y:S01]  /*11170*/  IMAD R93, R10, 0x7effffff, RZ ;  /* 0x7effffff0a5d7824 */ /* 0x000fe200078e02ff */
[----:B------:R-:W-:Y:S01]  /*11180*/  IADD3 R143, PT, PT, R143, UR7, RZ ;  /* 0x000000078f8f7c10 */ /* 0x000fe2000fffe0ff */
[----:B------:R-:W-:Y:S01]  /*11190*/  ISETP.GE.U32.AND P3, PT, R144, 0x7f000001, PT ;  /* 0x7f0000019000780c */ /* 0x000fe20003f66070 */
[----:B------:R-:W3:Y:S01]  /*111a0*/  LD.E R159, desc[UR14][R96.64+0x44] ;  /* 0x0000440e609f7980 */ /* 0x000ee2000c101900 */
[----:B------:R-:W-:Y:S01]  /*111b0*/  IMAD.HI.U32 R93, R93, 0x7f000001, R10 ;  /* 0x7f0000015d5d7827 */ /* 0x000fe200078e000a */
[----:B------:R-:W-:Y:S02]  /*111c0*/  ISETP.GE.U32.AND P1, PT, R142, 0x7f000001, PT ;  /* 0x7f0000018e00780c */ /* 0x000fe40003f26070 */
[----:B------:R-:W-:Y:S02]  /*111d0*/  @P0 IADD3 R137, PT, PT, R137, -0x7f000001, RZ ;  /* 0x80ffffff89890810 */ /* 0x000fe40007ffe0ff */
[----:B------:R-:W-:-:S03]  /*111e0*/  ISETP.GE.U32.AND P2, PT, R93, 0x7f000001, PT ;  /* 0x7f0000015d00780c */ /* 0x000fc60003f46070 */
[----:B------:R-:W-:-:S06]  /*111f0*/  ISETP.GE.U32.AND P0, PT, R137, 0x7f000001, PT ;  /* 0x7f0000018900780c */ /* 0x000fcc0003f06070 */
[----:B------:R-:W-:-:S04]  /*11200*/  @P1 IADD3 R142, PT, PT, R142, -0x7f000001, RZ ;  /* 0x80ffffff8e8e1810 */ /* 0x000fc80007ffe0ff */
[----:B------:R-:W-:Y:S01]  /*11210*/  @P2 IADD3 R93, PT, PT, R93, -0x7f000001, RZ ;  /* 0x80ffffff5d5d2810 */ /* 0x000fe20007ffe0ff */
[----:B------:R-:W-:Y:S01]  /*11220*/  ISETP.GE.U32.AND P2, PT, R139, 0x7f000001, PT ;  /* 0x7f0000018b00780c */ /* 0x000fe20003f46070 */
[----:B------:R-:W-:Y:S01]  /*11230*/  ISETP.GE.U32.AND P1, PT, R142, 0x7f000001, PT ;  /* 0x7f0000018e00780c */ /* 0x000fe20003f26070 */
[----:B------:R-:W-:-:S05]  /*11240*/  @P0 IADD3 R137, PT, PT, R137, -0x7f000001, RZ ;  /* 0x80ffffff89890810 */ /* 0x000fca0007ffe0ff */
[----:B------:R-:W-:-:S06]  /*11250*/  ISETP.GE.U32.AND P0, PT, R137, 0x7f000001, PT ;  /* 0x7f0000018900780c */ /* 0x000fcc0003f06070 */
[----:B------:R-:W-:Y:S01]  /*11260*/  @P2 IADD3 R139, PT, PT, R139, -0x7f000001, RZ ;  /* 0x80ffffff8b8b2810 */ /* 0x000fe20007ffe0ff */
[----:B------:R-:W-:Y:S01]  /*11270*/  ISETP.GE.U32.AND P2, PT, R136, 0x7f000001, PT ;  /* 0x7f0000018800780c */ /* 0x000fe20003f46070 */
[----:B------:R-:W-:Y:S01]  /*11280*/  @P1 IADD3 R142, PT, PT, R142, -0x7f000001, RZ ;  /* 0x80ffffff8e8e1810 */ /* 0x000fe20007ffe0ff */
[----:B------:R-:W-:-:S04]  /*11290*/  ISETP.GE.U32.AND P1, PT, R143, 0x7f000001, PT ;  /* 0x7f0000018f00780c */ /* 0x000fc80003f26070 */
[----:B------:R-:W-:-:S05]  /*112a0*/  @P0 IADD3 R137, PT, PT, R137, -0x7f000001, RZ ;  /* 0x80ffffff89890810 */ /* 0x000fca0007ffe0ff */
[----:B------:R-:W-:Y:S02]  /*112b0*/  ISETP.GE.U32.AND P0, PT, R137, 0x7f000001, PT ;  /* 0x7f0000018900780c */ /* 0x000fe40003f06070 */
[----:B------:R-:W-:Y:S02]  /*112c0*/  @P2 IADD3 R136, PT, PT, R136, -0x7f000001, RZ ;  /* 0x80ffffff88882810 */ /* 0x000fe40007ffe0ff */
[----:B------:R-:W-:-:S03]  /*112d0*/  @P1 IADD3 R143, PT, PT, R143, -0x7f000001, RZ ;  /* 0x80ffffff8f8f1810 */ /* 0x000fc60007ffe0ff */
[----:B------:R-:W-:-:S06]  /*112e0*/  ISETP.GE.U32.AND P1, PT, R136, 0x7f000001, PT ;  /* 0x7f0000018800780c */ /* 0x000fcc0003f26070 */
[----:B------:R-:W-:-:S05]  /*112f0*/  @P0 IADD3 R137, PT, PT, R137, -0x7f000001, RZ ;  /* 0x80ffffff89890810 */ /* 0x000fca0007ffe0ff */
[----:B------:R-:W-:Y:S02]  /*11300*/  ISETP.GE.U32.AND P0, PT, R137, 0x7f000001, PT ;  /* 0x7f0000018900780c */ /* 0x000fe40003f06070 */
[----:B------:R-:W-:-:S05]  /*11310*/  @P1 IADD3 R136, PT, PT, R136, -0x7f000001, RZ ;  /* 0x80ffffff88881810 */ /* 0x000fca0007ffe0ff */
[----:B------:R-:W-:Y:S01]  /*11320*/  ISETP.GE.U32.AND P1, PT, R136, 0x7f000001, PT ;  /* 0x7f0000018800780c */ /* 0x000fe20003f26070 */
[----:B------:R-:W-:-:S05]  /*11330*/  @P3 IADD3 R144, PT, PT, R144, -0x7f000001, RZ ;  /* 0x80ffffff90903810 */ /* 0x000fca0007ffe0ff */
[----:B------:R-:W-:Y:S02]  /*11340*/  @P0 IADD3 R137, PT, PT, R137, -0x7f000001, RZ ;  /* 0x80ffffff89890810 */ /* 0x000fe40007ffe0ff */
[----:B------:R-:W-:Y:S02]  /*11350*/  IADD3 R144, PT, PT, R139, R144, RZ ;  /* 0x000000908b907210 */ /* 0x000fe40007ffe0ff */
[----:B------:R-:W-:-:S03]  /*11360*/  IADD3 R169, PT, PT, R137, UR8, RZ ;  /* 0x0000000889a97c10 */ /* 0x000fc6000fffe0ff */
[----:B------:R-:W-:Y:S01]  /*11370*/  @P1 IADD3 R136, PT, PT, R136, -0x7f000001, RZ ;  /* 0x80ffffff88881810 */ /* 0x000fe20007ffe0ff */
[----:B------:R-:W-:Y:S01]  /*11380*/  ISETP.GE.U32.AND P5, PT, R119, 0x7f000001, PT ;  /* 0x7f0000017700780c */ /* 0x000fe20003fa6070 */
[----:B------:R-:W-:Y:S01]  /*11390*/  ISETP.GE.U32.AND P4, PT, R144, 0x7f000001, PT ;  /* 0x7f0000019000780c */ /* 0x000fe20003f86070 */
[----:B------:R-:W-:Y:S02]  /*113a0*/  ISETP.GE.U32.AND P0, PT, R169, 0x7f000001, PT ;  /* 0x7f000001a900780c */ /* 0x000fe40003f06070 */
[----:B------:R-:W-:Y:S01]  /*113b0*/  ISETP.GE.U32.AND P1, PT, R136, 0x7f000001, PT ;  /* 0x7f0000018800780c */ /* 0x000fe20003f26070 */
[----:B------:R-:W-:-:S08]  /*113c0*/  ISETP.GE.U32.AND P3, PT, R142, 0x7f000001, PT ;  /* 0x7f0000018e00780c */ /* 0x000fd00003f66070 */
[----:B------:R-:W-:Y:S02]  /*113d0*/  @P5 IADD3 R119, PT, PT, R119, -0x7f000001, RZ ;  /* 0x80ffffff77775810 */ /* 0x000fe40007ffe0ff */
[----:B------:R-:W-:Y:S02]  /*113e0*/  @P4 IADD3 R144, PT, PT, R144, -0x7f000001, RZ ;  /* 0x80ffffff90904810 */ /* 0x000fe40007ffe0ff */
[----:B------:R-:W-:Y:S01]  /*113f0*/  @P0 IADD3 R169, PT, PT, R169, -0x7f000001, RZ ;  /* 0x80ffffffa9a90810 */ /* 0x000fe20007ffe0ff */
[----:B------:R-:W-:Y:S01]  /*11400*/  ISETP.GE.U32.AND P0, PT, R135, 0x7f000001, PT ;  /* 0x7f0000018700780c */ /* 0x000fe20003f06070 */
[----:B------:R-:W-:Y:S02]  /*11410*/  @P1 IADD3 R136, PT, PT, R136, -0x7f000001, RZ ;  /* 0x80ffffff88881810 */ /* 0x000fe40007ffe0ff */
[----:B------:R-:W-:Y:S02]  /*11420*/  IADD3 R119, PT, PT, R144, R119, RZ ;  /* 0x0000007790777210 */ /* 0x000fe40007ffe0ff */
[----:B------:R-:W-:Y:S01]  /*11430*/  @P3 IADD3 R142, PT, PT, R142, -0x7f000001, RZ ;  /* 0x80ffffff8e8e3810 */ /* 0x000fe20007ffe0ff */
[----:B------:R-:W4:Y:S01]  /*11440*/  LD.E R144, desc[UR14][R96.64+0x48] ;  /* 0x0000480e60907980 */ /* 0x000f22000c101900 */
[----:B------:R-:W-:Y:S01]  /*11450*/  ISETP.GE.U32.AND P1, PT, R136, 0x7f000001, PT ;  /* 0x7f0000018800780c */ /* 0x000fe20003f26070 */
[----:B------:R-:W-:-:S05]  /*11460*/  ISETP.GE.U32.AND P3, PT, R119, 0x7f000001, PT ;  /* 0x7f0000017700780c */ /* 0x000fca0003f66070 */
[----:B------:R-:W-:Y:S01]  /*11470*/  @P0 IADD3 R135, PT, PT, R135, -0x7f000001, RZ ;  /* 0x80ffffff87870810 */ /* 0x000fe20007ffe0ff */
[----:B------:R-:W-:-:S06]  /*11480*/  ISETP.GE.U32.AND P0, PT, R105, 0x7f000001, PT ;  /* 0x7f0000016900780c */ /* 0x000fcc0003f06070 */
[----:B------:R-:W-:Y:S01]  /*11490*/  @P1 IADD3 R136, PT, PT, R136, -0x7f000001, RZ ;  /* 0x80ffffff88881810 */ /* 0x000fe20007ffe0ff */
[----:B------:R-:W-:Y:S01]  /*114a0*/  ISETP.GE.U32.AND P1, PT, R135, 0x7f000001, PT ;  /* 0x7f0000018700780c */ /* 0x000fe20003f26070 */
[----:B------:R-:W-:Y:S01]  /*114b0*/  @P3 IADD3 R119, PT, PT, R119, -0x7f000001, RZ ;  /* 0x80ffffff77773810 */ /* 0x000fe20007ffe0ff */
[----:B------:R-:W-:-:S04]  /*114c0*/  ISETP.GE.U32.AND P3, PT, R134, 0x7f000001, PT ;  /* 0x7f0000018600780c */ /* 0x000fc80003f66070 */
[----:B------:R-:W-:Y:S02]  /*114d0*/  @P0 IADD3 R105, PT, PT, R105, -0x7f000001, RZ ;  /* 0x80ffffff69690810 */ /* 0x000fe40007ffe0ff */
[----:B------:R-:W-:-:S03]  /*114e0*/  IADD3 R142, PT, PT, R143, R142, RZ ;  /* 0x0000008e8f8e7210 */ /* 0x000fc60007ffe0ff */
[----:B------:R-:W-:Y:S02]  /*114f0*/  ISETP.GE.U32.AND P0, PT, R105, 0x7f000001, PT ;  /* 0x7f0000016900780c */ /* 0x000fe40003f06070 */
[----:B------:R-:W-:Y:S01]  /*11500*/  @P1 IADD3 R135, PT, PT, R135, -0x7f000001, RZ ;  /* 0x80ffffff87871810 */ /* 0x000fe20007ffe0ff */
[----:B------:R-:W-:Y:S01]  /*11510*/  ISETP.GE.U32.AND P1, PT, R104, 0x7f000001, PT ;  /* 0x7f0000016800780c */ /* 0x000fe20003f26070 */
[----:B------:R-:W-:Y:S01]  /*11520*/  @P3 IADD3 R134, PT, PT, R134, -0x7f000001, RZ ;  /* 0x80ffffff86863810 */ /* 0x000fe20007ffe0ff */
[----:B------:R-:W-:-:S03]  /*11530*/  ISETP.GE.U32.AND P2, PT, R142, 0x7f000001, PT ;  /* 0x7f0000018e00780c */ /* 0x000fc60003f46070 */
[----:B------:R-:W-:-:S05]  /*11540*/  IADD3 R134, PT, PT, R135, R134, RZ ;  /* 0x0000008687867210 */ /* 0x000fca0007ffe0ff */
[----:B------:R-:W-:Y:S01]  /*11550*/  @P0 IADD3 R105, PT, PT, R105, -0x7f000001, RZ ;  /* 0x80ffffff69690810 */ /* 0x000fe20007ffe0ff */
[----:B------:R-:W-:Y:S02]  /*11560*/  ISETP.GE.U32.AND P0, PT, R134, 0x7f000001, PT ;  /* 0x7f0000018600780c */ /* 0x000fe40003f06070 */
[----:B------:R-:W-:Y:S01]  /*11570*/  @P1 IADD3 R104, PT, PT, R104, -0x7f000001, RZ ;  /* 0x80ffffff68681810 */ /* 0x000fe20007ffe0ff */
[----:B------:R-:W-:Y:S01]  /*11580*/  ISETP.GE.U32.AND P1, PT, R100, 0x7f000001, PT ;  /* 0x7f0000016400780c */ /* 0x000fe20003f26070 */
[----:B------:R-:W-:-:S05]  /*11590*/  @P2 IADD3 R142, PT, PT, R142, -0x7f000001, RZ ;  /* 0x80ffffff8e8e2810 */ /* 0x000fca0007ffe0ff */
[----:B------:R-:W-:Y:S01]  /*115a0*/  ISETP.GE.U32.AND P2, PT, R119, R142, PT ;  /* 0x0000008e7700720c */ /* 0x000fe20003f46070 */
[----:B------:R-:W-:-:S03]  /*115b0*/  IADD3 R104, PT, PT, R105, R104, RZ ;  /* 0x0000006869687210 */ /* 0x000fc60007ffe0ff */
[----:B------:R-:W-:-:S03]  /*115c0*/  @P0 IADD3 R134, PT, PT, R134, -0x7f000001, RZ ;  /* 0x80ffffff86860810 */ /* 0x000fc60007ffe0ff */
[----:B------:R-:W-:Y:S02]  /*115d0*/  @P1 IADD3 R100, PT, PT, R100, -0x7f000001, RZ ;  /* 0x80ffffff64641810 */ /* 0x000fe40007ffe0ff */
[----:B------:R-:W-:Y:S01]  /*115e0*/  IADD3 R143, PT, PT, -R142, R119, RZ ;  /* 0x000000778e8f7210 */ /* 0x000fe20007ffe1ff */
[----:B------:R-:W-:Y:S01]  /*115f0*/  ISETP.GE.U32.AND P0, PT, R83, 0x7f000001, PT ;  /* 0x7f0000015300780c */ /* 0x000fe20003f06070 */
[----:B------:R-:W-:Y:S02]  /*11600*/  IADD3 R105, PT, PT, R134, R100, RZ ;  /* 0x0000006486697210 */ /* 0x000fe40007ffe0ff */
[----:B------:R0:W4:Y:S01]  /*11610*/  LD.E R100, desc[UR14][R96.64+0x4c] ;  /* 0x00004c0e60647980 */ /* 0x000122000c101900 */
[----:B------:R-:W-:Y:S01]  /*11620*/  @!P2 IADD3 R143, PT, PT, R143, 0x7f000001, RZ ;  /* 0x7f0000018f8fa810 */ /* 0x000fe20007ffe0ff */
[----:B------:R-:W-:-:S08]  /*11630*/  ISETP.GE.U32.AND P2, PT, R125, 0x7f000001, PT ;  /* 0x7f0000017d00780c */ /* 0x000fd00003f46070 */
[----:B------:R-:W-:-:S05]  /*11640*/  @P0 IADD3 R83, PT, PT, R83, -0x7f000001, RZ ;  /* 0x80ffffff53530810 */ /* 0x000fca0007ffe0ff */
[----:B------:R-:W-:Y:S01]  /*11650*/  ISETP.GE.U32.AND P1, PT, R83, 0x7f000001, PT ;  /* 0x7f0000015300780c */ /* 0x000fe20003f26070 */
[----:B------:R-:W-:-:S05]  /*11660*/  @P2 IADD3 R125, PT, PT, R125, -0x7f000001, RZ ;  /* 0x80ffffff7d7d2810 */ /* 0x000fca0007ffe0ff */
[----:B------:R-:W-:Y:S01]  /*11670*/  ISETP.GE.U32.AND P2, PT, R125, 0x7f000001, PT ;  /* 0x7f0000017d00780c */ /* 0x000fe20003f46070 */
[----:B------:R-:W-:-:S06]  /*11680*/  ISETP.GE.U32.AND P0, PT, R92, 0x7f000001, PT ;  /* 0x7f0000015c00780c */ /* 0x000fcc0003f06070 */
[----:B------:R-:W-:-:S05]  /*11690*/  @P1 IADD3 R83, PT, PT, R83, -0x7f000001, RZ ;  /* 0x80ffffff53531810 */ /* 0x000fca0007ffe0ff */
[----:B------:R-:W-:Y:S01]  /*116a0*/  ISETP.GE.U32.AND P1, PT, R83, 0x7f000001, PT ;  /* 0x7f0000015300780c */ /* 0x000fe20003f26070 */
[----:B------:R-:W-:Y:S01]  /*116b0*/  @P2 IADD3 R125, PT, PT, R125, -0x7f000001, RZ ;  /* 0x80ffffff7d7d2810 */ /* 0x000fe20007ffe0ff */
[----:B------:R-:W-:Y:S01]  /*116c0*/  ISETP.GE.U32.AND P2, PT, R99, 0x7f000001, PT ;  /* 0x7f0000016300780c */ /* 0x000fe20003f46070 */
[----:B------:R-:W-:-:S10]  /*116d0*/  @P0 IADD3 R92, PT, PT, R92, -0x7f000001, RZ ;  /* 0x80ffffff5c5c0810 */ /* 0x000fd40007ffe0ff */
[----:B------:R-:W-:Y:S02]  /*116e0*/  @P1 IADD3 R83, PT, PT, R83, -0x7f000001, RZ ;  /* 0x80ffffff53531810 */ /* 0x000fe40007ffe0ff */
[----:B------:R-:W-:Y:S01]  /*116f0*/  @P2 IADD3 R99, PT, PT, R99, -0x7f000001, RZ ;  /* 0x80ffffff63632810 */ /* 0x000fe20007ffe0ff */
[----:B------:R-:W-:Y:S02]  /*11700*/  ISETP.GE.U32.AND P0, PT, R92, 0x7f000001, PT ;  /* 0x7f0000015c00780c */ /* 0x000fe40003f06070 */
[----:B------:R-:W-:Y:S02]  /*11710*/  ISETP.GE.U32.AND P1, PT, R83, 0x7f000001, PT ;  /* 0x7f0000015300780c */ /* 0x000fe40003f26070 */
[----:B------:R-:W-:Y:S01]  /*11720*/  ISETP.GE.U32.AND P3, PT, R99, 0x7f000001, PT ;  /* 0x7f0000016300780c */ /* 0x000fe20003f66070 */
[----:B------:R-:W-:Y:S01]  /*11730*/  ISETP.GE.U32.AND P4, PT, R140, 0x7f000001, PT ;  /* 0x7f0000018c00780c */ /* 0x000fe20003f86070 */
[----:B------:R-:W-:-:S07]  /*11740*/  ISETP.GE.U32.AND P2, PT, R85, 0x7f000001, PT ;  /* 0x7f0000015500780c */ /* 0x000fce0003f46070 */
[----:B------:R-:W-:Y:S02]  /*11750*/  @P0 IADD3 R92, PT, PT, R92, -0x7f000001, RZ ;  /* 0x80ffffff5c5c0810 */ /* 0x000fe40007ffe0ff */
[----:B------:R-:W-:Y:S02]  /*11760*/  @P1 IADD3 R83, PT, PT, R83, -0x7f000001, RZ ;  /* 0x80ffffff53531810 */ /* 0x000fe40007ffe0ff */
[----:B------:R-:W-:Y:S02]  /*11770*/  @P3 IADD3 R99, PT, PT, R99, -0x7f000001, RZ ;  /* 0x80ffffff63633810 */ /* 0x000fe40007ffe0ff */
[----:B------:R-:W-:Y:S01]  /*11780*/  @P4 IADD3 R140, PT, PT, R140, -0x7f000001, RZ ;  /* 0x80ffffff8c8c4810 */ /* 0x000fe20007ffe0ff */
[----:B------:R-:W-:Y:S01]  /*11790*/  ISETP.GE.U32.AND P4, PT, R111, 0x7f000001, PT ;  /* 0x7f0000016f00780c */ /* 0x000fe20003f86070 */
[----:B------:R-:W-:Y:S01]  /*117a0*/  @P2 IADD3 R85, PT, PT, R85, -0x7f000001, RZ ;  /* 0x80ffffff55552810 */ /* 0x000fe20007ffe0ff */
[----:B------:R-:W-:Y:S01]  /*117b0*/  ISETP.GE.U32.AND P0, PT, R92, 0x7f000001, PT ;  /* 0x7f0000015c00780c */ /* 0x000fe20003f06070 */
[----:B------:R-:W-:Y:S01]  /*117c0*/  ISETP.GE.U32.AND P3, PT, R99, 0x7f000001, PT ;  /* 0x7f0000016300780c */ /* 0x000fe20003f66070 */
[----:B------:R-:W-:-:S02]  /*117d0*/  ISETP.GE.U32.AND P1, PT, R83, 0x7f000001, PT ;  /* 0x7f0000015300780c */ /* 0x000fc40003f26070 */
[----:B------:R-:W-:Y:S01]  /*117e0*/  ISETP.GE.U32.AND P2, PT, R85, 0x7f000001, PT ;  /* 0x7f0000015500780c */ /* 0x000fe20003f46070 */
[----:B------:R-:W-:-:S04]  /*117f0*/  IMAD.WIDE.U32 R10, R93, 0x5fffffa, RZ ;  /* 0x05fffffa5d0a7825 */ /* 0x000fc800078e00ff */
[----:B------:R-:W-:Y:S02]  /*11800*/  IMAD R93, R93, 0x6, RZ ;  /* 0x000000065d5d7824 */ /* 0x000fe400078e02ff */
[----:B------:R-:W-:Y:S02]  /*11810*/  @P4 IADD3 R111, PT, PT, R111, -0x7f000001, RZ ;  /* 0x80ffffff6f6f4810 */ /* 0x000fe40007ffe0ff */
[----:B------:R-:W-:Y:S02]  /*11820*/  @P0 IADD3 R92, PT, PT, R92, -0x7f000001, RZ ;  /* 0x80ffffff5c5c0810 */ /* 0x000fe40007ffe0ff */
[----:B------:R-:W-:Y:S02]  /*11830*/  @P3 IADD3 R99, PT, PT, R99, -0x7f000001, RZ ;  /* 0x80ffffff63633810 */ /* 0x000fe40007ffe0ff */
[----:B------:R-:W-:Y:S01]  /*11840*/  @P1 IADD3 R83, PT, PT, R83, -0x7f000001, RZ ;  /* 0x80ffffff53531810 */ /* 0x000fe20007ffe0ff */
[----:B------:R-:W-:Y:S01]  /*11850*/  IMAD.HI.U32 R93, R93, 0x7f000001, R10 ;  /* 0x7f0000015d5d7827 */ /* 0x000fe200078e000a */
[----:B------:R-:W-:-:S02]  /*11860*/  IADD3 R111, PT, PT, R125, R111, RZ ;  /* 0x0000006f7d6f7210 */ /* 0x000fc40007ffe0ff */
[----:B------:R-:W-:Y:S01]  /*11870*/  @P2 IADD3 R85, PT, PT, R85, -0x7f000001, RZ ;  /* 0x80ffffff55552810 */ /* 0x000fe20007ffe0ff */
[----:B------:R-:W-:Y:S01]  /*11880*/  ISETP.GE.U32.AND P4, PT, R99, 0x7f000001, PT ;  /* 0x7f0000016300780c */ /* 0x000fe20003f86070 */
[----:B------:R-:W-:Y:S01]  /*11890*/  IMAD.WIDE.U32 R10, R12, R133, RZ ;  /* 0x000000850c0a7225 */ /* 0x000fe200078e00ff */
[----:B------:R-:W-:Y:S01]  /*118a0*/  ISETP.GE.U32.AND P0, PT, R92, 0x7f000001, PT ;  /* 0x7f0000015c00780c */ /* 0x000fe20003f06070 */
[----:B------:R-:W-:Y:S02]  /*118b0*/  IADD3 R83, PT, PT, R83, UR9, RZ ;  /* 0x0000000953537c10 */ /* 0x000fe4000fffe0ff */
[----:B------:R-:W-:Y:S01]  /*118c0*/  IMAD R139, R10, 0x7effffff, RZ ;  /* 0x7effffff0a8b7824 */ /* 0x000fe200078e02ff */
[----:B------:R-:W-:Y:S01]  /*118d0*/  ISETP.GE.U32.AND P3, PT, R85, 0x7f000001, PT ;  /* 0x7f0000015500780c */ /* 0x000fe20003f66070 */
[----:B------:R-:W-:Y:S01]  /*118e0*/  ISETP.GE.U32.AND P1, PT, R90, 0x7f000001, PT ;  /* 0x7f0000015a00780c */ /* 0x000fe20003f26070 */
[----:B------:R-:W-:Y:S01]  /*118f0*/  ISETP.GE.U32.AND P2, PT, R111, 0x7f000001, PT ;  /* 0x7f0000016f00780c */ /* 0x000fe20003f46070 */
[----:B------:R-:W-:Y:S01]  /*11900*/  ISETP.GE.U32.AND P5, PT, R83, 0x7f000001, PT ;  /* 0x7f0000015300780c */ /* 0x000fe20003fa6070 */
[----:B------:R-:W-:-:S04]  /*11910*/  IMAD.HI.U32 R139, R139, 0x7f000001, R10 ;  /* 0x7f0000018b8b7827 */ /* 0x000fc800078e000a */
[----:B------:R-:W-:Y:S01]  /*11920*/  IMAD.WIDE.U32 R10, R140, 0x5fffffa, RZ ;  /* 0x05fffffa8c0a7825 */ /* 0x000fe200078e00ff */
[----:B------:R-:W-:-:S03]  /*11930*/  @P4 IADD3 R99, PT, PT, R99, -0x7f000001, RZ ;  /* 0x80ffffff63634810 */ /* 0x000fc60007ffe0ff */
[----:B------:R-:W-:Y:S01]  /*11940*/  IMAD R140, R140, 0x6, RZ ;  /* 0x000000068c8c7824 */ /* 0x000fe200078e02ff */
[----:B------:R-:W-:Y:S01]  /*11950*/  @P0 IADD3 R92, PT, PT, R92, -0x7f000001, RZ ;  /* 0x80ffffff5c5c0810 */ /* 0x000fe20007ffe0ff */
[----:B------:R-:W-:Y:S02]  /*11960*/  ISETP.GE.U32.AND P0, PT, R0, 0x7f000001, PT ;  /* 0x7f0000010000780c */ /* 0x000fe40003f06070 */
[----:B------:R-:W-:Y:S01]  /*11970*/  IMAD.HI.U32 R167, R140, 0x7f000001, R10 ;  /* 0x7f0000018ca77827 */ /* 0x000fe200078e000a */
[----:B------:R-:W-:Y:S01]  /*11980*/  @P3 IADD3 R85, PT, PT, R85, -0x7f000001, RZ ;  /* 0x80ffffff55553810 */ /* 0x000fe20007ffe0ff */
[----:B------:R-:W-:Y:S01]  /*11990*/  ISETP.GE.U32.AND P6, PT, R99, 0x7f000001, PT ;  /* 0x7f0000016300780c */ /* 0x000fe20003fc6070 */
[----:B------:R-:W-:Y:S02]  /*119a0*/  @P1 IADD3 R90, PT, PT, R90, -0x7f000001, RZ ;  /* 0x80ffffff5a5a1810 */ /* 0x000fe40007ffe0ff */
[----:B------:R-:W-:Y:S02]  /*119b0*/  @P2 IADD3 R111, PT, PT, R111, -0x7f000001, RZ ;  /* 0x80ffffff6f6f2810 */ /* 0x000fe40007ffe0ff */
[----:B------:R-:W-:Y:S01]  /*119c0*/  @P5 IADD3 R83, PT, PT, R83, -0x7f000001, RZ ;  /* 0x80ffffff53535810 */ /* 0x000fe20007ffe0ff */
[----:B------:R-:W-:Y:S01]  /*119d0*/  ISETP.GE.U32.AND P1, PT, R167, 0x7f000001, PT ;  /* 0x7f000001a700780c */ /* 0x000fe20003f26070 */
[----:B------:R-:W-:Y:S01]  /*119e0*/  ISETP.GE.U32.AND P2, PT, R105, 0x7f000001, PT ;  /* 0x7f0000016900780c */ /* 0x000fe20003f46070 */
[----:B------:R-:W-:Y:S01]  /*119f0*/  ISETP.GE.U32.AND P3, PT, R104, 0x7f000001, PT ;  /* 0x7f0000016800780c */ /* 0x000fe20003f66070 */
[----:B------:R-:W-:Y:S01]  /*11a00*/  ISETP.GE.U32.AND P5, PT, R92, 0x7f000001, PT ;  /* 0x7f0000015c00780c */ /* 0x000fe20003fa6070 */
[----:B--2---:R-:W-:Y:S01]  /*11a10*/  IMAD.WIDE.U32 R10, R117, R143, RZ ;  /* 0x0000008f750a7225 */ /* 0x004fe200078e00ff */
[----:B------:R-:W-:Y:S01]  /*11a20*/  IADD3 R90, PT, PT, R111, R90, RZ ;  /* 0x0000005a6f5a7210 */ /* 0x000fe20007ffe0ff */
[----:B------:R-:W-:-:S02]  /*11a30*/  ISETP.GE.U32.AND P4, PT, R85, 0x7f000001, PT ;  /* 0x7f0000015500780c */ /* 0x000fc40003f86070 */
[----:B------:R-:W-:Y:S01]  /*11a40*/  IMAD R119, R10, 0x7effffff, RZ ;  /* 0x7effffff0a777824 */ /* 0x000fe200078e02ff */
[----:B------:R-:W-:Y:S01]  /*11a50*/  @P0 IADD3 R0, PT, PT, R0, -0x7f000001, RZ ;  /* 0x80ffffff00000810 */ /* 0x000fe20007ffe0ff */
[----:B------:R-:W-:Y:S02]  /*11a60*/  ISETP.GE.U32.AND P0, PT, R90, 0x7f000001, PT ;  /* 0x7f0000015a00780c */ /* 0x000fe40003f06070 */
[----:B------:R-:W-:Y:S01]  /*11a70*/  IMAD.HI.U32 R119, R119, 0x7f000001, R10 ;  /* 0x7f00000177777827 */ /* 0x000fe200078e000a */
[----:B------:R-:W-:-:S03]  /*11a80*/  @P6 IADD3 R99, PT, PT, R99, -0x7f000001, RZ ;  /* 0x80ffffff63636810 */ /* 0x000fc60007ffe0ff */
[----:B------:R-:W-:Y:S01]  /*11a90*/  IMAD.WIDE.U32 R10, R75, R132, RZ ;  /* 0x000000844b0a7225 */ /* 0x000fe200078e00ff */
[----:B------:R-:W-:Y:S02]  /*11aa0*/  IADD3 R169, PT, PT, R169, R136, RZ ;  /* 0x00000088a9a97210 */ /* 0x000fe40007ffe0ff */
[----:B------:R-:W-:Y:S02]  /*11ab0*/  @P1 IADD3 R167, PT, PT, R167, -0x7f000001, RZ ;  /* 0x80ffffffa7a71810 */ /* 0x000fe40007ffe0ff */
[----:B------:R-:W-:Y:S02]  /*11ac0*/  @P2 IADD3 R105, PT, PT, R105, -0x7f000001, RZ ;  /* 0x80ffffff69692810 */ /* 0x000fe40007ffe0ff */
[----:B------:R-:W-:Y:S02]  /*11ad0*/  @P3 IADD3 R104, PT, PT, R104, -0x7f000001, RZ ;  /* 0x80ffffff68683810 */ /* 0x000fe40007ffe0ff */
[----:B------:R-:W-:Y:S01]  /*11ae0*/  @P5 IADD3 R92, PT, PT, R92, -0x7f000001, RZ ;  /* 0x80ffffff5c5c5810 */ /* 0x000fe20007ffe0ff */
[----:B------:R-:W-:Y:S01]  /*11af0*/  IMAD R137, R10, 0x7effffff, RZ ;  /* 0x7effffff0a897824 */ /* 0x000fe200078e02ff */
[----:B------:R-:W-:Y:S01]  /*11b00*/  ISETP.GE.U32.AND P6, PT, R94, 0x7f000001, PT ;  /* 0x7f0000015e00780c */ /* 0x000fe20003fc6070 */
[----:B------:R-:W-:-:S02]  /*11b10*/  IADD3 R83, PT, PT, R83, R99, RZ ;  /* 0x0000006353537210 */ /* 0x000fc40007ffe0ff */
[----:B------:R-:W-:Y:S01]  /*11b20*/  IADD3 R99, PT, PT, R105, R167, RZ ;  /* 0x000000a769637210 */ /* 0x000fe20007ffe0ff */
[----:B------:R-:W-:Y:S01]  /*11b30*/  IMAD.HI.U32 R137, R137, 0x7f000001, R10 ;  /* 0x7f00000189897827 */ /* 0x000fe200078e000a */
[----:B------:R-:W-:Y:S01]  /*11b40*/  IADD3 R0, PT, PT, R104, R0, RZ ;  /* 0x0000000068007210 */ /* 0x000fe20007ffe0ff */
[----:B------:R-:W-:Y:S01]  /*11b50*/  ISETP.GE.U32.AND P1, PT, R169, 0x7f000001, PT ;  /* 0x7f000001a900780c */ /* 0x000fe20003f26070 */
[----:B------:R-:W-:Y:S02]  /*11b60*/  @P4 IADD3 R85, PT, PT, R85, -0x7f000001, RZ ;  /* 0x80ffffff55554810 */ /* 0x000fe40007ffe0ff */
[----:B------:R-:W-:Y:S01]  /*11b70*/  IADD3 R92, PT, PT, R92, UR6, RZ ;  /* 0x000000065c5c7c10 */ /* 0x000fe2000fffe0ff */
[----:B------:R-:W-:Y:S01]  /*11b80*/  IMAD.WIDE.U32 R10, R44, R131, RZ ;  /* 0x000000832c0a7225 */ /* 0x000fe200078e00ff */
[----:B------:R-:W-:Y:S01]  /*11b90*/  @P0 IADD3 R90, PT, PT, R90, -0x7f000001, RZ ;  /* 0x80ffffff5a5a0810 */ /* 0x000fe20007ffe0ff */
[----:B------:R-:W-:Y:S01]  /*11ba0*/  ISETP.GE.U32.AND P2, PT, R99, 0x7f000001, PT ;  /* 0x7f0000016300780c */ /* 0x000fe20003f46070 */
[----:B------:R-:W-:Y:S01]  /*11bb0*/  ISETP.GE.U32.AND P0, PT, R85, 0x7f000001, PT ;  /* 0x7f0000015500780c */ /* 0x000fe20003f06070 */
[----:B------:R-:W-:Y:S01]  /*11bc0*/  IMAD R136, R10, 0x7effffff, RZ ;  /* 0x7effffff0a887824 */ /* 0x000fe200078e02ff */
[----:B------:R-:W-:Y:S01]  /*11bd0*/  ISETP.GE.U32.AND P5, PT, R92, 0x7f000001, PT ;  /* 0x7f0000015c00780c */ /* 0x000fe20003fa6070 */
[----:B------:R-:W-:Y:S01]  /*11be0*/  ISETP.GE.U32.AND P4, PT, R145, 0x7f000001, PT ;  /* 0x7f0000019100780c */ /* 0x000fe20003f86070 */
[----:B------:R-:W-:Y:S01]  /*11bf0*/  ISETP.GE.U32.AND P3, PT, R0, 0x7f000001, PT ;  /* 0x7f0000010000780c */ /* 0x000fe20003f66070 */
[----:B------:R-:W-:Y:S01]  /*11c00*/  IMAD.HI.U32 R136, R136, 0x7f000001, R10 ;  /* 0x7f00000188887827 */ /* 0x000fe200078e000a */
[----:B------:R-:W-:-:S03]  /*11c10*/  @P6 IADD3 R94, PT, PT, R94, -0x7f000001, RZ ;  /* 0x80ffffff5e5e6810 */ /* 0x000fc60007ffe0ff */
[----:B------:R-:W-:Y:S01]  /*11c20*/  IMAD.WIDE.U32 R10, R8, R133, RZ ;  /* 0x00000085080a7225 */ /* 0x000fe200078e00ff */
[----:B------:R-:W-:Y:S02]  /*11c30*/  @P1 IADD3 R169, PT, PT, R169, -0x7f000001, RZ ;  /* 0x80ffffffa9a91810 */ /* 0x000fe40007ffe0ff */
[----:B------:R-:W-:Y:S01]  /*11c40*/  IADD3 R90, PT, PT, R90, R94, RZ ;  /* 0x0000005e5a5a7210 */ /* 0x000fe20007ffe0ff */
[----:B------:R-:W-:Y:S01]  /*11c50*/  ISETP.GE.U32.AND P1, PT, R83, 0x7f000001, PT ;  /* 0x7f0000015300780c */ /* 0x000fe20003f26070 */
[----:B------:R-:W-:Y:S01]  /*11c60*/  IMAD R135, R10, 0x7effffff, RZ ;  /* 0x7effffff0a877824 */ /* 0x000fe200078e02ff */
[----:B------:R-:W-:Y:S02]  /*11c70*/  @P2 IADD3 R99, PT, PT, R99, -0x7f000001, RZ ;  /* 0x80ffffff63632810 */ /* 0x000fe40007ffe0ff */
[----:B------:R-:W-:Y:S02]  /*11c80*/  @P0 IADD3 R85, PT, PT, R85, -0x7f000001, RZ ;  /* 0x80ffffff55550810 */ /* 0x000fe40007ffe0ff */
[----:B------:R-:W-:Y:S01]  /*11c90*/  @P5 IADD3 R92, PT, PT, R92, -0x7f000001, RZ ;  /* 0x80ffffff5c5c5810 */ /* 0x000fe20007ffe0ff */
[----:B------:R-:W-:Y:S01]  /*11ca0*/  IMAD.HI.U32 R135, R135, 0x7f000001, R10 ;  /* 0x7f00000187877827 */ /* 0x000fe200078e000a */
[----:B------:R-:W-:-:S02]  /*11cb0*/  @P4 IADD3 R145, PT, PT, R145, -0x7f000001, RZ ;  /* 0x80ffffff91914810 */ /* 0x000fc40007ffe0ff */
[----:B------:R-:W-:Y:S01]  /*11cc0*/  @P3 IADD3 R0, PT, PT, R0, -0x7f000001, RZ ;  /* 0x80ffffff00003810 */ /* 0x000fe20007ffe0ff */
[----:B------:R-:W-:Y:S01]  /*11cd0*/  ISETP.GE.U32.AND P2, PT, R90, 0x7f000001, PT ;  /* 0x7f0000015a00780c */ /* 0x000fe20003f46070 */
[----:B------:R-:W-:Y:S01]  /*11ce0*/  IMAD.WIDE.U32 R10, R48, R132, RZ ;  /* 0x00000084300a7225 */ /* 0x000fe200078e00ff */
[----:B------:R-:W-:Y:S02]  /*11cf0*/  IADD3 R85, PT, PT, R92, R85, RZ ;  /* 0x000000555c557210 */ /* 0x000fe40007ffe0ff */
[----:B------:R-:W-:Y:S01]  /*11d00*/  IADD3 R0, PT, PT, R0, R145, RZ ;  /* 0x0000009100007210 */ /* 0x000fe20007ffe0ff */
[----:B------:R-:W-:Y:S01]  /*11d10*/  IMAD R142, R10, 0x7effffff, RZ ;  /* 0x7effffff0a8e7824 */ /* 0x000fe200078e02ff */
[----:B------:R-:W-:Y:S01]  /*11d20*/  @P1 IADD3 R83, PT, PT, R83, -0x7f000001, RZ ;  /* 0x80ffffff53531810 */ /* 0x000fe20007ffe0ff */
[----:B------:R-:W-:Y:S01]  /*11d30*/  ISETP.GE.U32.AND P6, PT, R99, R169, PT ;  /* 0x000000a96300720c */ /* 0x000fe20003fc6070 */
[----:B------:R-:W-:Y:S01]  /*11d40*/  ISETP.GE.U32.AND P0, PT, R85, 0x7f000001, PT ;  /* 0x7f0000015500780c */ /* 0x000fe20003f06070 */
[----:B------:R-:W-:Y:S01]  /*11d50*/  IMAD.HI.U32 R142, R142, 0x7f000001, R10 ;  /* 0x7f0000018e8e7827 */ /* 0x000fe200078e000a */
[----:B------:R-:W-:-:S03]  /*11d60*/  ISETP.GE.U32.AND P1, PT, R0, 0x7f000001, PT ;  /* 0x7f0000010000780c */ /* 0x000fc60003f26070 */
[----:B------:R-:W-:Y:S01]  /*11d70*/  IMAD.WIDE.U32 R10, R79, R131, RZ ;  /* 0x000000834f0a7225 */ /* 0x000fe200078e00ff */
[----:B------:R-:W-:-:S03]  /*11d80*/  @P2 IADD3 R90, PT, PT, R90, -0x7f000001, RZ ;  /* 0x80ffffff5a5a2810 */ /* 0x000fc60007ffe0ff */
[----:B------:R-:W-:Y:S01]  /*11d90*/  IMAD R134, R10, 0x7effffff, RZ ;  /* 0x7effffff0a867824 */ /* 0x000fe200078e02ff */
[----:B------:R-:W-:Y:S01]  /*11da0*/  IADD3 R99, PT, PT, -R169, R99, RZ ;  /* 0x00000063a9637210 */ /* 0x000fe20007ffe1ff */
[----:B------:R-:W-:Y:S02]  /*11db0*/  ISETP.GE.U32.AND P2, PT, R90, R83, PT ;  /* 0x000000535a00720c */ /* 0x000fe40003f46070 */
[----:B------:R-:W-:-:S04]  /*11dc0*/  IMAD.HI.U32 R134, R134, 0x7f000001, R10 ;  /* 0x7f00000186867827 */ /* 0x000fc800078e000a */
[----:B------:R-:W-:Y:S01]  /*11dd0*/  IMAD.WIDE.U32 R10, R5, R133, RZ ;  /* 0x00000085050a7225 */ /* 0x000fe200078e00ff */
[----:B------:R-:W-:Y:S02]  /*11de0*/  @!P6 IADD3 R99, PT, PT, R99, 0x7f000001, RZ ;  /* 0x7f0000016363e810 */ /* 0x000fe40007ffe0ff */
[----:B------:R-:W-:Y:S02]  /*11df0*/  @P0 IADD3 R85, PT, PT, R85, -0x7f000001, RZ ;  /* 0x80ffffff55550810 */ /* 0x000fe40007ffe0ff */
[----:B------:R-:W-:Y:S01]  /*11e00*/  @P1 IADD3 R0, PT, PT, R0, -0x7f000001, RZ ;  /* 0x80ffffff00001810 */ /* 0x000fe20007ffe0ff */
[----:B------:R-:W-:Y:S01]  /*11e10*/  IMAD R140, R10, 0x7effffff, RZ ;  /* 0x7effffff0a8c7824 */ /* 0x000fe200078e02ff */
[----:B------:R-:W-:-:S03]  /*11e20*/  IADD3 R145, PT, PT, -R83, R90, RZ ;  /* 0x0000005a53917210 */ /* 0x000fc60007ffe1ff */
[----:B------:R-:W-:Y:S01]  /*11e30*/  IMAD.HI.U32 R140, R140, 0x7f000001, R10 ;  /* 0x7f0000018c8c7827 */ /* 0x000fe200078e000a */
[----:B------:R-:W-:-:S03]  /*11e40*/  ISETP.GE.U32.AND P0, PT, R0, R85, PT ;  /* 0x000000550000720c */ /* 0x000fc60003f06070 */
[----:B------:R-:W-:Y:S01]  /*11e50*/  IMAD.WIDE.U32 R10, R117, R99, RZ ;  /* 0x00000063750a7225 */ /* 0x000fe200078e00ff */
[----:B------:R-:W-:-:S03]  /*11e60*/  @!P2 IADD3 R145, PT, PT, R145, 0x7f000001, RZ ;  /* 0x7f0000019191a810 */ /* 0x000fc60007ffe0ff */
[----:B------:R-:W-:Y:S01]  /*11e70*/  IMAD R111, R10, 0x7effffff, RZ ;  /* 0x7effffff0a6f7824 */ /* 0x000fe200078e02ff */
[----:B------:R-:W-:-:S03]  /*11e80*/  IADD3 R85, PT, PT, -R85, R0, RZ ;  /* 0x0000000055557210 */ /* 0x000fc60007ffe1ff */
[----:B------:R-:W-:-:S04]  /*11e90*/  IMAD.HI.U32 R111, R111, 0x7f000001, R10 ;  /* 0x7f0000016f6f7827 */ /* 0x000fc800078e000a */
[----:B------:R-:W-:Y:S01]  /*11ea0*/  IMAD.WIDE.U32 R10, R117, R145, RZ ;  /* 0x00000091750a7225 */ /* 0x000fe200078e00ff */
[----:B------:R-:W-:-:S03]  /*11eb0*/  @!P0 IADD3 R85, PT, PT, R85, 0x7f000001, RZ ;  /* 0x7f00000155558810 */ /* 0x000fc60007ffe0ff */
[----:B------:R-:W-:-:S04]  /*11ec0*/  IMAD R83, R10, 0x7effffff, RZ ;  /* 0x7effffff0a537824 */ /* 0x000fc800078e02ff */
[----:B------:R-:W-:-:S04]  /*11ed0*/  IMAD.HI.U32 R83, R83, 0x7f000001, R10 ;  /* 0x7f00000153537827 */ /* 0x000fc800078e000a */
[----:B------:R-:W-:-:S04]  /*11ee0*/  IMAD.WIDE.U32 R10, R117, R85, RZ ;  /* 0x00000055750a7225 */ /* 0x000fc800078e00ff */
[----:B------:R-:W-:-:S04]  /*11ef0*/  IMAD R90, R10, 0x7effffff, RZ ;  /* 0x7effffff0a5a7824 */ /* 0x000fc800078e02ff */
[----:B------:R-:W-:-:S04]  /*11f00*/  IMAD.HI.U32 R90, R90, 0x7f000001, R10 ;  /* 0x7f0000015a5a7827 */ /* 0x000fc800078e000a */
[----:B---3--:R-:W-:-:S04]  /*11f10*/  IMAD.WIDE.U32 R10, R159, R143, RZ ;  /* 0x0000008f9f0a7225 */ /* 0x008fc800078e00ff */
[----:B------:R-:W-:-:S04]  /*11f20*/  IMAD R117, R10, 0x7effffff, RZ ;  /* 0x7effffff0a757824 */ /* 0x000fc800078e02ff */
[----:B------:R-:W-:-:S04]  /*11f30*/  IMAD.HI.U32 R117, R117, 0x7f000001, R10 ;  /* 0x7f00000175757827 */ /* 0x000fc800078e000a */
[----:B------:R-:W-:-:S04]  /*11f40*/  IMAD.WIDE.U32 R10, R159, R145, RZ ;  /* 0x000000919f0a7225 */ /* 0x000fc800078e00ff */
[----:B------:R-:W-:-:S04]  /*11f50*/  IMAD R0, R10, 0x7effffff, RZ ;  /* 0x7effffff0a007824 */ /* 0x000fc800078e02ff */
[----:B------:R-:W-:-:S04]  /*11f60*/  IMAD.HI.U32 R0, R0, 0x7f000001, R10 ;  /* 0x7f00000100007827 */ /* 0x000fc800078e000a */
[----:B------:R-:W-:Y:S01]  /*11f70*/  IMAD.WIDE.U32 R10, R159, R99, RZ ;  /* 0x000000639f0a7225 */ /* 0x000fe200078e00ff */
[----:B------:R-:W-:-:S03]  /*11f80*/  ISETP.GE.U32.AND P0, PT, R0, 0x7f000001, PT ;  /* 0x7f0000010000780c */ /* 0x000fc60003f06070 */
[----:B------:R-:W-:-:S04]  /*11f90*/  IMAD R92, R10, 0x7effffff, RZ ;  /* 0x7effffff0a5c7824 */ /* 0x000fc800078e02ff */
[----:B------:R-:W-:-:S04]  /*11fa0*/  IMAD.HI.U32 R92, R92, 0x7f000001, R10 ;  /* 0x7f0000015c5c7827 */ /* 0x000fc800078e000a */
[----:B------:R-:W-:Y:S02]  /*11fb0*/  IMAD.WIDE.U32 R10, R159, R85, RZ ;  /* 0x000000559f0a7225 */ /* 0x000fe400078e00ff */
[----:B------:R-:W-:Y:S02]  /*11fc0*/  @P0 IADD3 R0, PT, PT, R0, -0x7f000001, RZ ;  /* 0x80ffffff00000810 */ /* 0x000fe40007ffe0ff */
[----:B------:R-:W-:-:S04]  /*11fd0*/  IMAD R125, R10, 0x7effffff, RZ ;  /* 0x7effffff0a7d7824 */ /* 0x000fc800078e02ff */
[----:B------:R-:W-:-:S04]  /*11fe0*/  IMAD.HI.U32 R125, R125, 0x7f000001, R10 ;  /* 0x7f0000017d7d7827 */ /* 0x000fc800078e000a */
[----:B------:R-:W-:-:S04]  /*11ff0*/  IMAD.WIDE.U32 R10, R0, 0x5fffffa, RZ ;  /* 0x05fffffa000a7825 */ /* 0x000fc800078e00ff */
[----:B------:R-:W-:-:S04]  /*12000*/  IMAD R0, R0, 0x6, RZ ;  /* 0x0000000600007824 */ /* 0x000fc800078e02ff */
[----:B------:R-:W-:-:S04]  /*12010*/  IMAD.HI.U32 R94, R0, 0x7f000001, R10 ;  /* 0x7f000001005e7827 */ /* 0x000fc800078e000a */
[----:B----4-:R-:W-:-:S04]  /*12020*/  IMAD.WIDE.U32 R10, R144, R99, RZ ;  /* 0x00000063900a7225 */ /* 0x010fc800078e00ff */
[----:B------:R-:W-:Y:S02]  /*12030*/  IMAD R0, R10, 0x7effffff, RZ ;  /* 0x7effffff0a007824 */ /* 0x000fe400078e02ff */
[----:B0-----:R-:W-:-:S04]  /*12040*/  IMAD.WIDE.U32 R96, R144, R143, RZ ;  /* 0x0000008f90607225 */ /* 0x001fc800078e00ff */
[----:B------:R-:W-:-:S04]  /*12050*/  IMAD.HI.U32 R0, R0, 0x7f000001, R10 ;  /* 0x7f00000100007827 */ /* 0x000fc800078e000a */
[----:B------:R-:W-:-:S04]  /*12060*/  IMAD R10, R96, 0x7effffff, RZ ;  /* 0x7effffff600a7824 */ /* 0x000fc800078e02ff */
[----:B------:R-:W-:-:S04]  /*12070*/  IMAD.HI.U32 R96, R10, 0x7f000001, R96 ;  /* 0x7f0000010a607827 */ /* 0x000fc800078e0060 */
[----:B------:R-:W-:Y:S01]  /*12080*/  IMAD.WIDE.U32 R10, R144, R145, RZ ;  /* 0x00000091900a7225 */ /* 0x000fe200078e00ff */
[----:B------:R-:W-:-:S03]  /*12090*/  ISETP.GE.U32.AND P0, PT, R0, 0x7f000001, PT ;  /* 0x7f0000010000780c */ /* 0x000fc60003f06070 */
[----:B------:R-:W-:-:S04]  /*120a0*/  IMAD R104, R10, 0x7effffff, RZ ;  /* 0x7effffff0a687824 */ /* 0x000fc800078e02ff */
[----:B------:R-:W-:-:S05]  /*120b0*/  IMAD.HI.U32 R104, R104, 0x7f000001, R10 ;  /* 0x7f00000168687827 */ /* 0x000fca00078e000a */
[----:B------:R-:W-:Y:S01]  /*120c0*/  ISETP.GE.U32.AND P1, PT, R104, 0x7f000001, PT ;  /* 0x7f0000016800780c */ /* 0x000fe20003f26070 */
[----:B------:R-:W-:Y:S01]  /*120d0*/  IMAD.WIDE.U32 R10, R144, R85, RZ ;  /* 0x00000055900a7225 */ /* 0x000fe200078e00ff */
[----:B------:R-:W-:-:S03]  /*120e0*/  @P0 IADD3 R0, PT, PT, R0, -0x7f000001, RZ ;  /* 0x80ffffff00000810 */ /* 0x000fc60007ffe0ff */
[----:B------:R-:W-:-:S04]  /*120f0*/  IMAD R97, R10, 0x7effffff, RZ ;  /* 0x7effffff0a617824 */ /* 0x000fc800078e02ff */
[----:B------:R-:W-:-:S04]  /*12100*/  IMAD.HI.U32 R97, R97, 0x7f000001, R10 ;  /* 0x7f00000161617827 */ /* 0x000fc800078e000a */
[----:B------:R-:W-:Y:S01]  /*12110*/  IMAD.WIDE.U32 R10, R0, 0x5fffffa, RZ ;  /* 0x05fffffa000a7825 */ /* 0x000fe200078e00ff */
[----:B------:R-:W-:-:S03]  /*12120*/  @P1 IADD3 R104, PT, PT, R104, -0x7f000001, RZ ;  /* 0x80ffffff68681810 */ /* 0x000fc60007ffe0ff */
[----:B------:R-:W-:-:S04]  /*12130*/  IMAD R0, R0, 0x6, RZ ;  /* 0x0000000600007824 */ /* 0x000fc800078e02ff */
[----:B------:R-:W-:-:S04]  /*12140*/  IMAD.HI.U32 R0, R0, 0x7f000001, R10 ;  /* 0x7f00000100007827 */ /* 0x000fc800078e000a */
[----:B------:R-:W-:-:S04]  /*12150*/  IMAD.WIDE.U32 R10, R104, 0x5fffffa, RZ ;  /* 0x05fffffa680a7825 */ /* 0x000fc800078e00ff */
[----:B------:R-:W-:-:S04]  /*12160*/  IMAD R104, R104, 0x6, RZ ;  /* 0x0000000668687824 */ /* 0x000fc800078e02ff */
[----:B------:R-:W-:-:S04]  /*12170*/  IMAD.HI.U32 R10, R104, 0x7f000001, R10 ;  /* 0x7f000001680a7827 */ /* 0x000fc800078e000a */
[----:B------:R-:W-:-:S04]  /*12180*/  IMAD.WIDE.U32 R104, R100, R143, RZ ;  /* 0x0000008f64687225 */ /* 0x000fc800078e00ff */
[----:B------:R-:W-:-:S04]  /*12190*/  IMAD R144, R104, 0x7effffff, RZ ;  /* 0x7effffff68907824 */ /* 0x000fc800078e02ff */
[----:B------:R-:W-:-:S04]  /*121a0*/  IMAD.HI.U32 R144, R144, 0x7f000001, R104 ;  /* 0x7f00000190907827 */ /* 0x000fc800078e0068 */
[----:B------:R-:W-:-:S04]  /*121b0*/  IMAD.WIDE.U32 R104, R100, R99, RZ ;  /* 0x0000006364687225 */ /* 0x000fc800078e00ff */
[----:B------:R-:W-:-:S04]  /*121c0*/  IMAD R159, R104, 0x7effffff, RZ ;  /* 0x7effffff689f7824 */ /* 0x000fc800078e02ff */
[----:B------:R-:W-:-:S04]  /*121d0*/  IMAD.HI.U32 R159, R159, 0x7f000001, R104 ;  /* 0x7f0000019f9f7827 */ /* 0x000fc800078e0068 */
[----:B------:R-:W-:-:S04]  /*121e0*/  IMAD.WIDE.U32 R104, R100, R145, RZ ;  /* 0x0000009164687225 */ /* 0x000fc800078e00ff */
[----:B------:R-:W-:Y:S01]  /*121f0*/  IMAD R145, R104, 0x7effffff, RZ ;  /* 0x7effffff68917824 */ /* 0x000fe200078e02ff */
[----:B------:R-:W-:Y:S01]  /*12200*/  ISETP.GE.U32.AND P0, PT, R144, 0x7f000001, PT ;  /* 0x7f0000019000780c */ /* 0x000fe20003f06070 */
[----:B------:R-:W-:Y:S02]  /*12210*/  ISETP.GE.U32.AND P1, PT, R159, 0x7f000001, PT ;  /* 0x7f0000019f00780c */ /* 0x000fe40003f26070 */
[----:B------:R-:W-:-:S04]  /*12220*/  IMAD.HI.U32 R145, R145, 0x7f000001, R104 ;  /* 0x7f00000191917827 */ /* 0x000fc800078e0068 */
        /* <DEDUP_REMOVED lines=9> */
[----:B------:R-:W-:-:S04]  /*122c0*/  IMAD.HI.U32 R11, R11, 0x7f000001, R104 ;  /* 0x7f0000010b0b7827 */ /* 0x000fc800078e0068 */
[----:B------:R-:W-:-:S04]  /*122d0*/  IMAD.WIDE.U32 R104, R144, 0x5fffffa, RZ ;  /* 0x05fffffa90687825 */ /* 0x000fc800078e00ff */
[----:B------:R-:W-:Y:S01]  /*122e0*/  IMAD R99, R144, 0x6, RZ ;  /* 0x0000000690637824 */ /* 0x000fe200078e02ff */
[----:B------:R-:W-:-:S03]  /*122f0*/  @P0 IADD3 R145, PT, PT, R145, -0x7f000001, RZ ;  /* 0x80ffffff91910810 */ /* 0x000fc60007ffe0ff */
[----:B------:R-:W-:Y:S01]  /*12300*/  IMAD.HI.U32 R99, R99, 0x7f000001, R104 ;  /* 0x7f00000163637827 */ /* 0x000fe200078e0068 */
[----:B------:R-:W-:-:S03]  /*12310*/  @P1 IADD3 R139, PT, PT, R139, -0x7f000001, RZ ;  /* 0x80ffffff8b8b1810 */ /* 0x000fc60007ffe0ff */
[----:B------:R-:W-:-:S04]  /*12320*/  IMAD.WIDE.U32 R104, R159, 0x5fffffa, RZ ;  /* 0x05fffffa9f687825 */ /* 0x000fc800078e00ff */
[----:B------:R-:W-:Y:S01]  /*12330*/  IMAD R100, R159, 0x6, RZ ;  /* 0x000000069f647824 */ /* 0x000fe200078e02ff */
[----:B------:R-:W-:Y:S01]  /*12340*/  IADD3 R144, PT, PT, R49, R139, RZ ;  /* 0x0000008b31907210 */ /* 0x000fe20007ffe0ff */
[----:B------:R-:W-:Y:S02]  /*12350*/  IMAD R85, R145, 0x6, RZ ;  /* 0x0000000691557824 */ /* 0x000fe400078e02ff */
[----:B------:R-:W-:-:S04]  /*12360*/  IMAD.HI.U32 R100, R100, 0x7f000001, R104 ;  /* 0x7f00000164647827 */ /* 0x000fc800078e0068 */
[----:B------:R-:W-:Y:S01]  /*12370*/  IMAD.WIDE.U32 R104, R145, 0x5fffffa, RZ ;  /* 0x05fffffa91687825 */ /* 0x000fe200078e00ff */
[----:B------:R-:W-:Y:S01]  /*12380*/  IADD3 R145, PT, PT, R108, R139, RZ ;  /* 0x0000008b6c917210 */ /* 0x000fe20007ffe0ff */
[----:B------:R-:W-:Y:S01]  /*12390*/  ISETP.GE.U32.AND P2, PT, R144, 0x7f000001, PT ;  /* 0x7f0000019000780c */ /* 0x000fe20003f46070 */
[----:B------:R-:W-:-:S03]  /*123a0*/  ISETP.GE.U32.AND P1, PT, R137, 0x7f000001, PT ;  /* 0x7f0000018900780c */ /* 0x000fc60003f26070 */
[----:B------:R-:W-:-:S09]  /*123b0*/  ISETP.GE.U32.AND P0, PT, R145, 0x7f000001, PT ;  /* 0x7f0000019100780c */ /* 0x000fd20003f06070 */
[----:B------:R-:W-:Y:S02]  /*123c0*/  @P2 IADD3 R144, PT, PT, R144, -0x7f000001, RZ ;  /* 0x80ffffff90902810 */ /* 0x000fe40007ffe0ff */
[----:B------:R-:W-:Y:S02]  /*123d0*/  @P1 IADD3 R137, PT, PT, R137, -0x7f000001, RZ ;  /* 0x80ffffff89891810 */ /* 0x000fe40007ffe0ff */
[----:B------:R-:W-:Y:S02]  /*123e0*/  @P0 IADD3 R145, PT, PT, R145, -0x7f000001, RZ ;  /* 0x80ffffff91910810 */ /* 0x000fe40007ffe0ff */
[----:B------:R-:W-:Y:S02]  /*123f0*/  IADD3 R144, PT, PT, R137, R144, RZ ;  /* 0x0000009089907210 */ /* 0x000fe40007ffe0ff */
[----:B------:R-:W-:-:S03]  /*12400*/  IADD3 R137, PT, PT, R145, R137, RZ ;  /* 0x0000008991897210 */ /* 0x000fc60007ffe0ff */
[----:B------:R-:W-:Y:S02]  /*12410*/  ISETP.GE.U32.AND P1, PT, R144, 0x7f000001, PT ;  /* 0x7f0000019000780c */ /* 0x000fe40003f26070 */
[----:B------:R-:W-:Y:S01]  /*12420*/  ISETP.GE.U32.AND P0, PT, R137, 0x7f000001, PT ;  /* 0x7f0000018900780c */ /* 0x000fe20003f06070 */
[----:B------:R-:W-:-:S04]  /*12430*/  IMAD.HI.U32 R85, R85, 0x7f000001, R104 ;  /* 0x7f00000155557827 */ /* 0x000fc800078e0068 */
[----:B------:R-:W-:-:S06]  /*12440*/  IMAD.WIDE.U32 R104, R67, R131, RZ ;  /* 0x0000008343687225 */ /* 0x000fcc00078e00ff */
[----:B------:R-:W-:Y:S01]  /*12450*/  @P1 IADD3 R144, PT, PT, R144, -0x7f000001, RZ ;  /* 0x80ffffff90901810 */ /* 0x000fe20007ffe0ff */
[----:B------:R-:W-:Y:S01]  /*12460*/  IMAD R139, R104, 0x7effffff, RZ ;  /* 0x7effffff688b7824 */ /* 0x000fe200078e02ff */
[----:B------:R-:W-:Y:S02]  /*12470*/  @P0 IADD3 R137, PT, PT, R137, -0x7f000001, RZ ;  /* 0x80ffffff89890810 */ /* 0x000fe40007ffe0ff */
[C---:B------:R-:W-:Y:S01]  /*12480*/  IADD3 R144, PT, PT, R122.reuse, R144, RZ ;  /* 0x000000907a907210 */ /* 0x040fe20007ffe0ff */
[----:B------:R-:W-:Y:S01]  /*12490*/  IMAD.HI.U32 R139, R139, 0x7f000001, R104 ;  /* 0x7f0000018b8b7827 */ /* 0x000fe200078e0068 */
[----:B------:R-:W-:-:S03]  /*124a0*/  IADD3 R145, PT, PT, R122, R137, RZ ;  /* 0x000000897a917210 */ /* 0x000fc60007ffe0ff */
[----:B------:R-:W-:Y:S01]  /*124b0*/  IMAD.WIDE.U32 R104, R4, R133, RZ ;  /* 0x0000008504687225 */ /* 0x000fe200078e00ff */
[----:B------:R-:W-:Y:S01]  /*124c0*/  ISETP.GE.U32.AND P3, PT, R144, 0x7f000001, PT ;  /* 0x7f0000019000780c */ /* 0x000fe20003f66070 */
[----:B------:R-:W-:Y:S01]  /*124d0*/  ISETP.GE.U32.AND P2, PT, R136, 0x7f000001, PT ;  /* 0x7f0000018800780c */ /* 0x000fe20003f46070 */
[----:B------:R-:W-:Y:S01]  /*124e0*/  ISETP.GE.U32.AND P1, PT, R145, 0x7f000001, PT ;  /* 0x7f0000019100780c */ /* 0x000fe20003f26070 */
[----:B------:R-:W-:Y:S01]  /*124f0*/  IMAD R133, R104, 0x7effffff, RZ ;  /* 0x7effffff68857824 */ /* 0x000fe200078e02ff */
[----:B------:R-:W-:-:S03]  /*12500*/  ISETP.GE.U32.AND P0, PT, R135, 0x7f000001, PT ;  /* 0x7f0000018700780c */ /* 0x000fc60003f06070 */
[----:B------:R-:W-:-:S04]  /*12510*/  IMAD.HI.U32 R133, R133, 0x7f000001, R104 ;  /* 0x7f00000185857827 */ /* 0x000fc800078e0068 */
[----:B------:R-:W-:Y:S02]  /*12520*/  IMAD.WIDE.U32 R104, R43, R132, RZ ;  /* 0x000000842b687225 */ /* 0x000fe400078e00ff */
[----:B------:R-:W-:Y:S02]  /*12530*/  @P3 IADD3 R144, PT, PT, R144, -0x7f000001, RZ ;  /* 0x80ffffff90903810 */ /* 0x000fe40007ffe0ff */
[----:B------:R-:W-:Y:S01]  /*12540*/  IMAD R132, R104, 0x7effffff, RZ ;  /* 0x7effffff68847824 */ /* 0x000fe200078e02ff */
[----:B------:R-:W-:Y:S02]  /*12550*/  @P2 IADD3 R136, PT, PT, R136, -0x7f000001, RZ ;  /* 0x80ffffff88882810 */ /* 0x000fe40007ffe0ff */
[----:B------:R-:W-:Y:S02]  /*12560*/  @P1 IADD3 R145, PT, PT, R145, -0x7f000001, RZ ;  /* 0x80ffffff91911810 */ /* 0x000fe40007ffe0ff */
[----:B------:R-:W-:Y:S01]  /*12570*/  @P0 IADD3 R135, PT, PT, R135, -0x7f000001, RZ ;  /* 0x80ffffff87870810 */ /* 0x000fe20007ffe0ff */
[----:B------:R-:W-:Y:S01]  /*12580*/  IMAD.HI.U32 R132, R132, 0x7f000001, R104 ;  /* 0x7f00000184847827 */ /* 0x000fe200078e0068 */
[----:B------:R-:W-:-:S03]  /*12590*/  IADD3 R137, PT, PT, R136, R144, RZ ;  /* 0x0000009088897210 */ /* 0x000fc60007ffe0ff */
[----:B------:R-:W-:Y:S01]  /*125a0*/  IMAD.WIDE.U32 R104, R64, R131, RZ ;  /* 0x0000008340687225 */ /* 0x000fe200078e00ff */
[----:B------:R-:W-:Y:S02]  /*125b0*/  IADD3 R136, PT, PT, R145, R136, RZ ;  /* 0x0000008891887210 */ /* 0x000fe40007ffe0ff */
[-C--:B------:R-:W-:Y:S01]  /*125c0*/  IADD3 R145, PT, PT, R89, R135.reuse, RZ ;  /* 0x0000008759917210 */ /* 0x080fe20007ffe0ff */
[----:B------:R-:W-:Y:S01]  /*125d0*/  IMAD R131, R104, 0x7effffff, RZ ;  /* 0x7effffff68837824 */ /* 0x000fe200078e02ff */
[----:B------:R-:W-:Y:S01]  /*125e0*/  IADD3 R144, PT, PT, R50, R135, RZ ;  /* 0x0000008732907210 */ /* 0x000fe20007ffe0ff */
[----:B------:R-:W-:Y:S02]  /*125f0*/  ISETP.GE.U32.AND P1, PT, R142, 0x7f000001, PT ;  /* 0x7f0000018e00780c */ /* 0x000fe40003f26070 */
[----:B------:R-:W-:Y:S01]  /*12600*/  ISETP.GE.U32.AND P0, PT, R145, 0x7f000001, PT ;  /* 0x7f0000019100780c */ /* 0x000fe20003f06070 */
[----:B------:R-:W-:-:S04]  /*12610*/  IMAD.HI.U32 R131, R131, 0x7f000001, R104 ;  /* 0x7f00000183837827 */ /* 0x000fc800078e0068 */
[----:B------:R-:W-:Y:S01]  /*12620*/  IMAD.WIDE.U32 R104, R46, R129, RZ ;  /* 0x000000812e687225 */ /* 0x000fe200078e00ff */
[----:B------:R-:W-:-:S03]  /*12630*/  ISETP.GE.U32.AND P2, PT, R144, 0x7f000001, PT ;  /* 0x7f0000019000780c */ /* 0x000fc60003f46070 */
[----:B------:R-:W-:-:S04]  /*12640*/  IMAD R159, R104, 0x7effffff, RZ ;  /* 0x7effffff689f7824 */ /* 0x000fc800078e02ff */
[----:B------:R-:W-:Y:S01]  /*12650*/  IMAD.HI.U32 R159, R159, 0x7f000001, R104 ;  /* 0x7f0000019f9f7827 */ /* 0x000fe200078e0068 */
[----:B------:R-:W-:Y:S02]  /*12660*/  @P1 IADD3 R142, PT, PT, R142, -0x7f000001, RZ ;  /* 0x80ffffff8e8e1810 */ /* 0x000fe40007ffe0ff */
[----:B------:R-:W-:Y:S01]  /*12670*/  @P0 IADD3 R145, PT, PT, R145, -0x7f000001, RZ ;  /* 0x80ffffff91910810 */ /* 0x000fe20007ffe0ff */
[----:B------:R-:W-:Y:S01]  /*12680*/  ISETP.GE.U32.AND P0, PT, R136, 0x7f000001, PT ;  /* 0x7f0000018800780c */ /* 0x000fe20003f06070 */
[----:B------:R-:W-:Y:S01]  /*12690*/  ISETP.GE.U32.AND P1, PT, R159, 0x7f000001, PT ;  /* 0x7f0000019f00780c */ /* 0x000fe20003f26070 */
[----:B------:R-:W-:Y:S02]  /*126a0*/  @P2 IADD3 R144, PT, PT, R144, -0x7f000001, RZ ;  /* 0x80ffffff90902810 */ /* 0x000fe40007ffe0ff */
[----:B------:R-:W-:Y:S02]  /*126b0*/  IADD3 R145, PT, PT, R145, R142, RZ ;  /* 0x0000008e91917210 */ /* 0x000fe40007ffe0ff */
[----:B------:R-:W-:Y:S01]  /*126c0*/  IADD3 R135, PT, PT, R142, R144, RZ ;  /* 0x000000908e877210 */ /* 0x000fe20007ffe0ff */
[----:B------:R-:W-:-:S06]  /*126d0*/  ISETP.GE.U32.AND P2, PT, R137, 0x7f000001, PT ;  /* 0x7f0000018900780c */ /* 0x000fcc0003f46070 */
[----:B------:R-:W-:Y:S02]  /*126e0*/  @P0 IADD3 R136, PT, PT, R136, -0x7f000001, RZ ;  /* 0x80ffffff88880810 */ /* 0x000fe40007ffe0ff */
[----:B------:R-:W-:Y:S01]  /*126f0*/  @P1 IADD3 R159, PT, PT, R159, -0x7f000001, RZ ;  /* 0x80ffffff9f9f1810 */ /* 0x000fe20007ffe0ff */
[----:B------:R-:W-:Y:S01]  /*12700*/  ISETP.GE.U32.AND P1, PT, R135, 0x7f000001, PT ;  /* 0x7f0000018700780c */ /* 0x000fe20003f26070 */
[----:B------:R-:W-:-:S03]  /*12710*/  ISETP.GE.U32.AND P0, PT, R145, 0x7f000001, PT ;  /* 0x7f0000019100780c */ /* 0x000fc60003f06070 */
[----:B------:R-:W-:Y:S01]  /*12720*/  @P2 IADD3 R137, PT, PT, R137, -0x7f000001, RZ ;  /* 0x80ffffff89892810 */ /* 0x000fe20007ffe0ff */
[----:B------:R-:W-:Y:S01]  /*12730*/  IMAD.WIDE.U32 R104, R88, R129, RZ ;  /* 0x0000008158687225 */ /* 0x000fe200078e00ff */
[----:B------:R-:W-:-:S07]  /*12740*/  IADD3 R142, PT, PT, R136, R159, RZ ;  /* 0x0000009f888e7210 */ /* 0x000fce0007ffe0ff */
[----:B------:R-:W-:Y:S02]  /*12750*/  @P1 IADD3 R135, PT, PT, R135, -0x7f000001, RZ ;  /* 0x80ffffff87871810 */ /* 0x000fe40007ffe0ff */
[----:B------:R-:W-:Y:S02]  /*12760*/  @P0 IADD3 R145, PT, PT, R145, -0x7f000001, RZ ;  /* 0x80ffffff91910810 */ /* 0x000fe40007ffe0ff */
[----:B------:R-:W-:Y:S02]  /*12770*/  IADD3 R137, PT, PT, R159, R137, RZ ;  /* 0x000000899f897210 */ /* 0x000fe40007ffe0ff */
[C---:B------:R-:W-:Y:S02]  /*12780*/  IADD3 R159, PT, PT, R110.reuse, R135, RZ ;  /* 0x000000876e9f7210 */ /* 0x040fe40007ffe0ff */
[----:B------:R-:W-:Y:S01]  /*12790*/  IADD3 R167, PT, PT, R110, R145, RZ ;  /* 0x000000916ea77210 */ /* 0x000fe20007ffe0ff */
[----:B------:R-:W-:Y:S01]  /*127a0*/  IMAD R144, R104, 0x7effffff, RZ ;  /* 0x7effffff68907824 */ /* 0x000fe200078e02ff */
[----:B------:R-:W-:Y:S01]  /*127b0*/  ISETP.GE.U32.AND P1, PT, R134, 0x7f000001, PT ;  /* 0x7f0000018600780c */ /* 0x000fe20003f26070 */
[----:B------:R-:W-:-:S02]  /*127c0*/  ISETP.GE.U32.AND P2, PT, R159, 0x7f000001, PT ;  /* 0x7f0000019f00780c */ /* 0x000fc40003f46070 */
[----:B------:R-:W-:Y:S01]  /*127d0*/  ISETP.GE.U32.AND P0, PT, R167, 0x7f000001, PT ;  /* 0x7f000001a700780c */ /* 0x000fe20003f06070 */
[----:B------:R-:W-:-:S04]  /*127e0*/  IMAD.HI.U32 R144, R144, 0x7f000001, R104 ;  /* 0x7f00000190907827 */ /* 0x000fc800078e0068 */
[----:B------:R-:W-:-:S04]  /*127f0*/  IMAD.WIDE.U32 R104, R56, R129, RZ ;  /* 0x0000008138687225 */ /* 0x000fc800078e00ff */
[----:B------:R-:W-:Y:S01]  /*12800*/  IMAD R136, R104, 0x7effffff, RZ ;  /* 0x7effffff68887824 */ /* 0x000fe200078e02ff */
[----:B------:R-:W-:-:S03]  /*12810*/  @P1 IADD3 R134, PT, PT, R134, -0x7f000001, RZ ;  /* 0x80ffffff86861810 */ /* 0x000fc60007ffe0ff */
[----:B------:R-:W-:Y:S01]  /*12820*/  IMAD.HI.U32 R136, R136, 0x7f000001, R104 ;  /* 0x7f00000188887827 */ /* 0x000fe200078e0068 */
[----:B------:R-:W-:Y:S02]  /*12830*/  @P2 IADD3 R159, PT, PT, R159, -0x7f000001, RZ ;  /* 0x80ffffff9f9f2810 */ /* 0x000fe40007ffe0ff */
[----:B------:R-:W-:Y:S01]  /*12840*/  @P0 IADD3 R167, PT, PT, R167, -0x7f000001, RZ ;  /* 0x80ffffffa7a70810 */ /* 0x000fe20007ffe0ff */
[----:B------:R-:W-:Y:S01]  /*12850*/  IMAD.WIDE.U32 R104, R128, R129, RZ ;  /* 0x0000008180687225 */ /* 0x000fe200078e00ff */
[----:B------:R-:W-:-:S03]  /*12860*/  IADD3 R145, PT, PT, R134, R159, RZ ;  /* 0x0000009f86917210 */ /* 0x000fc60007ffe0ff */
[----:B------:R-:W-:Y:S01]  /*12870*/  IMAD R135, R104, 0x7effffff, RZ ;  /* 0x7effffff68877824 */ /* 0x000fe200078e02ff */
[----:B------:R-:W-:-:S03]  /*12880*/  IADD3 R134, PT, PT, R167, R134, RZ ;  /* 0x00000086a7867210 */ /* 0x000fc60007ffe0ff */
[----:B------:R-:W-:Y:S01]  /*12890*/  IMAD.HI.U32 R135, R135, 0x7f000001, R104 ;  /* 0x7f00000187877827 */ /* 0x000fe200078e0068 */
[----:B------:R-:W-:Y:S01]  /*128a0*/  ISETP.GE.U32.AND P5, PT, R145, 0x7f000001, PT ;  /* 0x7f0000019100780c */ /* 0x000fe20003fa6070 */
[----:B------:R-:W-:Y:S02]  /*128b0*/  ISETP.GE.U32.AND P2, PT, R144, 0x7f000001, PT ;  /* 0x7f0000019000780c */ /* 0x000fe40003f46070 */
[----:B------:R-:W-:Y:S01]  /*128c0*/  IMAD.WIDE.U32 R104, R124, R127, RZ ;  /* 0x0000007f7c687225 */ /* 0x000fe200078e00ff */
[----:B------:R-:W-:Y:S01]  /*128d0*/  ISETP.GE.U32.AND P1, PT, R134, 0x7f000001, PT ;  /* 0x7f0000018600780c */ /* 0x000fe20003f26070 */
[----:B------:R-:W-:Y:S02]  /*128e0*/  ISETP.GE.U32.AND P0, PT, R140, 0x7f000001, PT ;  /* 0x7f0000018c00780c */ /* 0x000fe40003f06070 */
[----:B------:R-:W-:-:S04]  /*128f0*/  IMAD R129, R104, 0x7effffff, RZ ;  /* 0x7effffff68817824 */ /* 0x000fc800078e02ff */
[----:B------:R-:W-:Y:S01]  /*12900*/  IMAD.HI.U32 R104, R129, 0x7f000001, R104 ;  /* 0x7f00000181687827 */ /* 0x000fe200078e0068 */
[----:B------:R-:W-:Y:S01]  /*12910*/  ISETP.GE.U32.AND P6, PT, R137, 0x7f000001, PT ;  /* 0x7f0000018900780c */ /* 0x000fe20003fc6070 */
[----:B------:R-:W-:Y:S02]  /*12920*/  @P5 IADD3 R145, PT, PT, R145, -0x7f000001, RZ ;  /* 0x80ffffff91915810 */ /* 0x000fe40007ffe0ff */
[----:B------:R-:W-:Y:S01]  /*12930*/  @P2 IADD3 R144, PT, PT, R144, -0x7f000001, RZ ;  /* 0x80ffffff90902810 */ /* 0x000fe20007ffe0ff */
[----:B------:R-:W-:Y:S01]  /*12940*/  ISETP.GE.U32.AND P4, PT, R104, 0x7f000001, PT ;  /* 0x7f0000016800780c */ /* 0x000fe20003f86070 */
[----:B------:R-:W-:Y:S02]  /*12950*/  @P1 IADD3 R134, PT, PT, R134, -0x7f000001, RZ ;  /* 0x80ffffff86861810 */ /* 0x000fe40007ffe0ff */
[----:B------:R-:W-:Y:S02]  /*12960*/  @P0 IADD3 R140, PT, PT, R140, -0x7f000001, RZ ;  /* 0x80ffffff8c8c0810 */ /* 0x000fe40007ffe0ff */
[----:B------:R-:W-:-:S02]  /*12970*/  IADD3 R145, PT, PT, R144, R145, RZ ;  /* 0x0000009190917210 */ /* 0x000fc40007ffe0ff */
[----:B------:R-:W-:Y:S02]  /*12980*/  IADD3 R144, PT, PT, R134, R144, RZ ;  /* 0x0000009086907210 */ /* 0x000fe40007ffe0ff */
[----:B------:R-:W-:Y:S01]  /*12990*/  IADD3 R134, PT, PT, R84, R140, RZ ;  /* 0x0000008c54867210 */ /* 0x000fe20007ffe0ff */
[----:B------:R-:W-:Y:S01]  /*129a0*/  ISETP.GE.U32.AND P3, PT, R142, 0x7f000001, PT ;  /* 0x7f0000018e00780c */ /* 0x000fe20003f66070 */
[----:B------:R-:W-:Y:S01]  /*129b0*/  @P6 IADD3 R137, PT, PT, R137, -0x7f000001, RZ ;  /* 0x80ffffff89896810 */ /* 0x000fe20007ffe0ff */
[----:B------:R-:W-:Y:S02]  /*129c0*/  ISETP.GE.U32.AND P1, PT, R143, 0x7f000001, PT ;  /* 0x7f0000018f00780c */ /* 0x000fe40003f26070 */
[----:B------:R-:W-:Y:S01]  /*129d0*/  ISETP.GE.U32.AND P2, PT, R134, 0x7f000001, PT ;  /* 0x7f0000018600780c */ /* 0x000fe20003f46070 */
[----:B------:R-:W-:-:S04]  /*129e0*/  @P4 IADD3 R104, PT, PT, R104, -0x7f000001, RZ ;  /* 0x80ffffff68684810 */ /* 0x000fc80007ffe0ff */
[----:B------:R-:W-:Y:S02]  /*129f0*/  IADD3 R129, PT, PT, R104, R137, RZ ;  /* 0x0000008968817210 */ /* 0x000fe40007ffe0ff */
[----:B------:R-:W-:Y:S02]  /*12a00*/  IADD3 R137, PT, PT, R87, R140, RZ ;  /* 0x0000008c57897210 */ /* 0x000fe40007ffe0ff */
[----:B------:R-:W-:-:S03]  /*12a10*/  @P3 IADD3 R142, PT, PT, R142, -0x7f000001, RZ ;  /* 0x80ffffff8e8e3810 */ /* 0x000fc60007ffe0ff */
[----:B------:R-:W-:Y:S01]  /*12a20*/  ISETP.GE.U32.AND P0, PT, R137, 0x7f000001, PT ;  /* 0x7f0000018900780c */ /* 0x000fe20003f06070 */
[----:B------:R-:W-:Y:S02]  /*12a30*/  @P2 IADD3 R134, PT, PT, R134, -0x7f000001, RZ ;  /* 0x80ffffff86862810 */ /* 0x000fe40007ffe0ff */
[----:B------:R-:W-:Y:S02]  /*12a40*/  @P1 IADD3 R143, PT, PT, R143, -0x7f000001, RZ ;  /* 0x80ffffff8f8f1810 */ /* 0x000fe40007ffe0ff */
[----:B------:R-:W-:Y:S01]  /*12a50*/  IADD3 R142, PT, PT, R142, R104, RZ ;  /* 0x000000688e8e7210 */ /* 0x000fe20007ffe0ff */
[----:B------:R-:W-:Y:S01]  /*12a60*/  IMAD.WIDE.U32 R104, R68, R127, RZ ;  /* 0x0000007f44687225 */ /* 0x000fe200078e00ff */
[----:B------:R-:W-:-:S03]  /*12a70*/  IADD3 R140, PT, PT, R143, R134, RZ ;  /* 0x000000868f8c7210 */ /* 0x000fc60007ffe0ff */
[----:B------:R-:W-:Y:S02]  /*12a80*/  IMAD R159, R104, 0x7effffff, RZ ;  /* 0x7effffff689f7824 */ /* 0x000fe400078e02ff */
[----:B------:R-:W-:Y:S01]  /*12a90*/  ISETP.GE.U32.AND P3, PT, R140, 0x7f000001, PT ;  /* 0x7f0000018c00780c */ /* 0x000fe20003f66070 */
[----:B------:R-:W-:Y:S01]  /*12aa0*/  @P0 IADD3 R137, PT, PT, R137, -0x7f000001, RZ ;  /* 0x80ffffff89890810 */ /* 0x000fe20007ffe0ff */
[----:B------:R-:W-:-:S03]  /*12ab0*/  IMAD.HI.U32 R159, R159, 0x7f000001, R104 ;  /* 0x7f0000019f9f7827 */ /* 0x000fc600078e0068 */
[----:B------:R-:W-:Y:S02]  /*12ac0*/  IADD3 R143, PT, PT, R137, R143, RZ ;  /* 0x0000008f898f7210 */ /* 0x000fe40007ffe0ff */
[----:B------:R-:W-:-:S03]  /*12ad0*/  ISETP.GE.U32.AND P2, PT, R159, 0x7f000001, PT ;  /* 0x7f0000019f00780c */ /* 0x000fc60003f46070 */
[----:B------:R-:W-:-:S03]  /*12ae0*/  ISETP.GE.U32.AND P0, PT, R143, 0x7f000001, PT ;  /* 0x7f0000018f00780c */ /* 0x000fc60003f06070 */
[----:B------:R-:W-:Y:S01]  /*12af0*/  @P3 IADD3 R140, PT, PT, R140, -0x7f000001, RZ ;  /* 0x80ffffff8c8c3810 */ /* 0x000fe20007ffe0ff */
[----:B------:R-:W-:-:S03]  /*12b00*/  ISETP.GE.U32.AND P1, PT, R144, 0x7f000001, PT ;  /* 0x7f0000019000780c */ /* 0x000fc60003f26070 */
[----:B------:R-:W-:Y:S01]  /*12b10*/  IADD3 R140, PT, PT, R101, R140, RZ ;  /* 0x0000008c658c7210 */ /* 0x000fe20007ffe0ff */
[----:B------:R-:W-:Y:S02]  /*12b20*/  ISETP.GE.U32.AND P4, PT, R145, 0x7f000001, PT ;  /* 0x7f0000019100780c */ /* 0x000fe40003f86070 */
[----:B------:R-:W-:Y:S01]  /*12b30*/  @P2 IADD3 R159, PT, PT, R159, -0x7f000001, RZ ;  /* 0x80ffffff9f9f2810 */ /* 0x000fe20007ffe0ff */
[----:B------:R-:W-:Y:S01]  /*12b40*/  ISETP.GE.U32.AND P2, PT, R139, 0x7f000001, PT ;  /* 0x7f0000018b00780c */ /* 0x000fe20003f46070 */
[----:B------:R-:W-:Y:S01]  /*12b50*/  ISETP.GE.U32.AND P3, PT, R140, 0x7f000001, PT ;  /* 0x7f0000018c00780c */ /* 0x000fe20003f66070 */
[----:B------:R-:W-:Y:S01]  /*12b60*/  @P0 IADD3 R143, PT, PT, R143, -0x7f000001, RZ ;  /* 0x80ffffff8f8f0810 */ /* 0x000fe20007ffe0ff */
[----:B------:R-:W-:Y:S01]  /*12b70*/  ISETP.GE.U32.AND P0, PT, R133, 0x7f000001, PT ;  /* 0x7f0000018500780c */ /* 0x000fe20003f06070 */
[----:B------:R-:W-:Y:S02]  /*12b80*/  IMAD.WIDE.U32 R104, R57, R127, RZ ;  /* 0x0000007f39687225 */ /* 0x000fe400078e00ff */
[----:B------:R-:W-:-:S02]  /*12b90*/  IADD3 R143, PT, PT, R101, R143, RZ ;  /* 0x0000008f658f7210 */ /* 0x000fc40007ffe0ff */
[----:B------:R-:W-:Y:S01]  /*12ba0*/  @P1 IADD3 R144, PT, PT, R144, -0x7f000001, RZ ;  /* 0x80ffffff90901810 */ /* 0x000fe20007ffe0ff */
[----:B------:R-:W-:Y:S01]  /*12bb0*/  IMAD R134, R104, 0x7effffff, RZ ;  /* 0x7effffff68867824 */ /* 0x000fe200078e02ff */
[----:B------:R-:W-:Y:S01]  /*12bc0*/  @P4 IADD3 R145, PT, PT, R145, -0x7f000001, RZ ;  /* 0x80ffffff91914810 */ /* 0x000fe20007ffe0ff */
[----:B------:R-:W-:Y:S02]  /*12bd0*/  ISETP.GE.U32.AND P1, PT, R143, 0x7f000001, PT ;  /* 0x7f0000018f00780c */ /* 0x000fe40003f26070 */
[----:B------:R-:W-:Y:S02]  /*12be0*/  @P2 IADD3 R139, PT, PT, R139, -0x7f000001, RZ ;  /* 0x80ffffff8b8b2810 */ /* 0x000fe40007ffe0ff */
[----:B------:R-:W-:Y:S01]  /*12bf0*/  @P3 IADD3 R140, PT, PT, R140, -0x7f000001, RZ ;  /* 0x80ffffff8c8c3810 */ /* 0x000fe20007ffe0ff */
[----:B------:R-:W-:Y:S01]  /*12c00*/  IMAD.HI.U32 R134, R134, 0x7f000001, R104 ;  /* 0x7f00000186867827 */ /* 0x000fe200078e0068 */
[----:B------:R-:W-:Y:S02]  /*12c10*/  @P0 IADD3 R133, PT, PT, R133, -0x7f000001, RZ ;  /* 0x80ffffff85850810 */ /* 0x000fe40007ffe0ff */
[----:B------:R-:W-:Y:S01]  /*12c20*/  IADD3 R144, PT, PT, R144, R159, RZ ;  /* 0x0000009f90907210 */ /* 0x000fe20007ffe0ff */
[----:B------:R-:W-:Y:S01]  /*12c30*/  IMAD.WIDE.U32 R104, R53, R127, RZ ;  /* 0x0000007f35687225 */ /* 0x000fe200078e00ff */
[----:B------:R-:W-:-:S02]  /*12c40*/  IADD3 R127, PT, PT, R159, R145, RZ ;  /* 0x000000919f7f7210 */ /* 0x000fc40007ffe0ff */
[----:B------:R-:W-:Y:S02]  /*12c50*/  IADD3 R159, PT, PT, R139, R140, RZ ;  /* 0x0000008c8b9f7210 */ /* 0x000fe40007ffe0ff */
[----:B------:R-:W-:Y:S02]  /*12c60*/  IADD3 R140, PT, PT, R54, R133, RZ ;  /* 0x00000085368c7210 */ /* 0x000fe40007ffe0ff */
[----:B------:R-:W-:Y:S01]  /*12c70*/  @P1 IADD3 R143, PT, PT, R143, -0x7f000001, RZ ;  /* 0x80ffffff8f8f1810 */ /* 0x000fe20007ffe0ff */
[----:B------:R-:W-:Y:S02]  /*12c80*/  ISETP.GE.U32.AND P1, PT, R132, 0x7f000001, PT ;  /* 0x7f0000018400780c */ /* 0x000fe40003f26070 */
[----:B------:R-:W-:Y:S01]  /*12c90*/  ISETP.GE.U32.AND P0, PT, R140, 0x7f000001, PT ;  /* 0x7f0000018c00780c */ /* 0x000fe20003f06070 */
[----:B------:R-:W-:-:S10]  /*12ca0*/  IMAD R137, R104, 0x7effffff, RZ ;  /* 0x7effffff68897824 */ /* 0x000fd400078e02ff */
[----:B------:R-:W-:Y:S02]  /*12cb0*/  @P1 IADD3 R132, PT, PT, R132, -0x7f000001, RZ ;  /* 0x80ffffff84841810 */ /* 0x000fe40007ffe0ff */
[----:B------:R-:W-:-:S04]  /*12cc0*/  @P0 IADD3 R140, PT, PT, R140, -0x7f000001, RZ ;  /* 0x80ffffff8c8c0810 */ /* 0x000fc80007ffe0ff */
[----:B------:R-:W-:Y:S01]  /*12cd0*/  IADD3 R140, PT, PT, R140, R132, RZ ;  /* 0x000000848c8c7210 */ /* 0x000fe20007ffe0ff */
[----:B------:R-:W-:-:S04]  /*12ce0*/  IMAD.HI.U32 R137, R137, 0x7f000001, R104 ;  /* 0x7f00000189897827 */ /* 0x000fc800078e0068 */
[----:B------:R-:W-:Y:S01]  /*12cf0*/  ISETP.GE.U32.AND P0, PT, R140, 0x7f000001, PT ;  /* 0x7f0000018c00780c */ /* 0x000fe20003f06070 */
[----:B------:R-:W-:-:S04]  /*12d00*/  IMAD.WIDE.U32 R104, R51, R95, RZ ;  /* 0x0000005f33687225 */ /* 0x000fc800078e00ff */
[----:B------:R-:W-:-:S04]  /*12d10*/  IMAD R145, R104, 0x7effffff, RZ ;  /* 0x7effffff68917824 */ /* 0x000fc800078e02ff */
[----:B------:R-:W-:-:S04]  /*12d20*/  IMAD.HI.U32 R104, R145, 0x7f000001, R104 ;  /* 0x7f00000191687827 */ /* 0x000fc800078e0068 */
[----:B------:R-:W-:Y:S01]  /*12d30*/  @P0 IADD3 R140, PT, PT, R140, -0x7f000001, RZ ;  /* 0x80ffffff8c8c0810 */ /* 0x000fe20007ffe0ff */
[----:B------:R-:W-:Y:S01]  /*12d40*/  ISETP.GE.U32.AND P4, PT, R129, 0x7f000001, PT ;  /* 0x7f0000018100780c */ /* 0x000fe20003f86070 */
[----:B------:R-:W-:Y:S01]  /*12d50*/  ISETP.GE.U32.AND P3, PT, R104, 0x7f000001, PT ;  /* 0x7f0000016800780c */ /* 0x000fe20003f66070 */
[----:B------:R-:W-:Y:S01]  /*12d60*/  ISETP.GE.U32.AND P2, PT, R142, 0x7f000001, PT ;  /* 0x7f0000018e00780c */ /* 0x000fe20003f46070 */
[----:B------:R-:W-:Y:S01]  /*12d70*/  IADD3 R140, PT, PT, R73, R140, RZ ;  /* 0x0000008c498c7210 */ /* 0x000fe20007ffe0ff */
[----:B------:R-:W-:-:S04]  /*12d80*/  ISETP.GE.U32.AND P1, PT, R131, 0x7f000001, PT ;  /* 0x7f0000018300780c */ /* 0x000fc80003f26070 */
[----:B------:R-:W-:-:S05]  /*12d90*/  ISETP.GE.U32.AND P0, PT, R140, 0x7f000001, PT ;  /* 0x7f0000018c00780c */ /* 0x000fca0003f06070 */
[----:B------:R-:W-:Y:S02]  /*12da0*/  @P4 IADD3 R129, PT, PT, R129, -0x7f000001, RZ ;  /* 0x80ffffff81814810 */ /* 0x000fe40007ffe0ff */
[----:B------:R-:W-:Y:S02]  /*12db0*/  @P3 IADD3 R104, PT, PT, R104, -0x7f000001, RZ ;  /* 0x80ffffff68683810 */ /* 0x000fe40007ffe0ff */
[----:B------:R-:W-:Y:S02]  /*12dc0*/  @P2 IADD3 R142, PT, PT, R142, -0x7f000001, RZ ;  /* 0x80ffffff8e8e2810 */ /* 0x000fe40007ffe0ff */
[----:B------:R-:W-:Y:S02]  /*12dd0*/  IADD3 R143, PT, PT, R143, R139, RZ ;  /* 0x0000008b8f8f7210 */ /* 0x000fe40007ffe0ff */
[----:B------:R-:W-:Y:S02]  /*12de0*/  @P1 IADD3 R131, PT, PT, R131, -0x7f000001, RZ ;  /* 0x80ffffff83831810 */ /* 0x000fe40007ffe0ff */
[----:B------:R-:W-:-:S02]  /*12df0*/  IADD3 R129, PT, PT, R104, R129, RZ ;  /* 0x0000008168817210 */ /* 0x000fc40007ffe0ff */
[----:B------:R-:W-:Y:S01]  /*12e00*/  IADD3 R139, PT, PT, R142, R104, RZ ;  /* 0x000000688e8b7210 */ /* 0x000fe20007ffe0ff */
[----:B------:R-:W-:Y:S01]  /*12e10*/  IMAD.WIDE.U32 R104, R47, R95, RZ ;  /* 0x0000005f2f687225 */ /* 0x000fe200078e00ff */
[----:B------:R-:W-:-:S03]  /*12e20*/  @P0 IADD3 R140, PT, PT, R140, -0x7f000001, RZ ;  /* 0x80ffffff8c8c0810 */ /* 0x000fc60007ffe0ff */
[----:B------:R-:W-:Y:S01]  /*12e30*/  IMAD R142, R104, 0x7effffff, RZ ;  /* 0x7effffff688e7824 */ /* 0x000fe200078e02ff */
[----:B------:R-:W-:Y:S01]  /*12e40*/  IADD3 R140, PT, PT, R140, R131, RZ ;  /* 0x000000838c8c7210 */ /* 0x000fe20007ffe0ff */
[----:B------:R-:W-:Y:S02]  /*12e50*/  ISETP.GE.U32.AND P1, PT, R135, 0x7f000001, PT ;  /* 0x7f0000018700780c */ /* 0x000fe40003f26070 */
[----:B------:R-:W-:Y:S02]  /*12e60*/  IMAD.HI.U32 R104, R142, 0x7f000001, R104 ;  /* 0x7f0000018e687827 */ /* 0x000fe400078e0068 */
[----:B------:R-:W-:Y:S01]  /*12e70*/  ISETP.GE.U32.AND P0, PT, R140, 0x7f000001, PT ;  /* 0x7f0000018c00780c */ /* 0x000fe20003f06070 */
[----:B------:R-:W-:Y:S02]  /*12e80*/  ISETP.GE.U32.AND P4, PT, R127, 0x7f000001, PT ;  /* 0x7f0000017f00780c */ /* 0x000fe40003f86070 */
[----:B------:R-:W-:Y:S01]  /*12e90*/  ISETP.GE.U32.AND P3, PT, R104, 0x7f000001, PT ;  /* 0x7f0000016800780c */ /* 0x000fe20003f66070 */
[----:B------:R-:W-:-:S05]  /*12ea0*/  ISETP.GE.U32.AND P2, PT, R144, 0x7f000001, PT ;  /* 0x7f0000019000780c */ /* 0x000fca0003f46070 */
[----:B------:R-:W-:-:S04]  /*12eb0*/  @P1 IADD3 R135, PT, PT, R135, -0x7f000001, RZ ;  /* 0x80ffffff87871810 */ /* 0x000fc80007ffe0ff */
[----:B------:R-:W-:Y:S02]  /*12ec0*/  @P0 IADD3 R140, PT, PT, R140, -0x7f000001, RZ ;  /* 0x80ffffff8c8c0810 */ /* 0x000fe40007ffe0ff */
[----:B------:R-:W-:Y:S02]  /*12ed0*/  @P4 IADD3 R127, PT, PT, R127, -0x7f000001, RZ ;  /* 0x80ffffff7f7f4810 */ /* 0x000fe40007ffe0ff */
[----:B------:R-:W-:Y:S02]  /*12ee0*/  @P3 IADD3 R104, PT, PT, R104, -0x7f000001, RZ ;  /* 0x80ffffff68683810 */ /* 0x000fe40007ffe0ff */
[----:B------:R-:W-:Y:S01]  /*12ef0*/  @P2 IADD3 R144, PT, PT, R144, -0x7f000001, RZ ;  /* 0x80ffffff90902810 */ /* 0x000fe20007ffe0ff */
[----:B------:R-:W-:Y:S01]  /*12f00*/  ISETP.GE.U32.AND P3, PT, R126, 0x7f000001, PT ;  /* 0x7f0000017e00780c */ /* 0x000fe20003f66070 */
[----:B------:R-:W-:Y:S01]  /*12f10*/  IADD3 R145, PT, PT, R140, R135, RZ ;  /* 0x000000878c917210 */ /* 0x000fe20007ffe0ff */
[----:B------:R-:W-:Y:S01]  /*12f20*/  ISETP.GE.U32.AND P5, PT, R137, 0x7f000001, PT ;  /* 0x7f0000018900780c */ /* 0x000fe20003fa6070 */
[----:B------:R-:W-:Y:S01]  /*12f30*/  ISETP.GE.U32.AND P2, PT, R91, 0x7f000001, PT ;  /* 0x7f0000015b00780c */ /* 0x000fe20003f46070 */
[----:B------:R-:W-:Y:S01]  /*12f40*/  ISETP.GE.U32.AND P0, PT, R86, 0x7f000001, PT ;  /* 0x7f0000015600780c */ /* 0x000fe20003f06070 */
[----:B------:R-:W-:-:S02]  /*12f50*/  IADD3 R127, PT, PT, R104, R127, RZ ;  /* 0x0000007f687f7210 */ /* 0x000fc40007ffe0ff */
[----:B------:R-:W-:Y:S01]  /*12f60*/  IADD3 R144, PT, PT, R144, R104, RZ ;  /* 0x0000006890907210 */ /* 0x000fe20007ffe0ff */
[----:B------:R-:W-:Y:S01]  /*12f70*/  ISETP.GE.U32.AND P4, PT, R145, 0x7f000001, PT ;  /* 0x7f0000019100780c */ /* 0x000fe20003f86070 */
[----:B------:R-:W-:Y:S01]  /*12f80*/  IMAD.WIDE.U32 R104, R45, R95, RZ ;  /* 0x0000005f2d687225 */ /* 0x000fe200078e00ff */
[----:B------:R-:W-:-:S03]  /*12f90*/  ISETP.GE.U32.AND P1, PT, R109, 0x7f000001, PT ;  /* 0x7f0000016d00780c */ /* 0x000fc60003f26070 */
[----:B------:R-:W-:Y:S01]  /*12fa0*/  IMAD R142, R104, 0x7effffff, RZ ;  /* 0x7effffff688e7824 */ /* 0x000fe200078e02ff */
[----:B------:R-:W-:-:S03]  /*12fb0*/  @P3 IADD3 R126, PT, PT, R126, -0x7f000001, RZ ;  /* 0x80ffffff7e7e3810 */ /* 0x000fc60007ffe0ff */
[----:B------:R-:W-:Y:S01]  /*12fc0*/  IMAD.HI.U32 R142, R142, 0x7f000001, R104 ;  /* 0x7f0000018e8e7827 */ /* 0x000fe200078e0068 */
[----:B------:R-:W-:Y:S02]  /*12fd0*/  @P2 IADD3 R91, PT, PT, R91, -0x7f000001, RZ ;  /* 0x80ffffff5b5b2810 */ /* 0x000fe40007ffe0ff */
[----:B------:R-:W-:Y:S01]  /*12fe0*/  @P0 IADD3 R86, PT, PT, R86, -0x7f000001, RZ ;  /* 0x80ffffff56560810 */ /* 0x000fe20007ffe0ff */
[----:B------:R-:W-:Y:S01]  /*12ff0*/  IMAD.WIDE.U32 R104, R114, R95, RZ ;  /* 0x0000005f72687225 */ /* 0x000fe200078e00ff */
[----:B------:R-:W-:Y:S02]  /*13000*/  @P5 IADD3 R137, PT, PT, R137, -0x7f000001, RZ ;  /* 0x80ffffff89895810 */ /* 0x000fe40007ffe0ff */
[----:B------:R-:W-:Y:S01]  /*13010*/  @P4 IADD3 R145, PT, PT, R145, -0x7f000001, RZ ;  /* 0x80ffffff91914810 */ /* 0x000fe20007ffe0ff */
[----:B------:R-:W-:Y:S01]  /*13020*/  ISETP.GE.U32.AND P5, PT, R126, 0x7f000001, PT ;  /* 0x7f0000017e00780c */ /* 0x000fe20003fa6070 */
[----:B------:R-:W-:Y:S01]  /*13030*/  IMAD R140, R104, 0x7effffff, RZ ;  /* 0x7effffff688c7824 */ /* 0x000fe200078e02ff */
[----:B------:R-:W-:Y:S01]  /*13040*/  @P1 IADD3 R109, PT, PT, R109, -0x7f000001, RZ ;  /* 0x80ffffff6d6d1810 */ /* 0x000fe20007ffe0ff */
[----:B------:R-:W-:Y:S01]  /*13050*/  ISETP.GE.U32.AND P4, PT, R91, 0x7f000001, PT ;  /* 0x7f0000015b00780c */ /* 0x000fe20003f86070 */
[----:B------:R-:W-:Y:S01]  /*13060*/  ISETP.GE.U32.AND P2, PT, R86, 0x7f000001, PT ;  /* 0x7f0000015600780c */ /* 0x000fe20003f46070 */
[----:B------:R-:W-:Y:S01]  /*13070*/  IMAD.HI.U32 R140, R140, 0x7f000001, R104 ;  /* 0x7f0000018c8c7827 */ /* 0x000fe200078e0068 */
[----:B------:R-:W-:Y:S01]  /*13080*/  IADD3 R145, PT, PT, R145, R137, RZ ;  /* 0x0000008991917210 */ /* 0x000fe20007ffe0ff */
[----:B------:R-:W-:-:S03]  /*13090*/  ISETP.GE.U32.AND P3, PT, R109, 0x7f000001, PT ;  /* 0x7f0000016d00780c */ /* 0x000fc60003f66070 */
[----:B------:R-:W-:Y:S01]  /*130a0*/  ISETP.GE.U32.AND P1, PT, R140, 0x7f000001, PT ;  /* 0x7f0000018c00780c */ /* 0x000fe20003f26070 */
[----:B------:R-:W-:Y:S02]  /*130b0*/  ISETP.GE.U32.AND P0, PT, R145, 0x7f000001, PT ;  /* 0x7f0000019100780c */ /* 0x000fe40003f06070 */
[----:B------:R-:W-:-:S03]  /*130c0*/  @P5 IADD3 R126, PT, PT, R126, -0x7f000001, RZ ;  /* 0x80ffffff7e7e5810 */ /* 0x000fc60007ffe0ff */
[----:B------:R-:W-:Y:S02]  /*130d0*/  @P4 IADD3 R91, PT, PT, R91, -0x7f000001, RZ ;  /* 0x80ffffff5b5b4810 */ /* 0x000fe40007ffe0ff */
[----:B------:R-:W-:Y:S01]  /*130e0*/  @P2 IADD3 R86, PT, PT, R86, -0x7f000001, RZ ;  /* 0x80ffffff56562810 */ /* 0x000fe20007ffe0ff */
[----:B------:R-:W-:Y:S01]  /*130f0*/  ISETP.GE.U32.AND P4, PT, R126, 0x7f000001, PT ;  /* 0x7f0000017e00780c */ /* 0x000fe20003f86070 */
[----:B------:R-:W-:Y:S01]  /*13100*/  @P3 IADD3 R109, PT, PT, R109, -0x7f000001, RZ ;  /* 0x80ffffff6d6d3810 */ /* 0x000fe20007ffe0ff */
[----:B------:R-:W-:Y:S02]  /*13110*/  ISETP.GE.U32.AND P3, PT, R91, 0x7f000001, PT ;  /* 0x7f0000015b00780c */ /* 0x000fe40003f66070 */
[----:B------:R-:W-:Y:S01]  /*13120*/  ISETP.GE.U32.AND P5, PT, R86, 0x7f000001, PT ;  /* 0x7f0000015600780c */ /* 0x000fe20003fa6070 */
[----:B------:R-:W-:Y:S02]  /*13130*/  @P1 IADD3 R140, PT, PT, R140, -0x7f000001, RZ ;  /* 0x80ffffff8c8c1810 */ /* 0x000fe40007ffe0ff */
[----:B------:R-:W-:Y:S01]  /*13140*/  @P0 IADD3 R145, PT, PT, R145, -0x7f000001, RZ ;  /* 0x80ffffff91910810 */ /* 0x000fe20007ffe0ff */
[----:B------:R-:W-:-:S03]  /*13150*/  ISETP.GE.U32.AND P2, PT, R109, 0x7f000001, PT ;  /* 0x7f0000016d00780c */ /* 0x000fc60003f46070 */
[----:B------:R-:W-:Y:S02]  /*13160*/  IADD3 R104, PT, PT, R145, R140, RZ ;  /* 0x0000008c91687210 */ /* 0x000fe40007ffe0ff */
[----:B------:R-:W-:-:S03]  /*13170*/  @P4 IADD3 R126, PT, PT, R126, -0x7f000001, RZ ;  /* 0x80ffffff7e7e4810 */ /* 0x000fc60007ffe0ff */
[----:B------:R-:W-:Y:S01]  /*13180*/  ISETP.GE.U32.AND P4, PT, R104, 0x7f000001, PT ;  /* 0x7f0000016800780c */ /* 0x000fe20003f86070 */
[----:B------:R-:W-:Y:S02]  /*13190*/  @P5 IADD3 R86, PT, PT, R86, -0x7f000001, RZ ;  /* 0x80ffffff56565810 */ /* 0x000fe40007ffe0ff */
[----:B------:R-:W-:Y:S01]  /*131a0*/  @P3 IADD3 R91, PT, PT, R91, -0x7f000001, RZ ;  /* 0x80ffffff5b5b3810 */ /* 0x000fe20007ffe0ff */
[----:B------:R-:W-:Y:S01]  /*131b0*/  ISETP.GE.U32.AND P1, PT, R126, 0x7f000001, PT ;  /* 0x7f0000017e00780c */ /* 0x000fe20003f26070 */
[----:B------:R-:W-:Y:S01]  /*131c0*/  @P2 IADD3 R109, PT, PT, R109, -0x7f000001, RZ ;  /* 0x80ffffff6d6d2810 */ /* 0x000fe20007ffe0ff */
[----:B------:R-:W-:Y:S02]  /*131d0*/  ISETP.GE.U32.AND P2, PT, R86, 0x7f000001, PT ;  /* 0x7f0000015600780c */ /* 0x000fe40003f46070 */
[----:B------:R-:W-:-:S05]  /*131e0*/  ISETP.GE.U32.AND P0, PT, R91, 0x7f000001, PT ;  /* 0x7f0000015b00780c */ /* 0x000fca0003f06070 */
[----:B------:R-:W-:-:S04]  /*131f0*/  @P4 IADD3 R104, PT, PT, R104, -0x7f000001, RZ ;  /* 0x80ffffff68684810 */ /* 0x000fc80007ffe0ff */
[----:B------:R-:W-:Y:S02]  /*13200*/  @P1 IADD3 R126, PT, PT, R126, -0x7f000001, RZ ;  /* 0x80ffffff7e7e1810 */ /* 0x000fe40007ffe0ff */
        /* <DEDUP_REMOVED lines=10> */
[----:B------:R-:W-:Y:S02]  /*132b0*/  @P6 IADD3 R104, PT, PT, R104, -0x7f000001, RZ ;  /* 0x80ffffff68686810 */ /* 0x000fe40007ffe0ff */
[----:B------:R-:W-:Y:S02]  /*132c0*/  IADD3 R95, PT, PT, R126, UR9, RZ ;  /* 0x000000097e5f7c10 */ /* 0x000fe4000fffe0ff */
[----:B------:R-:W-:-:S02]  /*132d0*/  IADD3 R126, PT, PT, R143, R136, RZ ;  /* 0x000000888f7e7210 */ /* 0x000fc40007ffe0ff */
[----:B------:R-:W-:Y:S01]  /*132e0*/  IADD3 R104, PT, PT, R104, UR9, RZ ;  /* 0x0000000968687c10 */ /* 0x000fe2000fffe0ff */
[----:B------:R-:W-:Y:S01]  /*132f0*/  ISETP.GE.U32.AND P3, PT, R109, 0x7f000001, PT ;  /* 0x7f0000016d00780c */ /* 0x000fe20003f66070 */
[----:B------:R-:W-:Y:S01]  /*13300*/  ISETP.GE.U32.AND P1, PT, R134, 0x7f000001, PT ;  /* 0x7f0000018600780c */ /* 0x000fe20003f26070 */
[----:B------:R-:W-:Y:S02]  /*13310*/  ISETP.GE.U32.AND P0, PT, R126, 0x7f000001, PT ;  /* 0x7f0000017e00780c */ /* 0x000fe40003f06070 */
[----:B------:R-:W-:Y:S01]  /*13320*/  ISETP.GE.U32.AND P2, PT, R104, 0x7f000001, PT ;  /* 0x7f0000016800780c */ /* 0x000fe20003f46070 */
[----:B------:R-:W-:-:S08]  /*13330*/  IADD3 R105, PT, PT, R81, R133, RZ ;  /* 0x0000008551697210 */ /* 0x000fd00007ffe0ff */
[----:B------:R-:W-:Y:S02]  /*13340*/  @P3 IADD3 R109, PT, PT, R109, -0x7f000001, RZ ;  /* 0x80ffffff6d6d3810 */ /* 0x000fe40007ffe0ff */
[----:B------:R-:W-:Y:S01]  /*13350*/  @P1 IADD3 R134, PT, PT, R134, -0x7f000001, RZ ;  /* 0x80ffffff86861810 */ /* 0x000fe20007ffe0ff */
[----:B------:R-:W-:Y:S01]  /*13360*/  ISETP.GE.U32.AND P3, PT, R86, 0x7f000001, PT ;  /* 0x7f0000015600780c */ /* 0x000fe20003f66070 */
[----:B------:R-:W-:Y:S02]  /*13370*/  @P0 IADD3 R126, PT, PT, R126, -0x7f000001, RZ ;  /* 0x80ffffff7e7e0810 */ /* 0x000fe40007ffe0ff */
[----:B------:R-:W-:Y:S02]  /*13380*/  @P2 IADD3 R104, PT, PT, R104, -0x7f000001, RZ ;  /* 0x80ffffff68682810 */ /* 0x000fe40007ffe0ff */
[----:B------:R-:W-:Y:S02]  /*13390*/  IADD3 R126, PT, PT, R126, R134, RZ ;  /* 0x000000867e7e7210 */ /* 0x000fe40007ffe0ff */
[----:B------:R-:W-:Y:S01]  /*133a0*/  IADD3 R133, PT, PT, R35, R104, RZ ;  /* 0x0000006823857210 */ /* 0x000fe20007ffe0ff */
[----:B------:R-:W-:-:S02]  /*133b0*/  ISETP.GE.U32.AND P1, PT, R142, 0x7f000001, PT ;  /* 0x7f0000018e00780c */ /* 0x000fc40003f26070 */
[----:B------:R-:W-:Y:S02]  /*133c0*/  ISETP.GE.U32.AND P0, PT, R126, 0x7f000001, PT ;  /* 0x7f0000017e00780c */ /* 0x000fe40003f06070 */
[----:B------:R-:W-:Y:S01]  /*133d0*/  ISETP.GE.U32.AND P2, PT, R133, 0x7f000001, PT ;  /* 0x7f0000018500780c */ /* 0x000fe20003f46070 */
[----:B------:R-:W-:Y:S01]  /*133e0*/  @P3 IADD3 R86, PT, PT, R86, -0x7f000001, RZ ;  /* 0x80ffffff56563810 */ /* 0x000fe20007ffe0ff */
[----:B------:R-:W-:-:S07]  /*133f0*/  ISETP.GE.U32.AND P3, PT, R105, 0x7f000001, PT ;  /* 0x7f0000016900780c */ /* 0x000fce0003f66070 */
[----:B------:R-:W-:Y:S02]  /*13400*/  @P1 IADD3 R142, PT, PT, R142, -0x7f000001, RZ ;  /* 0x80ffffff8e8e1810 */ /* 0x000fe40007ffe0ff */
[----:B------:R-:W-:Y:S02]  /*13410*/  @P0 IADD3 R126, PT, PT, R126, -0x7f000001, RZ ;  /* 0x80ffffff7e7e0810 */ /* 0x000fe40007ffe0ff */
[----:B------:R-:W-:Y:S01]  /*13420*/  @P2 IADD3 R133, PT, PT, R133, -0x7f000001, RZ ;  /* 0x80ffffff85852810 */ /* 0x000fe20007ffe0ff */
[----:B------:R-:W-:Y:S01]  /*13430*/  ISETP.GE.U32.AND P2, PT, R139, 0x7f000001, PT ;  /* 0x7f0000018b00780c */ /* 0x000fe20003f46070 */
[----:B------:R-:W-:Y:S02]  /*13440*/  @P3 IADD3 R105, PT, PT, R105, -0x7f000001, RZ ;  /* 0x80ffffff69693810 */ /* 0x000fe40007ffe0ff */
[----:B------:R-:W-:Y:S02]  /*13450*/  IADD3 R126, PT, PT, R126, R142, RZ ;  /* 0x0000008e7e7e7210 */ /* 0x000fe40007ffe0ff */
[----:B------:R-:W-:Y:S01]  /*13460*/  IADD3 R132, PT, PT, R132, R105, RZ ;  /* 0x0000006984847210 */ /* 0x000fe20007ffe0ff */
[----:B------:R-:W-:-:S02]  /*13470*/  IMAD.WIDE.U32 R104, R133, UR11, RZ ;  /* 0x0000000b85687c25 */ /* 0x000fc4000f8e00ff */
[----:B------:R-:W-:Y:S02]  /*13480*/  ISETP.GE.U32.AND P0, PT, R126, 0x7f000001, PT ;  /* 0x7f0000017e00780c */ /* 0x000fe40003f06070 */
[----:B------:R-:W-:-:S03]  /*13490*/  IMAD R143, R104, 0x7effffff, RZ ;  /* 0x7effffff688f7824 */ /* 0x000fc600078e02ff */
[----:B------:R-:W-:Y:S01]  /*134a0*/  @P2 IADD3 R139, PT, PT, R139, -0x7f000001, RZ ;  /* 0x80ffffff8b8b2810 */ /* 0x000fe20007ffe0ff */
[----:B------:R-:W-:-:S03]  /*134b0*/  IMAD.HI.U32 R143, R143, 0x7f000001, R104 ;  /* 0x7f0000018f8f7827 */ /* 0x000fc600078e0068 */
[----:B------:R-:W-:-:S04]  /*134c0*/  IADD3 R104, PT, PT, R7, R139, RZ ;  /* 0x0000008b07687210 */ /* 0x000fc80007ffe0ff */
[----:B------:R-:W-:Y:S01]  /*134d0*/  @P0 IADD3 R126, PT, PT, R126, -0x7f000001, RZ ;  /* 0x80ffffff7e7e0810 */ /* 0x000fe20007ffe0ff */
[----:B------:R-:W-:-:S03]  /*134e0*/  ISETP.GE.U32.AND P1, PT, R104, 0x7f000001, PT ;  /* 0x7f0000016800780c */ /* 0x000fc60003f26070 */
[----:B------:R-:W-:-:S05]  /*134f0*/  IADD3 R139, PT, PT, R59, R126, RZ ;  /* 0x0000007e3b8b7210 */ /* 0x000fca0007ffe0ff */
[----:B------:R-:W-:Y:S01]  /*13500*/  ISETP.GE.U32.AND P0, PT, R139, 0x7f000001, PT ;  /* 0x7f0000018b00780c */ /* 0x000fe20003f06070 */
[----:B------:R-:W-:-:S04]  /*13510*/  ISETP.GE.U32.AND P2, PT, R143, 0x7f000001, PT ;  /* 0x7f0000018f00780c */ /* 0x000fc80003f46070 */
[----:B------:R-:W-:-:S04]  /*13520*/  @P1 IADD3 R104, PT, PT, R104, -0x7f000001, RZ ;  /* 0x80ffffff68681810 */ /* 0x000fc80007ffe0ff */
[----:B------:R-:W-:-:S04]  /*13530*/  IADD3 R126, PT, PT, R104, UR6, RZ ;  /* 0x00000006687e7c10 */ /* 0x000fc8000fffe0ff */
[----:B------:R-:W-:Y:S01]  /*13540*/  @P0 IADD3 R139, PT, PT, R139, -0x7f000001, RZ ;  /* 0x80ffffff8b8b0810 */ /* 0x000fe20007ffe0ff */
[----:B------:R-:W-:-:S03]  /*13550*/  ISETP.GE.U32.AND P1, PT, R126, 0x7f000001, PT ;  /* 0x7f0000017e00780c */ /* 0x000fc60003f26070 */
[----:B------:R-:W-:Y:S02]  /*13560*/  IADD3 R139, PT, PT, R139, UR8, RZ ;  /* 0x000000088b8b7c10 */ /* 0x000fe4000fffe0ff */
[----:B------:R-:W-:-:S03]  /*13570*/  @P2 IADD3 R143, PT, PT, R143, -0x7f000001, RZ ;  /* 0x80ffffff8f8f2810 */ /* 0x000fc60007ffe0ff */
[----:B------:R-:W-:Y:S02]  /*13580*/  ISETP.GE.U32.AND P0, PT, R139, 0x7f000001, PT ;  /* 0x7f0000018b00780c */ /* 0x000fe40003f06070 */
[----:B------:R-:W-:-:S04]  /*13590*/  IMAD.WIDE.U32 R104, R143, 0x5fffffa, RZ ;  /* 0x05fffffa8f687825 */ /* 0x000fc800078e00ff */
[----:B------:R-:W-:Y:S01]  /*135a0*/  IMAD R143, R143, 0x6, RZ ;  /* 0x000000068f8f7824 */ /* 0x000fe200078e02ff */
[----:B------:R-:W-:Y:S01]  /*135b0*/  @P1 IADD3 R126, PT, PT, R126, -0x7f000001, RZ ;  /* 0x80ffffff7e7e1810 */ /* 0x000fe20007ffe0ff */
[----:B------:R-:W-:Y:S02]  /*135c0*/  ISETP.GE.U32.AND P2, PT, R132, 0x7f000001, PT ;  /* 0x7f0000018400780c */ /* 0x000fe40003f46070 */
[----:B------:R-:W-:Y:S01]  /*135d0*/  IMAD.HI.U32 R145, R143, 0x7f000001, R104 ;  /* 0x7f0000018f917827 */ /* 0x000fe200078e0068 */
[----:B------:R-:W-:Y:S02]  /*135e0*/  IADD3 R143, PT, PT, R32, R126, RZ ;  /* 0x0000007e208f7210 */ /* 0x000fe40007ffe0ff */
[----:B------:R-:W-:Y:S01]  /*135f0*/  @P0 IADD3 R139, PT, PT, R139, -0x7f000001, RZ ;  /* 0x80ffffff8b8b0810 */ /* 0x000fe20007ffe0ff */
[----:B------:R-:W-:Y:S02]  /*13600*/  ISETP.GE.U32.AND P0, PT, R144, 0x7f000001, PT ;  /* 0x7f0000019000780c */ /* 0x000fe40003f06070 */
[----:B------:R-:W-:Y:S01]  /*13610*/  ISETP.GE.U32.AND P1, PT, R143, 0x7f000001, PT ;  /* 0x7f0000018f00780c */ /* 0x000fe20003f26070 */
[----:B------:R-:W-:Y:S01]  /*13620*/  ISETP.GE.U32.AND P3, PT, R159, 0x7f000001, PT ;  /* 0x7f0000019f00780c */ /* 0x000fe20003f66070 */
[----:B------:R-:W-:-:S03]  /*13630*/  IADD3 R139, PT, PT, R34, R139, RZ ;  /* 0x0000008b228b7210 */ /* 0x000fc60007ffe0ff */
[----:B------:R-:W-:-:S04]  /*13640*/  @P2 IADD3 R132, PT, PT, R132, -0x7f000001, RZ ;  /* 0x80ffffff84842810 */ /* 0x000fc80007ffe0ff */
[----:B------:R-:W-:Y:S02]  /*13650*/  IADD3 R132, PT, PT, R73, R132, RZ ;  /* 0x0000008449847210 */ /* 0x000fe40007ffe0ff */
[----:B------:R-:W-:Y:S02]  /*13660*/  @P0 IADD3 R144, PT, PT, R144, -0x7f000001, RZ ;  /* 0x80ffffff90900810 */ /* 0x000fe40007ffe0ff */
[----:B------:R-:W-:Y:S01]  /*13670*/  @P1 IADD3 R143, PT, PT, R143, -0x7f000001, RZ ;  /* 0x80ffffff8f8f1810 */ /* 0x000fe20007ffe0ff */
[----:B------:R-:W-:Y:S01]  /*13680*/  ISETP.GE.U32.AND P1, PT, R139, 0x7f000001, PT ;  /* 0x7f0000018b00780c */ /* 0x000fe20003f26070 */
[----:B------:R-:W-:Y:S01]  /*13690*/  ISETP.GE.U32.AND P2, PT, R132, 0x7f000001, PT ;  /* 0x7f0000018400780c */ /* 0x000fe20003f46070 */
[----:B------:R-:W-:Y:S02]  /*136a0*/  IADD3 R144, PT, PT, R60, R144, RZ ;  /* 0x000000903c907210 */ /* 0x000fe40007ffe0ff */
[----:B------:R-:W-:Y:S01]  /*136b0*/  @P3 IADD3 R159, PT, PT, R159, -0x7f000001, RZ ;  /* 0x80ffffff9f9f3810 */ /* 0x000fe20007ffe0ff */
[----:B------:R-:W-:-:S02]  /*136c0*/  IMAD.WIDE.U32 R104, R143, UR10, RZ ;  /* 0x0000000a8f687c25 */ /* 0x000fc4000f8e00ff */
[----:B------:R-:W-:Y:S01]  /*136d0*/  ISETP.GE.U32.AND P0, PT, R144, 0x7f000001, PT ;  /* 0x7f0000019000780c */ /* 0x000fe20003f06070 */
[----:B------:R-:W-:Y:S01]  /*136e0*/  IADD3 R126, PT, PT, R136, R159, RZ ;  /* 0x0000009f887e7210 */ /* 0x000fe20007ffe0ff */
[----:B------:R-:W-:-:S04]  /*136f0*/  IMAD R159, R104, 0x7effffff, RZ ;  /* 0x7effffff689f7824 */ /* 0x000fc800078e02ff */
[----:B------:R-:W-:Y:S02]  /*13700*/  @P1 IADD3 R139, PT, PT, R139, -0x7f000001, RZ ;  /* 0x80ffffff8b8b1810 */ /* 0x000fe40007ffe0ff */
[----:B------:R-:W-:Y:S01]  /*13710*/  @P2 IADD3 R132, PT, PT, R132, -0x7f000001, RZ ;  /* 0x80ffffff84842810 */ /* 0x000fe20007ffe0ff */
[----:B------:R-:W-:-:S04]  /*13720*/  IMAD.HI.U32 R159, R159, 0x7f000001, R104 ;  /* 0x7f0000019f9f7827 */ /* 0x000fc800078e0068 */
[----:B------:R-:W-:Y:S01]  /*13730*/  IMAD.WIDE.U32 R104, R139, UR12, RZ ;  /* 0x0000000c8b687c25 */ /* 0x000fe2000f8e00ff */
[----:B------:R-:W-:Y:S02]  /*13740*/  IADD3 R131, PT, PT, R131, R132, RZ ;  /* 0x0000008483837210 */ /* 0x000fe40007ffe0ff */
[----:B------:R-:W-:Y:S01]  /*13750*/  @P0 IADD3 R144, PT, PT, R144, -0x7f000001, RZ ;  /* 0x80ffffff90900810 */ /* 0x000fe20007ffe0ff */
[----:B------:R-:W-:-:S03]  /*13760*/  IMAD R132, R104, 0x7effffff, RZ ;  /* 0x7effffff68847824 */ /* 0x000fc600078e02ff */
[----:B------:R-:W-:Y:S01]  /*13770*/  IADD3 R144, PT, PT, R144, UR7, RZ ;  /* 0x0000000790907c10 */ /* 0x000fe2000fffe0ff */
[----:B------:R-:W-:-:S04]  /*13780*/  IMAD.HI.U32 R132, R132, 0x7f000001, R104 ;  /* 0x7f00000184847827 */ /* 0x000fc800078e0068 */
[----:B------:R-:W-:Y:S01]  /*13790*/  ISETP.GE.U32.AND P0, PT, R144, 0x7f000001, PT ;  /* 0x7f0000019000780c */ /* 0x000fe20003f06070 */
[----:B------:R-:W-:-:S12]  /*137a0*/  ISETP.GE.U32.AND P1, PT, R132, 0x7f000001, PT ;  /* 0x7f0000018400780c */ /* 0x000fd80003f26070 */
[----:B------:R-:W-:Y:S02]  /*137b0*/  @P0 IADD3 R144, PT, PT, R144, -0x7f000001, RZ ;  /* 0x80ffffff90900810 */ /* 0x000fe40007ffe0ff */
[----:B------:R-:W-:Y:S01]  /*137c0*/  @P1 IADD3 R132, PT, PT, R132, -0x7f000001, RZ ;  /* 0x80ffffff84841810 */ /* 0x000fe20007ffe0ff */
[----:B------:R-:W-:Y:S01]  /*137d0*/  ISETP.GE.U32.AND P1, PT, R131, 0x7f000001, PT ;  /* 0x7f0000018300780c */ /* 0x000fe20003f26070 */
[----:B------:R-:W-:-:S05]  /*137e0*/  IADD3 R144, PT, PT, R33, R144, RZ ;  /* 0x0000009021907210 */ /* 0x000fca0007ffe0ff */
[----:B------:R-:W-:-:S07]  /*137f0*/  ISETP.GE.U32.AND P0, PT, R144, 0x7f000001, PT ;  /* 0x7f0000019000780c */ /* 0x000fce0003f06070 */
[----:B------:R-:W-:Y:S01]  /*13800*/  @P1 IADD3 R131, PT, PT, R131, -0x7f000001, RZ ;  /* 0x80ffffff83831810 */ /* 0x000fe20007ffe0ff */
[----:B------:R-:W-:-:S03]  /*13810*/  ISETP.GE.U32.AND P1, PT, R126, 0x7f000001, PT ;  /* 0x7f0000017e00780c */ /* 0x000fc60003f26070 */
[----:B------:R-:W-:Y:S02]  /*13820*/  IADD3 R135, PT, PT, R135, R131, RZ ;  /* 0x0000008387877210 */ /* 0x000fe40007ffe0ff */
[----:B------:R-:W-:-:S03]  /*13830*/  @P0 IADD3 R144, PT, PT, R144, -0x7f000001, RZ ;  /* 0x80ffffff90900810 */ /* 0x000fc60007ffe0ff */
[----:B------:R-:W-:-:S05]  /*13840*/  ISETP.GE.U32.AND P0, PT, R135, 0x7f000001, PT ;  /* 0x7f0000018700780c */ /* 0x000fca0003f06070 */
[----:B------:R-:W-:Y:S01]  /*13850*/  @P1 IADD3 R126, PT, PT, R126, -0x7f000001, RZ ;  /* 0x80ffffff7e7e1810 */ /* 0x000fe20007ffe0ff */
[----:B------:R-:W-:-:S03]  /*13860*/  IMAD.WIDE.U32 R104, R132, 0x5fffffa, RZ ;  /* 0x05fffffa84687825 */ /* 0x000fc600078e00ff */
[----:B------:R-:W-:Y:S01]  /*13870*/  IADD3 R126, PT, PT, R134, R126, RZ ;  /* 0x0000007e867e7210 */ /* 0x000fe20007ffe0ff */
[----:B------:R-:W-:-:S03]  /*13880*/  IMAD R132, R132, 0x6, RZ ;  /* 0x0000000684847824 */ /* 0x000fc600078e02ff */
[----:B------:R-:W-:Y:S01]  /*13890*/  @P0 IADD3 R135, PT, PT, R135, -0x7f000001, RZ ;  /* 0x80ffffff87870810 */ /* 0x000fe20007ffe0ff */
[----:B------:R-:W-:Y:S01]  /*138a0*/  IMAD.HI.U32 R136, R132, 0x7f000001, R104 ;  /* 0x7f00000184887827 */ /* 0x000fe200078e0068 */
[----:B------:R-:W-:-:S03]  /*138b0*/  ISETP.GE.U32.AND P0, PT, R126, 0x7f000001, PT ;  /* 0x7f0000017e00780c */ /* 0x000fc60003f06070 */
[----:B------:R-:W-:-:S04]  /*138c0*/  IMAD.WIDE.U32 R104, R139, UR10, RZ ;  /* 0x0000000a8b687c25 */ /* 0x000fc8000f8e00ff */
[----:B------:R-:W-:Y:S01]  /*138d0*/  IMAD R132, R104, 0x7effffff, RZ ;  /* 0x7effffff68847824 */ /* 0x000fe200078e02ff */
[----:B------:R-:W-:-:S03]  /*138e0*/  IADD3 R137, PT, PT, R137, R135, RZ ;  /* 0x0000008789897210 */ /* 0x000fc60007ffe0ff */
[----:B------:R-:W-:Y:S02]  /*138f0*/  IMAD.HI.U32 R132, R132, 0x7f000001, R104 ;  /* 0x7f00000184847827 */ /* 0x000fe400078e0068 */
[----:B------:R-:W-:Y:S01]  /*13900*/  @P0 IADD3 R126, PT, PT, R126, -0x7f000001, RZ ;  /* 0x80ffffff7e7e0810 */ /* 0x000fe20007ffe0ff */
[----:B------:R-:W-:Y:S02]  /*13910*/  ISETP.GE.U32.AND P0, PT, R137, 0x7f000001, PT ;  /* 0x7f0000018900780c */ /* 0x000fe40003f06070 */
[----:B------:R-:W-:Y:S01]  /*13920*/  ISETP.GE.U32.AND P1, PT, R132, 0x7f000001, PT ;  /* 0x7f0000018400780c */ /* 0x000fe20003f26070 */
[----:B------:R-:W-:-:S04]  /*13930*/  IMAD.WIDE.U32 R104, R144, UR11, RZ ;  /* 0x0000000b90687c25 */ /* 0x000fc8000f8e00ff */
[----:B------:R-:W-:-:S04]  /*13940*/  IMAD R167, R104, 0x7effffff, RZ ;  /* 0x7effffff68a77824 */ /* 0x000fc800078e02ff */
[----:B------:R-:W-:Y:S02]  /*13950*/  IMAD.HI.U32 R167, R167, 0x7f000001, R104 ;  /* 0x7f000001a7a77827 */ /* 0x000fe400078e0068 */
[----:B------:R-:W-:Y:S02]  /*13960*/  @P0 IADD3 R137, PT, PT, R137, -0x7f000001, RZ ;  /* 0x80ffffff89890810 */ /* 0x000fe40007ffe0ff */
[----:B------:R-:W-:Y:S01]  /*13970*/  IMAD.WIDE.U32 R104, R133, UR10, RZ ;  /* 0x0000000a85687c25 */ /* 0x000fe2000f8e00ff */
[----:B------:R-:W-:Y:S01]  /*13980*/  @P1 IADD3 R132, PT, PT, R132, -0x7f000001, RZ ;  /* 0x80ffffff84841810 */ /* 0x000fe20007ffe0ff */
[----:B------:R-:W-:Y:S02]  /*13990*/  ISETP.GE.U32.AND P0, PT, R159, 0x7f000001, PT ;  /* 0x7f0000019f00780c */ /* 0x000fe40003f06070 */
[----:B------:R-:W-:Y:S02]  /*139a0*/  IMAD R134, R104, 0x7effffff, RZ ;  /* 0x7effffff68867824 */ /* 0x000fe400078e02ff */
[----:B------:R-:W-:-:S02]  /*139b0*/  ISETP.GE.U32.AND P1, PT, R132, 0x7f000001, PT ;  /* 0x7f0000018400780c */ /* 0x000fc40003f26070 */
[----:B------:R-:W-:Y:S01]  /*139c0*/  IMAD.HI.U32 R134, R134, 0x7f000001, R104 ;  /* 0x7f00000186867827 */ /* 0x000fe200078e0068 */
[----:B------:R-:W-:-:S03]  /*139d0*/  ISETP.GE.U32.AND P2, PT, R167, 0x7f000001, PT ;  /* 0x7f000001a700780c */ /* 0x000fc60003f46070 */
[----:B------:R-:W-:-:S04]  /*139e0*/  IMAD.WIDE.U32 R104, R139, UR11, RZ ;  /* 0x0000000b8b687c25 */ /* 0x000fc8000f8e00ff */
[----:B------:R-:W-:Y:S01]  /*139f0*/  IMAD R135, R104, 0x7effffff, RZ ;  /* 0x7effffff68877824 */ /* 0x000fe200078e02ff */
[----:B------:R-:W-:-:S03]  /*13a00*/  @P0 IADD3 R159, PT, PT, R159, -0x7f000001, RZ ;  /* 0x80ffffff9f9f0810 */ /* 0x000fc60007ffe0ff */
[----:B------:R-:W-:Y:S01]  /*13a10*/  IMAD.HI.U32 R135, R135, 0x7f000001, R104 ;  /* 0x7f00000187877827 */ /* 0x000fe200078e0068 */
[----:B------:R-:W-:Y:S02]  /*13a20*/  IADD3 R131, PT, PT, R142, R126, RZ ;  /* 0x0000007e8e837210 */ /* 0x000fe40007ffe0ff */
[----:B------:R-:W-:Y:S01]  /*13a30*/  @P1 IADD3 R132, PT, PT, R132, -0x7f000001, RZ ;  /* 0x80ffffff84841810 */ /* 0x000fe20007ffe0ff */
[----:B------:R-:W-:Y:S01]  /*13a40*/  IMAD.WIDE.U32 R104, R143, UR12, RZ ;  /* 0x0000000c8f687c25 */ /* 0x000fe2000f8e00ff */
[----:B------:R-:W-:Y:S01]  /*13a50*/  IADD3 R126, PT, PT, R140, R137, RZ ;  /* 0x000000898c7e7210 */ /* 0x000fe20007ffe0ff */
[----:B------:R-:W-:Y:S01]  /*13a60*/  ISETP.GE.U32.AND P0, PT, R159, 0x7f000001, PT ;  /* 0x7f0000019f00780c */ /* 0x000fe20003f06070 */
[----:B------:R-:W-:Y:S01]  /*13a70*/  ISETP.GE.U32.AND P1, PT, R145, 0x7f000001, PT ;  /* 0x7f0000019100780c */ /* 0x000fe20003f26070 */
[----:B------:R-:W-:Y:S01]  /*13a80*/  IMAD R137, R104, 0x7effffff, RZ ;  /* 0x7effffff68897824 */ /* 0x000fe200078e02ff */
[----:B------:R-:W-:-:S03]  /*13a90*/  @P2 IADD3 R167, PT, PT, R167, -0x7f000001, RZ ;  /* 0x80ffffffa7a72810 */ /* 0x000fc60007ffe0ff */
[----:B------:R-:W-:-:S04]  /*13aa0*/  IMAD.HI.U32 R137, R137, 0x7f000001, R104 ;  /* 0x7f00000189897827 */ /* 0x000fc800078e0068 */
[----:B------:R-:W-:Y:S01]  /*13ab0*/  IMAD.WIDE.U32 R104, R144, UR12, RZ ;  /* 0x0000000c90687c25 */ /* 0x000fe2000f8e00ff */
[----:B------:R-:W-:-:S03]  /*13ac0*/  IADD3 R167, PT, PT, R132, R167, RZ ;  /* 0x000000a784a77210 */ /* 0x000fc60007ffe0ff */
[----:B------:R-:W-:Y:S01]  /*13ad0*/  IMAD R132, R104, 0x7effffff, RZ ;  /* 0x7effffff68847824 */ /* 0x000fe200078e02ff */
[----:B------:R-:W-:Y:S02]  /*13ae0*/  @P0 IADD3 R159, PT, PT, R159, -0x7f000001, RZ ;  /* 0x80ffffff9f9f0810 */ /* 0x000fe40007ffe0ff */
[----:B------:R-:W-:Y:S01]  /*13af0*/  @P1 IADD3 R145, PT, PT, R145, -0x7f000001, RZ ;  /* 0x80ffffff91911810 */ /* 0x000fe20007ffe0ff */
[----:B------:R-:W-:-:S04]  /*13b00*/  IMAD.HI.U32 R132, R132, 0x7f000001, R104 ;  /* 0x7f00000184847827 */ /* 0x000fc800078e0068 */
[----:B------:R-:W-:Y:S01]  /*13b10*/  IMAD.WIDE.U32 R104, R143, UR11, RZ ;  /* 0x0000000b8f687c25 */ /* 0x000fe2000f8e00ff */
[----:B------:R-:W-:-:S03]  /*13b20*/  IADD3 R142, PT, PT, R159, R145, RZ ;  /* 0x000000919f8e7210 */ /* 0x000fc60007ffe0ff */
[----:B------:R-:W-:-:S04]  /*13b30*/  IMAD R145, R104, 0x7effffff, RZ ;  /* 0x7effffff68917824 */ /* 0x000fc800078e02ff */
[----:B------:R-:W-:-:S04]  /*13b40*/  IMAD.HI.U32 R145, R145, 0x7f000001, R104 ;  /* 0x7f00000191917827 */ /* 0x000fc800078e0068 */
[----:B------:R-:W-:-:S04]  /*13b50*/  IMAD.WIDE.U32 R104, R143, UR13, RZ ;  /* 0x0000000d8f687c25 */ /* 0x000fc8000f8e00ff */
[----:B------:R-:W-:Y:S01]  /*13b60*/  IMAD R169, R104, 0x7effffff, RZ ;  /* 0x7effffff68a97824 */ /* 0x000fe200078e02ff */
[----:B------:R-:W-:-:S03]  /*13b70*/  ISETP.GE.U32.AND P0, PT, R167, 0x7f000001, PT ;  /* 0x7f000001a700780c */ /* 0x000fc60003f06070 */
[----:B------:R-:W-:-:S04]  /*13b80*/  IMAD.HI.U32 R169, R169, 0x7f000001, R104 ;  /* 0x7f000001a9a97827 */ /* 0x000fc800078e0068 */
[----:B------:R-:W-:-:S04]  /*13b90*/  IMAD.WIDE.U32 R104, R144, UR10, RZ ;  /* 0x0000000a90687c25 */ /* 0x000fc8000f8e00ff */
[----:B------:R-:W-:-:S04]  /*13ba0*/  IMAD R143, R104, 0x7effffff, RZ ;  /* 0x7effffff688f7824 */ /* 0x000fc800078e02ff */
[----:B------:R-:W-:-:S04]  /*13bb0*/  IMAD.HI.U32 R143, R143, 0x7f000001, R104 ;  /* 0x7f0000018f8f7827 */ /* 0x000fc800078e0068 */
[----:B------:R-:W-:Y:S01]  /*13bc0*/  IMAD.WIDE.U32 R104, R144, UR13, RZ ;  /* 0x0000000d90687c25 */ /* 0x000fe2000f8e00ff */
[----:B------:R-:W-:Y:S01]  /*13bd0*/  @P0 IADD3 R167, PT, PT, R167, -0x7f000001, RZ ;  /* 0x80ffffffa7a70810 */ /* 0x000fe20007ffe0ff */
[----:B------:R-:W-:Y:S02]  /*13be0*/  ISETP.GE.U32.AND P0, PT, R143, 0x7f000001, PT ;  /* 0x7f0000018f00780c */ /* 0x000fe40003f06070 */
[----:B------:R-:W-:Y:S01]  /*13bf0*/  IMAD R140, R104, 0x7effffff, RZ ;  /* 0x7effffff688c7824 */ /* 0x000fe200078e02ff */
[----:B------:R-:W-:-:S03]  /*13c00*/  ISETP.GE.U32.AND P1, PT, R137, 0x7f000001, PT ;  /* 0x7f0000018900780c */ /* 0x000fc60003f26070 */
[----:B------:R-:W-:-:S05]  /*13c10*/  IMAD.HI.U32 R140, R140, 0x7f000001, R104 ;  /* 0x7f0000018c8c7827 */ /* 0x000fca00078e0068 */
[----:B------:R-:W-:Y:S02]  /*13c20*/  ISETP.GE.U32.AND P2, PT, R140, 0x7f000001, PT ;  /* 0x7f0000018c00780c */ /* 0x000fe40003f46070 */
[----:B------:R-:W-:-:S03]  /*13c30*/  @P0 IADD3 R143, PT, PT, R143, -0x7f000001, RZ ;  /* 0x80ffffff8f8f0810 */ /* 0x000fc60007ffe0ff */
[----:B------:R-:W-:Y:S01]  /*13c40*/  @P1 IADD3 R137, PT, PT, R137, -0x7f000001, RZ ;  /* 0x80ffffff89891810 */ /* 0x000fe20007ffe0ff */
[----:B------:R-:W-:Y:S01]  /*13c50*/  ISETP.GE.U32.AND P1, PT, R145, 0x7f000001, PT ;  /* 0x7f0000019100780c */ /* 0x000fe20003f26070 */
[----:B------:R-:W-:-:S06]  /*13c60*/  ISETP.GE.U32.AND P0, PT, R143, 0x7f000001, PT ;  /* 0x7f0000018f00780c */ /* 0x000fcc0003f06070 */
[----:B------:R-:W-:-:S05]  /*13c70*/  @P2 IADD3 R140, PT, PT, R140, -0x7f000001, RZ ;  /* 0x80ffffff8c8c2810 */ /* 0x000fca0007ffe0ff */
[----:B------:R-:W-:Y:S01]  /*13c80*/  IMAD.WIDE.U32 R104, R140, 0x5fffffa, RZ ;  /* 0x05fffffa8c687825 */ /* 0x000fe200078e00ff */
[----:B------:R-:W-:-:S03]  /*13c90*/  @P1 IADD3 R145, PT, PT, R145, -0x7f000001, RZ ;  /* 0x80ffffff91911810 */ /* 0x000fc60007ffe0ff */
[----:B------:R-:W-:Y:S01]  /*13ca0*/  IMAD R140, R140, 0x6, RZ ;  /* 0x000000068c8c7824 */ /* 0x000fe200078e02ff */
[----:B------:R-:W-:-:S03]  /*13cb0*/  @P0 IADD3 R143, PT, PT, R143, -0x7f000001, RZ ;  /* 0x80ffffff8f8f0810 */ /* 0x000fc60007ffe0ff */
[----:B------:R-:W-:-:S04]  /*13cc0*/  IMAD.HI.U32 R140, R140, 0x7f000001, R104 ;  /* 0x7f0000018c8c7827 */ /* 0x000fc800078e0068 */
[----:B------:R-:W-:Y:S01]  /*13cd0*/  IMAD.WIDE.U32 R104, R133, UR12, RZ ;  /* 0x0000000c85687c25 */ /* 0x000fe2000f8e00ff */
[----:B------:R-:W-:-:S03]  /*13ce0*/  IADD3 R144, PT, PT, R143, R145, RZ ;  /* 0x000000918f907210 */ /* 0x000fc60007ffe0ff */
[----:B------:R-:W-:-:S04]  /*13cf0*/  IMAD R143, R104, 0x7effffff, RZ ;  /* 0x7effffff688f7824 */ /* 0x000fc800078e02ff */
[----:B------:R-:W-:-:S05]  /*13d00*/  IMAD.HI.U32 R143, R143, 0x7f000001, R104 ;  /* 0x7f0000018f8f7827 */ /* 0x000fca00078e0068 */
[----:B------:R-:W-:-:S13]  /*13d10*/  ISETP.GE.U32.AND P0, PT, R143, 0x7f000001, PT ;  /* 0x7f0000018f00780c */ /* 0x000fda0003f06070 */
[----:B------:R-:W-:-:S05]  /*13d20*/  @P0 IADD3 R143, PT, PT, R143, -0x7f000001, RZ ;  /* 0x80ffffff8f8f0810 */ /* 0x000fca0007ffe0ff */
[----:B------:R-:W-:-:S04]  /*13d30*/  IMAD.WIDE.U32 R104, R143, 0x5fffffa, RZ ;  /* 0x05fffffa8f687825 */ /* 0x000fc800078e00ff */
[----:B------:R-:W-:-:S04]  /*13d40*/  IMAD R143, R143, 0x6, RZ ;  /* 0x000000068f8f7824 */ /* 0x000fc800078e02ff */
[----:B------:R-:W-:-:S04]  /*13d50*/  IMAD.HI.U32 R145, R143, 0x7f000001, R104 ;  /* 0x7f0000018f917827 */ /* 0x000fc800078e0068 */
[----:B------:R-:W-:-:S04]  /*13d60*/  IMAD.WIDE.U32 R104, R139, UR13, RZ ;  /* 0x0000000d8b687c25 */ /* 0x000fc8000f8e00ff */
        /* <DEDUP_REMOVED lines=16> */
[----:B------:R-:W-:-:S04]  /*13e70*/  IMAD.HI.U32 R139, R133, 0x7f000001, R104 ;  /* 0x7f000001858b7827 */ /* 0x000fc800078e0068 */
[----:B------:R-:W-:-:S04]  /*13e80*/  IMAD.WIDE.U32 R104, R126, UR11, RZ ;  /* 0x0000000b7e687c25 */ /* 0x000fc8000f8e00ff */
[----:B------:R-:W-:-:S04]  /*13e90*/  IMAD R133, R104, 0x7effffff, RZ ;  /* 0x7effffff68857824 */ /* 0x000fc800078e02ff */
[----:B------:R-:W-:Y:S01]  /*13ea0*/  IMAD.HI.U32 R133, R133, 0x7f000001, R104 ;  /* 0x7f00000185857827 */ /* 0x000fe200078e0068 */
[----:B------:R-:W-:Y:S01]  /*13eb0*/  ISETP.GE.U32.AND P2, PT, R145, 0x7f000001, PT ;  /* 0x7f0000019100780c */ /* 0x000fe20003f46070 */
[----:B------:R-:W-:-:S03]  /*13ec0*/  ISETP.GE.U32.AND P1, PT, R144, 0x7f000001, PT ;  /* 0x7f0000019000780c */ /* 0x000fc60003f26070 */
[----:B------:R-:W-:-:S09]  /*13ed0*/  ISETP.GE.U32.AND P0, PT, R133, 0x7f000001, PT ;  /* 0x7f0000018500780c */ /* 0x000fd20003f06070 */
[----:B------:R-:W-:Y:S02]  /*13ee0*/  @P2 IADD3 R145, PT, PT, R145, -0x7f000001, RZ ;  /* 0x80ffffff91912810 */ /* 0x000fe40007ffe0ff */
[----:B------:R-:W-:Y:S02]  /*13ef0*/  @P1 IADD3 R144, PT, PT, R144, -0x7f000001, RZ ;  /* 0x80ffffff90901810 */ /* 0x000fe40007ffe0ff */
[----:B------:R-:W-:Y:S01]  /*13f00*/  @P0 IADD3 R133, PT, PT, R133, -0x7f000001, RZ ;  /* 0x80ffffff85850810 */ /* 0x000fe20007ffe0ff */
[----:B------:R-:W-:Y:S01]  /*13f10*/  ISETP.GE.U32.AND P0, PT, R129, 0x7f000001, PT ;  /* 0x7f0000018100780c */ /* 0x000fe20003f06070 */
[----:B------:R-:W-:Y:S01]  /*13f20*/  ISETP.GE.U32.AND P2, PT, R136, 0x7f000001, PT ;  /* 0x7f0000018800780c */ /* 0x000fe20003f46070 */
[----:B------:R-:W-:Y:S02]  /*13f30*/  ISETP.GE.U32.AND P1, PT, R142, 0x7f000001, PT ;  /* 0x7f0000018e00780c */ /* 0x000fe40003f26070 */
[----:B------:R-:W-:Y:S01]  /*13f40*/  IMAD.WIDE.U32 R104, R133, 0x5fffffa, RZ ;  /* 0x05fffffa85687825 */ /* 0x000fe200078e00ff */
[----:B------:R-:W-:-:S03]  /*13f50*/  IADD3 R144, PT, PT, R144, R145, RZ ;  /* 0x0000009190907210 */ /* 0x000fc60007ffe0ff */
[----:B------:R-:W-:-:S05]  /*13f60*/  IMAD R133, R133, 0x6, RZ ;  /* 0x0000000685857824 */ /* 0x000fca00078e02ff */
[----:B------:R-:W-:Y:S02]  /*13f70*/  @P0 IADD3 R129, PT, PT, R129, -0x7f000001, RZ ;  /* 0x80ffffff81810810 */ /* 0x000fe40007ffe0ff */
[----:B------:R-:W-:Y:S02]  /*13f80*/  @P2 IADD3 R136, PT, PT, R136, -0x7f000001, RZ ;  /* 0x80ffffff88882810 */ /* 0x000fe40007ffe0ff */
[----:B------:R-:W-:Y:S01]  /*13f90*/  @P1 IADD3 R142, PT, PT, R142, -0x7f000001, RZ ;  /* 0x80ffffff8e8e1810 */ /* 0x000fe20007ffe0ff */
[----:B------:R-:W-:-:S04]  /*13fa0*/  IMAD.HI.U32 R145, R133, 0x7f000001, R104 ;  /* 0x7f00000185917827 */ /* 0x000fc800078e0068 */
[----:B------:R-:W-:Y:S01]  /*13fb0*/  IMAD.WIDE.U32 R104, R129, UR10, RZ ;  /* 0x0000000a81687c25 */ /* 0x000fe2000f8e00ff */
[----:B------:R-:W-:-:S03]  /*13fc0*/  IADD3 R133, PT, PT, R142, R136, RZ ;  /* 0x000000888e857210 */ /* 0x000fc60007ffe0ff */
[----:B------:R-:W-:-:S04]  /*13fd0*/  IMAD R136, R104, 0x7effffff, RZ ;  /* 0x7effffff68887824 */ /* 0x000fc800078e02ff */
[----:B------:R-:W-:-:S05]  /*13fe0*/  IMAD.HI.U32 R104, R136, 0x7f000001, R104 ;  /* 0x7f00000188687827 */ /* 0x000fca00078e0068 */
[----:B------:R-:W-:Y:S01]  /*13ff0*/  ISETP.GE.U32.AND P0, PT, R104, 0x7f000001, PT ;  /* 0x7f0000016800780c */ /* 0x000fe20003f06070 */
[----:B------:R-:W-:-:S12]  /*14000*/  ISETP.GE.U32.AND P2, PT, R145, 0x7f000001, PT ;  /* 0x7f0000019100780c */ /* 0x000fd80003f46070 */
[----:B------:R-:W-:Y:S01]  /*14010*/  @P0 IADD3 R104, PT, PT, R104, -0x7f000001, RZ ;  /* 0x80ffffff68680810 */ /* 0x000fe20007ffe0ff */
[----:B------:R-:W-:-:S04]  /*14020*/  ISETP.GE.U32.AND P0, PT, R131, 0x7f000001, PT ;  /* 0x7f0000018300780c */ /* 0x000fc80003f06070 */
[----:B------:R-:W-:Y:S01]  /*14030*/  ISETP.GE.U32.AND P1, PT, R104, 0x7f000001, PT ;  /* 0x7f0000016800780c */ /* 0x000fe20003f26070 */
[----:B------:R-:W-:-:S08]  /*14040*/  @P2 IADD3 R145, PT, PT, R145, -0x7f000001, RZ ;  /* 0x80ffffff91912810 */ /* 0x000fd00007ffe0ff */
[----:B------:R-:W-:-:S04]  /*14050*/  @P0 IADD3 R131, PT, PT, R131, -0x7f000001, RZ ;  /* 0x80ffffff83830810 */ /* 0x000fc80007ffe0ff */
[----:B------:R-:W-:-:S04]  /*14060*/  @P1 IADD3 R104, PT, PT, R104, -0x7f000001, RZ ;  /* 0x80ffffff68681810 */ /* 0x000fc80007ffe0ff */
[----:B------:R-:W-:Y:S01]  /*14070*/  IADD3 R142, PT, PT, R104, R145, RZ ;  /* 0x00000091688e7210 */ /* 0x000fe20007ffe0ff */
[----:B------:R-:W-:-:S04]  /*14080*/  IMAD.WIDE.U32 R104, R131, UR12, RZ ;  /* 0x0000000c83687c25 */ /* 0x000fc8000f8e00ff */
        /* <DEDUP_REMOVED lines=20> */
[----:B------:R-:W-:Y:S01]  /*141d0*/  @P0 IADD3 R143, PT, PT, R143, -0x7f000001, RZ ;  /* 0x80ffffff8f8f0810 */ /* 0x000fe20007ffe0ff */
[----:B------:R-:W-:Y:S01]  /*141e0*/  ISETP.GE.U32.AND P0, PT, R133, 0x7f000001, PT ;  /* 0x7f0000018500780c */ /* 0x000fe20003f06070 */
[----:B------:R-:W-:-:S03]  /*141f0*/  @P2 IADD3 R136, PT, PT, R136, -0x7f000001, RZ ;  /* 0x80ffffff88882810 */ /* 0x000fc60007ffe0ff */
[----:B------:R-:W-:Y:S01]  /*14200*/  IMAD.WIDE.U32 R104, R143, 0x5fffffa, RZ ;  /* 0x05fffffa8f687825 */ /* 0x000fe200078e00ff */
[----:B------:R-:W-:-:S03]  /*14210*/  @P1 IADD3 R140, PT, PT, R140, -0x7f000001, RZ ;  /* 0x80ffffff8c8c1810 */ /* 0x000fc60007ffe0ff */
[----:B------:R-:W-:-:S04]  /*14220*/  IMAD R143, R143, 0x6, RZ ;  /* 0x000000068f8f7824 */ /* 0x000fc800078e02ff */
[----:B------:R-:W-:Y:S01]  /*14230*/  IMAD.HI.U32 R144, R143, 0x7f000001, R104 ;  /* 0x7f0000018f907827 */ /* 0x000fe200078e0068 */
[----:B------:R-:W-:-:S03]  /*14240*/  @P0 IADD3 R133, PT, PT, R133, -0x7f000001, RZ ;  /* 0x80ffffff85850810 */ /* 0x000fc60007ffe0ff */
[----:B------:R-:W-:Y:S01]  /*14250*/  IMAD.WIDE.U32 R104, R136, R126, RZ ;  /* 0x0000007e88687225 */ /* 0x000fe200078e00ff */
[----:B------:R-:W-:-:S03]  /*14260*/  IADD3 R133, PT, PT, R133, R140, RZ ;  /* 0x0000008c85857210 */ /* 0x000fc60007ffe0ff */
[----:B------:R-:W-:-:S04]  /*14270*/  IMAD R140, R104, 0x7effffff, RZ ;  /* 0x7effffff688c7824 */ /* 0x000fc800078e02ff */
[----:B------:R-:W-:-:S05]  /*14280*/  IMAD.HI.U32 R140, R140, 0x7f000001, R104 ;  /* 0x7f0000018c8c7827 */ /* 0x000fca00078e0068 */
[----:B------:R-:W-:Y:S01]  /*14290*/  ISETP.GE.U32.AND P0, PT, R140, 0x7f000001, PT ;  /* 0x7f0000018c00780c */ /* 0x000fe20003f06070 */
[----:B------:R-:W-:Y:S01]  /*142a0*/  IADD3 R137, PT, PT, R167, R137, RZ ;  /* 0x00000089a7897210 */ /* 0x000fe20007ffe0ff */
[----:B------:R-:W-:-:S11]  /*142b0*/  ISETP.GE.U32.AND P2, PT, R139, 0x7f000001, PT ;  /* 0x7f0000018b00780c */ /* 0x000fd60003f46070 */
[----:B------:R-:W-:Y:S01]  /*142c0*/  @P0 IADD3 R140, PT, PT, R140, -0x7f000001, RZ ;  /* 0x80ffffff8c8c0810 */ /* 0x000fe20007ffe0ff */
[----:B------:R-:W-:Y:S01]  /*142d0*/  ISETP.GE.U32.AND P0, PT, R137, 0x7f000001, PT ;  /* 0x7f0000018900780c */ /* 0x000fe20003f06070 */
[----:B------:R-:W-:Y:S01]  /*142e0*/  @P2 IADD3 R139, PT, PT, R139, -0x7f000001, RZ ;  /* 0x80ffffff8b8b2810 */ /* 0x000fe20007ffe0ff */
[----:B------:R-:W-:-:S11]  /*142f0*/  ISETP.GE.U32.AND P1, PT, R133, 0x7f000001, PT ;  /* 0x7f0000018500780c */ /* 0x000fd60003f26070 */
[----:B------:R-:W-:-:S04]  /*14300*/  @P0 IADD3 R137, PT, PT, R137, -0x7f000001, RZ ;  /* 0x80ffffff89890810 */ /* 0x000fc80007ffe0ff */
[----:B------:R-:W-:Y:S01]  /*14310*/  IADD3 R137, PT, PT, R137, R139, RZ ;  /* 0x0000008b89897210 */ /* 0x000fe20007ffe0ff */
[----:B------:R-:W-:-:S04]  /*14320*/  IMAD.WIDE.U32 R104, R140, 0x5fffffa, RZ ;  /* 0x05fffffa8c687825 */ /* 0x000fc800078e00ff */
[----:B------:R-:W-:Y:S01]  /*14330*/  ISETP.GE.U32.AND P0, PT, R137, 0x7f000001, PT ;  /* 0x7f0000018900780c */ /* 0x000fe20003f06070 */
[----:B------:R-:W-:Y:S01]  /*14340*/  IMAD R140, R140, 0x6, RZ ;  /* 0x000000068c8c7824 */ /* 0x000fe200078e02ff */
[----:B------:R-:W-:-:S03]  /*14350*/  @P1 IADD3 R133, PT, PT, R133, -0x7f000001, RZ ;  /* 0x80ffffff85851810 */ /* 0x000fc60007ffe0ff */
[----:B------:R-:W-:-:S04]  /*14360*/  IMAD.HI.U32 R140, R140, 0x7f000001, R104 ;  /* 0x7f0000018c8c7827 */ /* 0x000fc800078e0068 */
[----:B------:R-:W-:-:S04]  /*14370*/  IMAD.WIDE.U32 R104, R133, R129, RZ ;  /* 0x0000008185687225 */ /* 0x000fc800078e00ff */
[----:B------:R-:W-:Y:S01]  /*14380*/  IMAD R143, R104, 0x7effffff, RZ ;  /* 0x7effffff688f7824 */ /* 0x000fe200078e02ff */
[----:B------:R-:W-:Y:S01]  /*14390*/  @P0 IADD3 R137, PT, PT, R137, -0x7f000001, RZ ;  /* 0x80ffffff89890810 */ /* 0x000fe20007ffe0ff */
[----:B------:R-:W-:Y:S02]  /*143a0*/  ISETP.GE.U32.AND P2, PT, R145, 0x7f000001, PT ;  /* 0x7f0000019100780c */ /* 0x000fe40003f46070 */
[----:B------:R-:W-:-:S04]  /*143b0*/  IMAD.HI.U32 R143, R143, 0x7f000001, R104 ;  /* 0x7f0000018f8f7827 */ /* 0x000fc800078e0068 */
[----:B------:R-:W-:Y:S01]  /*143c0*/  IMAD.WIDE.U32 R104, R137, R131, RZ ;  /* 0x0000008389687225 */ /* 0x000fe200078e00ff */
[----:B------:R-:W-:-:S03]  /*143d0*/  ISETP.GE.U32.AND P0, PT, R134, 0x7f000001, PT ;  /* 0x7f0000018600780c */ /* 0x000fc60003f06070 */
[----:B------:R-:W-:-:S04]  /*143e0*/  IMAD R139, R104, 0x7effffff, RZ ;  /* 0x7effffff688b7824 */ /* 0x000fc800078e02ff */
[----:B------:R-:W-:Y:S01]  /*143f0*/  IMAD.HI.U32 R139, R139, 0x7f000001, R104 ;  /* 0x7f0000018b8b7827 */ /* 0x000fe200078e0068 */
[----:B------:R-:W-:Y:S01]  /*14400*/  @P2 IADD3 R145, PT, PT, R145, -0x7f000001, RZ ;  /* 0x80ffffff91912810 */ /* 0x000fe20007ffe0ff */
[----:B------:R-:W-:-:S03]  /*14410*/  ISETP.GE.U32.AND P1, PT, R142, 0x7f000001, PT ;  /* 0x7f0000018e00780c */ /* 0x000fc60003f26070 */
[----:B------:R-:W-:Y:S01]  /*14420*/  ISETP.GE.U32.AND P2, PT, R139, 0x7f000001, PT ;  /* 0x7f0000018b00780c */ /* 0x000fe20003f46070 */
[----:B------:R-:W-:-:S05]  /*14430*/  @P0 IADD3 R134, PT, PT, R134, -0x7f000001, RZ ;  /* 0x80ffffff86860810 */ /* 0x000fca0007ffe0ff */
[----:B------:R-:W-:-:S04]  /*14440*/  ISETP.GE.U32.AND P0, PT, R134, 0x7f000001, PT ;  /* 0x7f0000018600780c */ /* 0x000fc80003f06070 */
[----:B------:R-:W-:Y:S01]  /*14450*/  @P1 IADD3 R142, PT, PT, R142, -0x7f000001, RZ ;  /* 0x80ffffff8e8e1810 */ /* 0x000fe20007ffe0ff */
[----:B------:R-:W-:Y:S02]  /*14460*/  ISETP.GE.U32.AND P1, PT, R135, 0x7f000001, PT ;  /* 0x7f0000018700780c */ /* 0x000fe40003f26070 */
[----:B------:R-:W-:Y:S02]  /*14470*/  @P2 IADD3 R139, PT, PT, R139, -0x7f000001, RZ ;  /* 0x80ffffff8b8b2810 */ /* 0x000fe40007ffe0ff */
[----:B------:R-:W-:-:S03]  /*14480*/  IADD3 R145, PT, PT, R142, R145, RZ ;  /* 0x000000918e917210 */ /* 0x000fc60007ffe0ff */
[----:B------:R-:W-:Y:S01]  /*14490*/  IMAD.WIDE.U32 R104, R139, 0x5fffffa, RZ ;  /* 0x05fffffa8b687825 */ /* 0x000fe200078e00ff */
[----:B------:R-:W-:-:S03]  /*144a0*/  @P0 IADD3 R134, PT, PT, R134, -0x7f000001, RZ ;  /* 0x80ffffff86860810 */ /* 0x000fc60007ffe0ff */
[----:B------:R-:W-:Y:S01]  /*144b0*/  IMAD R139, R139, 0x6, RZ ;  /* 0x000000068b8b7824 */ /* 0x000fe200078e02ff */
[----:B------:R-:W-:-:S03]  /*144c0*/  ISETP.GE.U32.AND P0, PT, R145, 0x7f000001, PT ;  /* 0x7f0000019100780c */ /* 0x000fc60003f06070 */
[----:B------:R-:W-:Y:S01]  /*144d0*/  IMAD.HI.U32 R142, R139, 0x7f000001, R104 ;  /* 0x7f0000018b8e7827 */ /* 0x000fe200078e0068 */
[----:B------:R-:W-:-:S03]  /*144e0*/  @P1 IADD3 R135, PT, PT, R135, -0x7f000001, RZ ;  /* 0x80ffffff87871810 */ /* 0x000fc60007ffe0ff */
[----:B------:R-:W-:Y:S01]  /*144f0*/  IMAD.WIDE.U32 R104, R131, UR10, RZ ;  /* 0x0000000a83687c25 */ /* 0x000fe2000f8e00ff */
[----:B------:R-:W-:-:S03]  /*14500*/  ISETP.GE.U32.AND P1, PT, R144, 0x7f000001, PT ;  /* 0x7f0000019000780c */ /* 0x000fc60003f26070 */
[----:B------:R-:W-:-:S04]  /*14510*/  IMAD R139, R104, 0x7effffff, RZ ;  /* 0x7effffff688b7824 */ /* 0x000fc800078e02ff */
[----:B------:R-:W-:Y:S01]  /*14520*/  IMAD.HI.U32 R139, R139, 0x7f000001, R104 ;  /* 0x7f0000018b8b7827 */ /* 0x000fe200078e0068 */
[----:B------:R-:W-:-:S04]  /*14530*/  @P0 IADD3 R145, PT, PT, R145, -0x7f000001, RZ ;  /* 0x80ffffff91910810 */ /* 0x000fc80007ffe0ff */
[----:B------:R-:W-:Y:S01]  /*14540*/  ISETP.GE.U32.AND P0, PT, R139, 0x7f000001, PT ;  /* 0x7f0000018b00780c */ /* 0x000fe20003f06070 */
[----:B------:R-:W-:Y:S01]  /*14550*/  @P1 IADD3 R144, PT, PT, R144, -0x7f000001, RZ ;  /* 0x80ffffff90901810 */ /* 0x000fe20007ffe0ff */
[----:B------:R-:W-:Y:S01]  /*14560*/  IMAD.WIDE.U32 R104, R127, UR11, RZ ;  /* 0x0000000b7f687c25 */ /* 0x000fe2000f8e00ff */
[----:B------:R-:W-:Y:S02]  /*14570*/  IADD3 R135, PT, PT, R134, R135, RZ ;  /* 0x0000008786877210 */ /* 0x000fe40007ffe0ff */
[----:B------:R-:W-:Y:S01]  /*14580*/  IADD3 R134, PT, PT, R145, R144, RZ ;  /* 0x0000009091867210 */ /* 0x000fe20007ffe0ff */
[----:B------:R-:W-:-:S04]  /*14590*/  IMAD R144, R104, 0x7effffff, RZ ;  /* 0x7effffff68907824 */ /* 0x000fc800078e02ff */
[----:B------:R-:W-:-:S03]  /*145a0*/  IMAD.HI.U32 R104, R144, 0x7f000001, R104 ;  /* 0x7f00000190687827 */ /* 0x000fc600078e0068 */
[----:B------:R-:W-:Y:S02]  /*145b0*/  @P0 IADD3 R139, PT, PT, R139, -0x7f000001, RZ ;  /* 0x80ffffff8b8b0810 */ /* 0x000fe40007ffe0ff */
[----:B------:R-:W-:-:S03]  /*145c0*/  ISETP.GE.U32.AND P1, PT, R104, 0x7f000001, PT ;  /* 0x7f0000016800780c */ /* 0x000fc60003f26070 */
[----:B------:R-:W-:-:S10]  /*145d0*/  ISETP.GE.U32.AND P0, PT, R139, 0x7f000001, PT ;  /* 0x7f0000018b00780c */ /* 0x000fd40003f06070 */
[----:B------:R-:W-:-:S03]  /*145e0*/  @P1 IADD3 R104, PT, PT, R104, -0x7f000001, RZ ;  /* 0x80ffffff68681810 */ /* 0x000fc60007ffe0ff */
[----:B------:R-:W-:Y:S01]  /*145f0*/  @P0 IADD3 R139, PT, PT, R139, -0x7f000001, RZ ;  /* 0x80ffffff8b8b0810 */ /* 0x000fe20007ffe0ff */
[----:B------:R-:W-:-:S03]  /*14600*/  ISETP.GE.U32.AND P0, PT, R135, 0x7f000001, PT ;  /* 0x7f0000018700780c */ /* 0x000fc60003f06070 */
[----:B------:R-:W-:Y:S01]  /*14610*/  IADD3 R139, PT, PT, R139, R104, RZ ;  /* 0x000000688b8b7210 */ /* 0x000fe20007ffe0ff */
[----:B------:R-:W-:Y:S01]  /*14620*/  IMAD.WIDE.U32 R104, R126, UR10, RZ ;  /* 0x0000000a7e687c25 */ /* 0x000fe2000f8e00ff */
[----:B------:R-:W-:-:S03]  /*14630*/  ISETP.GE.U32.AND P1, PT, R132, 0x7f000001, PT ;  /* 0x7f0000018400780c */ /* 0x000fc60003f26070 */
[----:B------:R-:W-:-:S04]  /*14640*/  IMAD R145, R104, 0x7effffff, RZ ;  /* 0x7effffff68917824 */ /* 0x000fc800078e02ff */
[----:B------:R-:W-:Y:S01]  /*14650*/  IMAD.HI.U32 R145, R145, 0x7f000001, R104 ;  /* 0x7f00000191917827 */ /* 0x000fe200078e0068 */
[----:B------:R-:W-:-:S04]  /*14660*/  @P0 IADD3 R135, PT, PT, R135, -0x7f000001, RZ ;  /* 0x80ffffff87870810 */ /* 0x000fc80007ffe0ff */
[----:B------:R-:W-:Y:S01]  /*14670*/  ISETP.GE.U32.AND P0, PT, R145, 0x7f000001, PT ;  /* 0x7f0000019100780c */ /* 0x000fe20003f06070 */
[----:B------:R-:W-:Y:S01]  /*14680*/  @P1 IADD3 R132, PT, PT, R132, -0x7f000001, RZ ;  /* 0x80ffffff84841810 */ /* 0x000fe20007ffe0ff */
[----:B------:R-:W-:-:S03]  /*14690*/  IMAD.WIDE.U32 R104, R131, UR11, RZ ;  /* 0x0000000b83687c25 */ /* 0x000fc6000f8e00ff */
[----:B------:R-:W-:Y:S01]  /*146a0*/  IADD3 R144, PT, PT, R135, R132, RZ ;  /* 0x0000008487907210 */ /* 0x000fe20007ffe0ff */
[----:B------:R-:W-:-:S04]  /*146b0*/  IMAD R132, R104, 0x7effffff, RZ ;  /* 0x7effffff68847824 */ /* 0x000fc800078e02ff */
[----:B------:R-:W-:-:S03]  /*146c0*/  IMAD.HI.U32 R132, R132, 0x7f000001, R104 ;  /* 0x7f00000184847827 */ /* 0x000fc600078e0068 */
[----:B------:R-:W-:Y:S01]  /*146d0*/  @P0 IADD3 R145, PT, PT, R145, -0x7f000001, RZ ;  /* 0x80ffffff91910810 */ /* 0x000fe20007ffe0ff */
[----:B------:R-:W-:Y:S01]  /*146e0*/  IMAD.WIDE.U32 R104, R129, UR12, RZ ;  /* 0x0000000c81687c25 */ /* 0x000fe2000f8e00ff */
[----:B------:R-:W-:-:S03]  /*146f0*/  ISETP.GE.U32.AND P1, PT, R132, 0x7f000001, PT ;  /* 0x7f0000018400780c */ /* 0x000fc60003f26070 */
[----:B------:R-:W-:Y:S01]  /*14700*/  ISETP.GE.U32.AND P0, PT, R145, 0x7f000001, PT ;  /* 0x7f0000019100780c */ /* 0x000fe20003f06070 */
[----:B------:R-:W-:-:S04]  /*14710*/  IMAD R135, R104, 0x7effffff, RZ ;  /* 0x7effffff68877824 */ /* 0x000fc800078e02ff */
[----:B------:R-:W-:-:S05]  /*14720*/  IMAD.HI.U32 R135, R135, 0x7f000001, R104 ;  /* 0x7f00000187877827 */ /* 0x000fca00078e0068 */
[----:B------:R-:W-:Y:S01]  /*14730*/  @P1 IADD3 R132, PT, PT, R132, -0x7f000001, RZ ;  /* 0x80ffffff84841810 */ /* 0x000fe20007ffe0ff */
[----:B------:R-:W-:Y:S02]  /*14740*/  ISETP.GE.U32.AND P1, PT, R135, 0x7f000001, PT ;  /* 0x7f0000018700780c */ /* 0x000fe40003f26070 */
[----:B------:R-:W-:Y:S01]  /*14750*/  @P0 IADD3 R145, PT, PT, R145, -0x7f000001, RZ ;  /* 0x80ffffff91910810 */ /* 0x000fe20007ffe0ff */
[----:B------:R-:W-:Y:S01]  /*14760*/  ISETP.GE.U32.AND P0, PT, R139, 0x7f000001, PT ;  /* 0x7f0000018b00780c */ /* 0x000fe20003f06070 */
[----:B------:R-:W-:-:S09]  /*14770*/  IMAD.WIDE.U32 R104, R127, UR12, RZ ;  /* 0x0000000c7f687c25 */ /* 0x000fd2000f8e00ff */
[----:B------:R-:W-:-:S03]  /*14780*/  @P1 IADD3 R135, PT, PT, R135, -0x7f000001, RZ ;  /* 0x80ffffff87871810 */ /* 0x000fc60007ffe0ff */
[----:B------:R-:W-:-:S04]  /*14790*/  @P0 IADD3 R139, PT, PT, R139, -0x7f000001, RZ ;  /* 0x80ffffff8b8b0810 */ /* 0x000fc80007ffe0ff */
[----:B------:R-:W-:Y:S01]  /*147a0*/  IADD3 R135, PT, PT, R139, R135, RZ ;  /* 0x000000878b877210 */ /* 0x000fe20007ffe0ff */
[----:B------:R-:W-:Y:S01]  /*147b0*/  IMAD R139, R104, 0x7effffff, RZ ;  /* 0x7effffff688b7824 */ /* 0x000fe200078e02ff */
[----:B------:R-:W-:-:S03]  /*147c0*/  IADD3 R132, PT, PT, R145, R132, RZ ;  /* 0x0000008491847210 */ /* 0x000fc60007ffe0ff */
[----:B------:R-:W-:Y:S02]  /*147d0*/  IMAD.HI.U32 R104, R139, 0x7f000001, R104 ;  /* 0x7f0000018b687827 */ /* 0x000fe400078e0068 */
[----:B------:R-:W-:-:S03]  /*147e0*/  ISETP.GE.U32.AND P0, PT, R132, 0x7f000001, PT ;  /* 0x7f0000018400780c */ /* 0x000fc60003f06070 */
[----:B------:R-:W-:-:S10]  /*147f0*/  ISETP.GE.U32.AND P1, PT, R104, 0x7f000001, PT ;  /* 0x7f0000016800780c */ /* 0x000fd40003f26070 */
[----:B------:R-:W-:-:S03]  /*14800*/  @P0 IADD3 R132, PT, PT, R132, -0x7f000001, RZ ;  /* 0x80ffffff84840810 */ /* 0x000fc60007ffe0ff */
[----:B------:R-:W-:-:S04]  /*14810*/  @P1 IADD3 R104, PT, PT, R104, -0x7f000001, RZ ;  /* 0x80ffffff68681810 */ /* 0x000fc80007ffe0ff */
[----:B------:R-:W-:Y:S01]  /*14820*/  IADD3 R132, PT, PT, R132, R104, RZ ;  /* 0x0000006884847210 */ /* 0x000fe20007ffe0ff */
[----:B------:R-:W-:-:S04]  /*14830*/  IMAD.WIDE.U32 R104, R129, UR13, RZ ;  /* 0x0000000d81687c25 */ /* 0x000fc8000f8e00ff */
[----:B------:R-:W-:Y:S01]  /*14840*/  IMAD R139, R104, 0x7effffff, RZ ;  /* 0x7effffff688b7824 */ /* 0x000fe200078e02ff */
[----:B------:R-:W-:-:S03]  /*14850*/  ISETP.GE.U32.AND P2, PT, R143, 0x7f000001, PT ;  /* 0x7f0000018f00780c */ /* 0x000fc60003f46070 */
[----:B------:R-:W-:Y:S01]  /*14860*/  IMAD.HI.U32 R139, R139, 0x7f000001, R104 ;  /* 0x7f0000018b8b7827 */ /* 0x000fe200078e0068 */
[----:B------:R-:W-:-:S04]  /*14870*/  ISETP.GE.U32.AND P0, PT, R132, 0x7f000001, PT ;  /* 0x7f0000018400780c */ /* 0x000fc80003f06070 */
[----:B------:R-:W-:-:S05]  /*14880*/  ISETP.GE.U32.AND P1, PT, R139, 0x7f000001, PT ;  /* 0x7f0000018b00780c */ /* 0x000fca0003f26070 */
[----:B------:R-:W-:-:S04]  /*14890*/  @P2 IADD3 R143, PT, PT, R143, -0x7f000001, RZ ;  /* 0x80ffffff8f8f2810 */ /* 0x000fc80007ffe0ff */
[----:B------:R-:W-:Y:S01]  /*148a0*/  @P0 IADD3 R132, PT, PT, R132, -0x7f000001, RZ ;  /* 0x80ffffff84840810 */ /* 0x000fe20007ffe0ff */
[----:B------:R-:W-:-:S03]  /*148b0*/  ISETP.GE.U32.AND P0, PT, R143, 0x7f000001, PT ;  /* 0x7f0000018f00780c */ /* 0x000fc60003f06070 */
[----:B------:R-:W-:Y:S01]  /*148c0*/  @P1 IADD3 R139, PT, PT, R139, -0x7f000001, RZ ;  /* 0x80ffffff8b8b1810 */ /* 0x000fe20007ffe0ff */
[----:B------:R-:W-:-:S09]  /*148d0*/  ISETP.GE.U32.AND P1, PT, R140, 0x7f000001, PT ;  /* 0x7f0000018c00780c */ /* 0x000fd20003f26070 */
[----:B------:R-:W-:Y:S01]  /*148e0*/  @P0 IADD3 R143, PT, PT, R143, -0x7f000001, RZ ;  /* 0x80ffffff8f8f0810 */ /* 0x000fe20007ffe0ff */
[----:B------:R-:W-:-:S03]  /*148f0*/  ISETP.GE.U32.AND P0, PT, R144, 0x7f000001, PT ;  /* 0x7f0000019000780c */ /* 0x000fc60003f06070 */
[----:B------:R-:W-:Y:S01]  /*14900*/  @P1 IADD3 R140, PT, PT, R140, -0x7f000001, RZ ;  /* 0x80ffffff8c8c1810 */ /* 0x000fe20007ffe0ff */
[----:B------:R-:W-:-:S03]  /*14910*/  ISETP.GE.U32.AND P1, PT, R169, 0x7f000001, PT ;  /* 0x7f000001a900780c */ /* 0x000fc60003f26070 */
[----:B------:R-:W-:-:S06]  /*14920*/  IADD3 R140, PT, PT, R143, R140, RZ ;  /* 0x0000008c8f8c7210 */ /* 0x000fcc0007ffe0ff */
[----:B------:R-:W-:Y:S01]  /*14930*/  @P0 IADD3 R144, PT, PT, R144, -0x7f000001, RZ ;  /* 0x80ffffff90900810 */ /* 0x000fe20007ffe0ff */
[----:B------:R-:W-:-:S03]  /*14940*/  ISETP.GE.U32.AND P0, PT, R119, 0x7f000001, PT ;  /* 0x7f0000017700780c */ /* 0x000fc60003f06070 */
[----:B------:R-:W-:Y:S01]  /*14950*/  @P1 IADD3 R169, PT, PT, R169, -0x7f000001, RZ ;  /* 0x80ffffffa9a91810 */ /* 0x000fe20007ffe0ff */
[----:B------:R-:W-:-:S09]  /*14960*/  ISETP.GE.U32.AND P1, PT, R140, 0x7f000001, PT ;  /* 0x7f0000018c00780c */ /* 0x000fd20003f26070 */
[----:B------:R-:W-:-:S04]  /*14970*/  @P0 IADD3 R119, PT, PT, R119, -0x7f000001, RZ ;  /* 0x80ffffff77770810 */ /* 0x000fc80007ffe0ff */
[----:B------:R-:W-:Y:S01]  /*14980*/  @P1 IADD3 R140, PT, PT, R140, -0x7f000001, RZ ;  /* 0x80ffffff8c8c1810 */ /* 0x000fe20007ffe0ff */
[----:B------:R-:W-:Y:S01]  /*14990*/  ISETP.GE.U32.AND P1, PT, R111, 0x7f000001, PT ;  /* 0x7f0000016f00780c */ /* 0x000fe20003f26070 */
[----:B------:R-:W-:Y:S01]  /*149a0*/  ISETP.GE.U32.AND P0, PT, R119, 0x7f000001, PT ;  /* 0x7f0000017700780c */ /* 0x000fe20003f06070 */
[----:B------:R-:W-:Y:S01]  /*149b0*/  ISETP.GE.U32.AND P2, PT, R142, 0x7f000001, PT ;  /* 0x7f0000018e00780c */ /* 0x000fe20003f46070 */
[----:B------:R-:W-:Y:S01]  /*149c0*/  IMAD.WIDE.U32 R104, R133, R131, RZ ;  /* 0x0000008385687225 */ /* 0x000fe200078e00ff */
[----:B------:R-:W-:-:S03]  /*149d0*/  IADD3 R139, PT, PT, R132, R139, RZ ;  /* 0x0000008b848b7210 */ /* 0x000fc60007ffe0ff */
[----:B------:R-:W-:-:S06]  /*149e0*/  IMAD R132, R104, 0x7effffff, RZ ;  /* 0x7effffff68847824 */ /* 0x000fcc00078e02ff */
[----:B------:R-:W-:Y:S02]  /*149f0*/  @P1 IADD3 R111, PT, PT, R111, -0x7f000001, RZ ;  /* 0x80ffffff6f6f1810 */ /* 0x000fe40007ffe0ff */
[----:B------:R-:W-:Y:S01]  /*14a00*/  @P0 IADD3 R119, PT, PT, R119, -0x7f000001, RZ ;  /* 0x80ffffff77770810 */ /* 0x000fe20007ffe0ff */
[----:B------:R-:W-:Y:S02]  /*14a10*/  IMAD.HI.U32 R132, R132, 0x7f000001, R104 ;  /* 0x7f00000184847827 */ /* 0x000fe400078e0068 */
[----:B------:R-:W-:Y:S02]  /*14a20*/  ISETP.GE.U32.AND P0, PT, R111, 0x7f000001, PT ;  /* 0x7f0000016f00780c */ /* 0x000fe40003f06070 */
[----:B------:R-:W-:Y:S01]  /*14a30*/  IMAD.WIDE.U32 R104, R136, R127, RZ ;  /* 0x0000007f88687225 */ /* 0x000fe200078e00ff */
[----:B------:R-:W-:Y:S01]  /*14a40*/  @P2 IADD3 R142, PT, PT, R142, -0x7f000001, RZ ;  /* 0x80ffffff8e8e2810 */ /* 0x000fe20007ffe0ff */
[----:B------:R-:W-:Y:S02]  /*14a50*/  ISETP.GE.U32.AND P2, PT, R125, 0x7f000001, PT ;  /* 0x7f0000017d00780c */ /* 0x000fe40003f46070 */
[----:B------:R-:W-:Y:S01]  /*14a60*/  IMAD R145, R104, 0x7effffff, RZ ;  /* 0x7effffff68917824 */ /* 0x000fe200078e02ff */
[----:B------:R-:W-:-:S03]  /*14a70*/  ISETP.GE.U32.AND P1, PT, R83, 0x7f000001, PT ;  /* 0x7f0000015300780c */ /* 0x000fc60003f26070 */
[----:B------:R-:W-:Y:S01]  /*14a80*/  IMAD.HI.U32 R145, R145, 0x7f000001, R104 ;  /* 0x7f00000191917827 */ /* 0x000fe200078e0068 */
[----:B------:R-:W-:-:S03]  /*14a90*/  IADD3 R169, PT, PT, R144, R169, RZ ;  /* 0x000000a990a97210 */ /* 0x000fc60007ffe0ff */
[----:B------:R-:W-:Y:S01]  /*14aa0*/  IMAD.WIDE.U32 R104, R133, R126, RZ ;  /* 0x0000007e85687225 */ /* 0x000fe200078e00ff */
[----:B------:R-:W-:Y:S01]  /*14ab0*/  @P0 IADD3 R111, PT, PT, R111, -0x7f000001, RZ ;  /* 0x80ffffff6f6f0810 */ /* 0x000fe20007ffe0ff */
[----:B------:R-:W-:Y:S02]  /*14ac0*/  ISETP.GE.U32.AND P0, PT, R90, 0x7f000001, PT ;  /* 0x7f0000015a00780c */ /* 0x000fe40003f06070 */
[----:B------:R-:W-:Y:S01]  /*14ad0*/  IMAD R144, R104, 0x7effffff, RZ ;  /* 0x7effffff68907824 */ /* 0x000fe200078e02ff */
[----:B------:R-:W-:Y:S01]  /*14ae0*/  @P2 IADD3 R125, PT, PT, R125, -0x7f000001, RZ ;  /* 0x80ffffff7d7d2810 */ /* 0x000fe20007ffe0ff */
[----:B------:R-:W-:Y:S02]  /*14af0*/  ISETP.GE.U32.AND P2, PT, R117, 0x7f000001, PT ;  /* 0x7f0000017500780c */ /* 0x000fe40003f46070 */
[----:B------:R-:W-:Y:S01]  /*14b00*/  IMAD.HI.U32 R144, R144, 0x7f000001, R104 ;  /* 0x7f00000190907827 */ /* 0x000fe200078e0068 */
[----:B------:R-:W-:-:S03]  /*14b10*/  @P1 IADD3 R83, PT, PT, R83, -0x7f000001, RZ ;  /* 0x80ffffff53531810 */ /* 0x000fc60007ffe0ff */
[----:B------:R-:W-:-:S04]  /*14b20*/  IMAD.WIDE.U32 R104, R136, R131, RZ ;  /* 0x0000008388687225 */ /* 0x000fc800078e00ff */
[----:B------:R-:W-:Y:S01]  /*14b30*/  IMAD R159, R104, 0x7effffff, RZ ;  /* 0x7effffff689f7824 */ /* 0x000fe200078e02ff */
[----:B------:R-:W-:Y:S01]  /*14b40*/  @P0 IADD3 R90, PT, PT, R90, -0x7f000001, RZ ;  /* 0x80ffffff5a5a0810 */ /* 0x000fe20007ffe0ff */
[----:B------:R-:W-:Y:S02]  /*14b50*/  ISETP.GE.U32.AND P1, PT, R83, 0x7f000001, PT ;  /* 0x7f0000015300780c */ /* 0x000fe40003f26070 */
[----:B------:R-:W-:Y:S01]  /*14b60*/  IMAD.HI.U32 R159, R159, 0x7f000001, R104 ;  /* 0x7f0000019f9f7827 */ /* 0x000fe200078e0068 */
[----:B------:R-:W-:Y:S01]  /*14b70*/  @P2 IADD3 R117, PT, PT, R117, -0x7f000001, RZ ;  /* 0x80ffffff75752810 */ /* 0x000fe20007ffe0ff */
[----:B------:R-:W-:Y:S02]  /*14b80*/  ISETP.GE.U32.AND P0, PT, R90, 0x7f000001, PT ;  /* 0x7f0000015a00780c */ /* 0x000fe40003f06070 */
[----:B------:R-:W-:Y:S01]  /*14b90*/  IMAD.WIDE.U32 R104, R137, R129, RZ ;  /* 0x0000008189687225 */ /* 0x000fe200078e00ff */
[----:B------:R-:W-:Y:S01]  /*14ba0*/  IADD3 R125, PT, PT, R119, R125, RZ ;  /* 0x0000007d777d7210 */ /* 0x000fe20007ffe0ff */
[----:B------:R-:W-:-:S02]  /*14bb0*/  ISETP.GE.U32.AND P2, PT, R92, 0x7f000001, PT ;  /* 0x7f0000015c00780c */ /* 0x000fc40003f46070 */
[----:B------:R-:W-:Y:S01]  /*14bc0*/  IMAD R119, R104, 0x7effffff, RZ ;  /* 0x7effffff68777824 */ /* 0x000fe200078e02ff */
[----:B------:R-:W-:-:S03]  /*14bd0*/  IADD3 R140, PT, PT, R140, R142, RZ ;  /* 0x0000008e8c8c7210 */ /* 0x000fc60007ffe0ff */
[----:B------:R-:W-:Y:S01]  /*14be0*/  IMAD.HI.U32 R119, R119, 0x7f000001, R104 ;  /* 0x7f00000177777827 */ /* 0x000fe200078e0068 */
[----:B------:R-:W-:-:S03]  /*14bf0*/  @P1 IADD3 R83, PT, PT, R83, -0x7f000001, RZ ;  /* 0x80ffffff53531810 */ /* 0x000fc60007ffe0ff */
[----:B------:R-:W-:Y:S01]  /*14c00*/  IMAD.WIDE.U32 R104, R137, R127, RZ ;  /* 0x0000007f89687225 */ /* 0x000fe200078e00ff */
[----:B------:R-:W-:Y:S01]  /*14c10*/  IADD3 R142, PT, PT, R111, R117, RZ ;  /* 0x000000756f8e7210 */ /* 0x000fe20007ffe0ff */
[----:B------:R-:W-:Y:S02]  /*14c20*/  ISETP.GE.U32.AND P1, PT, R94, 0x7f000001, PT ;  /* 0x7f0000015e00780c */ /* 0x000fe40003f26070 */
[----:B------:R-:W-:Y:S01]  /*14c30*/  IMAD R117, R104, 0x7effffff, RZ ;  /* 0x7effffff68757824 */ /* 0x000fe200078e02ff */
[----:B------:R-:W-:Y:S02]  /*14c40*/  @P0 IADD3 R90, PT, PT, R90, -0x7f000001, RZ ;  /* 0x80ffffff5a5a0810 */ /* 0x000fe40007ffe0ff */
[----:B------:R-:W-:Y:S01]  /*14c50*/  @P2 IADD3 R92, PT, PT, R92, -0x7f000001, RZ ;  /* 0x80ffffff5c5c2810 */ /* 0x000fe20007ffe0ff */
[----:B------:R-:W-:Y:S01]  /*14c60*/  ISETP.GE.U32.AND P0, PT, R169, 0x7f000001, PT ;  /* 0x7f000001a900780c */ /* 0x000fe20003f06070 */
[----:B------:R-:W-:-:S04]  /*14c70*/  IMAD.HI.U32 R117, R117, 0x7f000001, R104 ;  /* 0x7f00000175757827 */ /* 0x000fc800078e0068 */
[----:B------:R-:W-:Y:S01]  /*14c80*/  IMAD.WIDE.U32 R104, R129, UR11, RZ ;  /* 0x0000000b81687c25 */ /* 0x000fe2000f8e00ff */
[----:B------:R-:W-:-:S03]  /*14c90*/  IADD3 R92, PT, PT, R83, R92, RZ ;  /* 0x0000005c535c7210 */ /* 0x000fc60007ffe0ff */
[----:B------:R-:W-:Y:S01]  /*14ca0*/  IMAD R83, R104, 0x7effffff, RZ ;  /* 0x7effffff68537824 */ /* 0x000fe200078e02ff */
[----:B------:R-:W-:-:S03]  /*14cb0*/  @P1 IADD3 R94, PT, PT, R94, -0x7f000001, RZ ;  /* 0x80ffffff5e5e1810 */ /* 0x000fc60007ffe0ff */
[----:B------:R-:W-:Y:S01]  /*14cc0*/  IMAD.HI.U32 R83, R83, 0x7f000001, R104 ;  /* 0x7f00000153537827 */ /* 0x000fe200078e0068 */
[----:B------:R-:W-:-:S03]  /*14cd0*/  @P0 IADD3 R169, PT, PT, R169, -0x7f000001, RZ ;  /* 0x80ffffffa9a90810 */ /* 0x000fc60007ffe0ff */
[----:B------:R-:W-:Y:S01]  /*14ce0*/  IMAD.WIDE.U32 R104, R136, R129, RZ ;  /* 0x0000008188687225 */ /* 0x000fe200078e00ff */
[----:B------:R-:W-:Y:S01]  /*14cf0*/  IADD3 R111, PT, PT, R90, R94, RZ ;  /* 0x0000005e5a6f7210 */ /* 0x000fe20007ffe0ff */
[----:B------:R-:W-:Y:S01]  /*14d00*/  ISETP.GE.U32.AND P1, PT, R97, 0x7f000001, PT ;  /* 0x7f0000016100780c */ /* 0x000fe20003f26070 */
[----:B------:R-:W-:Y:S01]  /*14d10*/  ISETP.GE.U32.AND P0, PT, R142, 0x7f000001, PT ;  /* 0x7f0000018e00780c */ /* 0x000fe20003f06070 */
[----:B------:R-:W-:-:S04]  /*14d20*/  IMAD R94, R104, 0x7effffff, RZ ;  /* 0x7effffff685e7824 */ /* 0x000fc800078e02ff */
[----:B------:R-:W-:-:S04]  /*14d30*/  IMAD.HI.U32 R94, R94, 0x7f000001, R104 ;  /* 0x7f0000015e5e7827 */ /* 0x000fc800078e0068 */
[----:B------:R-:W-:-:S04]  /*14d40*/  IMAD.WIDE.U32 R104, R169, R129, RZ ;  /* 0x00000081a9687225 */ /* 0x000fc800078e00ff */
[----:B------:R-:W-:Y:S01]  /*14d50*/  IMAD R167, R104, 0x7effffff, RZ ;  /* 0x7effffff68a77824 */ /* 0x000fe200078e02ff */
[----:B------:R-:W-:Y:S02]  /*14d60*/  @P1 IADD3 R97, PT, PT, R97, -0x7f000001, RZ ;  /* 0x80ffffff61611810 */ /* 0x000fe40007ffe0ff */
[----:B------:R-:W-:Y:S01]  /*14d70*/  @P0 IADD3 R142, PT, PT, R142, -0x7f000001, RZ ;  /* 0x80ffffff8e8e0810 */ /* 0x000fe20007ffe0ff */
[----:B------:R-:W-:-:S04]  /*14d80*/  IMAD.HI.U32 R167, R167, 0x7f000001, R104 ;  /* 0x7f000001a7a77827 */ /* 0x000fc800078e0068 */
[----:B------:R-:W-:Y:S01]  /*14d90*/  IMAD.WIDE.U32 R104, R127, UR10, RZ ;  /* 0x0000000a7f687c25 */ /* 0x000fe2000f8e00ff */
[----:B------:R-:W-:Y:S01]  /*14da0*/  IADD3 R90, PT, PT, R142, R97, RZ ;  /* 0x000000618e5a7210 */ /* 0x000fe20007ffe0ff */
[----:B------:R-:W-:Y:S01]  /*14db0*/  ISETP.GE.U32.AND P1, PT, R83, 0x7f000001, PT ;  /* 0x7f0000015300780c */ /* 0x000fe20003f26070 */
[----:B------:R-:W-:Y:S01]  /*14dc0*/  ISETP.GE.U32.AND P4, PT, R109, 0x7f000001, PT ;  /* 0x7f0000016d00780c */ /* 0x000fe20003f86070 */
[----:B------:R-:W-:Y:S01]  /*14dd0*/  IMAD R97, R104, 0x7effffff, RZ ;  /* 0x7effffff68617824 */ /* 0x000fe200078e02ff */
[----:B------:R-:W-:Y:S01]  /*14de0*/  ISETP.GE.U32.AND P5, PT, R91, 0x7f000001, PT ;  /* 0x7f0000015b00780c */ /* 0x000fe20003fa6070 */
[----:B------:R-:W-:Y:S01]  /*14df0*/  ISETP.GE.U32.AND P3, PT, R10, 0x7f000001, PT ;  /* 0x7f0000010a00780c */ /* 0x000fe20003f66070 */
[----:B------:R-:W2:Y:S01]  /*14e00*/  LDL.64 R142, [R1+0x100] ;  /* 0x00010000018e7983 */ /* 0x000ea20000100a00 */
[----:B------:R-:W-:-:S05]  /*14e10*/  IMAD.HI.U32 R97, R97, 0x7f000001, R104 ;  /* 0x7f00000161617827 */ /* 0x000fca00078e0068 */
[----:B------:R-:W-:Y:S01]  /*14e20*/  ISETP.GE.U32.AND P0, PT, R97, 0x7f000001, PT ;  /* 0x7f0000016100780c */ /* 0x000fe20003f06070 */
[----:B------:R-:W-:-:S12]  /*14e30*/  IMAD.WIDE.U32 R104, R133, R127, RZ ;  /* 0x0000007f85687225 */ /* 0x000fd800078e00ff */
[----:B------:R-:W-:-:S05]  /*14e40*/  @P0 IADD3 R97, PT, PT, R97, -0x7f000001, RZ ;  /* 0x80ffffff61610810 */ /* 0x000fca0007ffe0ff */
[----:B------:R-:W-:Y:S01]  /*14e50*/  ISETP.GE.U32.AND P0, PT, R97, 0x7f000001, PT ;  /* 0x7f0000016100780c */ /* 0x000fe20003f06070 */
[----:B------:R-:W-:Y:S01]  /*14e60*/  IMAD R129, R104, 0x7effffff, RZ ;  /* 0x7effffff68817824 */ /* 0x000fe200078e02ff */
[----:B------:R-:W-:-:S03]  /*14e70*/  @P1 IADD3 R83, PT, PT, R83, -0x7f000001, RZ ;  /* 0x80ffffff53531810 */ /* 0x000fc60007ffe0ff */
[----:B------:R-:W-:-:S04]  /*14e80*/  IMAD.HI.U32 R129, R129, 0x7f000001, R104 ;  /* 0x7f00000181817827 */ /* 0x000fc800078e0068 */
[----:B------:R-:W-:-:S04]  /*14e90*/  IMAD.WIDE.U32 R104, R169, R127, RZ ;  /* 0x0000007fa9687225 */ /* 0x000fc800078e00ff */
[----:B------:R-:W-:Y:S01]  /*14ea0*/  @P0 IADD3 R97, PT, PT, R97, -0x7f000001, RZ ;  /* 0x80ffffff61610810 */ /* 0x000fe20007ffe0ff */
[----:B------:R-:W-:-:S03]  /*14eb0*/  ISETP.GE.U32.AND P0, PT, R129, 0x7f000001, PT ;  /* 0x7f0000018100780c */ /* 0x000fc60003f06070 */
[----:B------:R-:W-:Y:S01]  /*14ec0*/  IADD3 R97, PT, PT, R97, R83, RZ ;  /* 0x0000005361617210 */ /* 0x000fe20007ffe0ff */
[----:B------:R-:W-:-:S04]  /*14ed0*/  IMAD R83, R104, 0x7effffff, RZ ;  /* 0x7effffff68537824 */ /* 0x000fc800078e02ff */
[----:B------:R-:W-:-:S05]  /*14ee0*/  IMAD.HI.U32 R83, R83, 0x7f000001, R104 ;  /* 0x7f00000153537827 */ /* 0x000fca00078e0068 */
[----:B------:R-:W-:Y:S01]  /*14ef0*/  ISETP.GE.U32.AND P2, PT, R83, 0x7f000001, PT ;  /* 0x7f0000015300780c */ /* 0x000fe20003f46070 */
[----:B------:R-:W-:Y:S01]  /*14f00*/  @P0 IADD3 R129, PT, PT, R129, -0x7f000001, RZ ;  /* 0x80ffffff81810810 */ /* 0x000fe20007ffe0ff */
[----:B------:R-:W-:-:S04]  /*14f10*/  ISETP.GE.U32.AND P1, PT, R94, 0x7f000001, PT ;  /* 0x7f0000015e00780c */ /* 0x000fc80003f26070 */
[----:B------:R-:W-:-:S07]  /*14f20*/  ISETP.GE.U32.AND P0, PT, R129, 0x7f000001, PT ;  /* 0x7f0000018100780c */ /* 0x000fce0003f06070 */
        /* <DEDUP_REMOVED lines=14> */
[----:B------:R-:W-:Y:S01]  /*15010*/  IMAD.HI.U32 R94, R94, 0x7f000001, R104 ;  /* 0x7f0000015e5e7827 */ /* 0x000fe200078e0068 */
[----:B------:R-:W-:-:S04]  /*15020*/  ISETP.GE.U32.AND P0, PT, R97, 0x7f000001, PT ;  /* 0x7f0000016100780c */ /* 0x000fc80003f06070 */
[----:B------:R-:W-:Y:S01]  /*15030*/  ISETP.GE.U32.AND P1, PT, R94, 0x7f000001, PT ;  /* 0x7f0000015e00780c */ /* 0x000fe20003f26070 */
[----:B------:R-:W-:-:S08]  /*15040*/  IMAD.WIDE.U32 R104, R131, UR13, RZ ;  /* 0x0000000d83687c25 */ /* 0x000fd0000f8e00ff */
[----:B------:R-:W-:-:S04]  /*15050*/  @P0 IADD3 R97, PT, PT, R97, -0x7f000001, RZ ;  /* 0x80ffffff61610810 */ /* 0x000fc80007ffe0ff */
[----:B------:R-:W-:-:S04]  /*15060*/  @P1 IADD3 R94, PT, PT, R94, -0x7f000001, RZ ;  /* 0x80ffffff5e5e1810 */ /* 0x000fc80007ffe0ff */
[----:B------:R-:W-:Y:S01]  /*15070*/  IADD3 R97, PT, PT, R97, R94, RZ ;  /* 0x0000005e61617210 */ /* 0x000fe20007ffe0ff */
        /* <DEDUP_REMOVED lines=9> */
[----:B------:R-:W-:-:S08]  /*15110*/  IMAD.WIDE.U32 R104, R137, R126, RZ ;  /* 0x0000007e89687225 */ /* 0x000fd000078e00ff */
        /* <DEDUP_REMOVED lines=9> */
[----:B------:R-:W-:-:S04]  /*151b0*/  IMAD.HI.U32 R97, R94, 0x7f000001, R104 ;  /* 0x7f0000015e617827 */ /* 0x000fc800078e0068 */
[----:B------:R-:W-:Y:S01]  /*151c0*/  IMAD.WIDE.U32 R104, R169, R131, RZ ;  /* 0x00000083a9687225 */ /* 0x000fe200078e00ff */
[----:B------:R-:W-:Y:S01]  /*151d0*/  ISETP.GE.U32.AND P1, PT, R96, 0x7f000001, PT ;  /* 0x7f0000016000780c */ /* 0x000fe20003f26070 */
[----:B------:R-:W-:Y:S02]  /*151e0*/  @P4 IADD3 R109, PT, PT, R109, -0x7f000001, RZ ;  /* 0x80ffffff6d6d4810 */ /* 0x000fe40007ffe0ff */
[----:B------:R-:W-:Y:S01]  /*151f0*/  @P5 IADD3 R91, PT, PT, R91, -0x7f000001, RZ ;  /* 0x80ffffff5b5b5810 */ /* 0x000fe20007ffe0ff */
[----:B------:R-:W-:Y:S01]  /*15200*/  IMAD R94, R104, 0x7effffff, RZ ;  /* 0x7effffff685e7824 */ /* 0x000fe200078e02ff */
[----:B------:R-:W-:Y:S01]  /*15210*/  @P3 IADD3 R10, PT, PT, R10, -0x7f000001, RZ ;  /* 0x80ffffff0a0a3810 */ /* 0x000fe20007ffe0ff */
[----:B------:R-:W-:Y:S01]  /*15220*/  ISETP.GE.U32.AND P2, PT, R0, 0x7f000001, PT ;  /* 0x7f0000010000780c */ /* 0x000fe20003f46070 */
[----:B------:R-:W3:Y:S01]  /*15230*/  LDL R131, [R1+0x11c] ;  /* 0x00011c0001837983 */ /* 0x000ee20000100800 */
[----:B------:R-:W-:-:S05]  /*15240*/  IMAD.HI.U32 R94, R94, 0x7f000001, R104 ;  /* 0x7f0000015e5e7827 */ /* 0x000fca00078e0068 */
[----:B------:R-:W-:Y:S01]  /*15250*/  ISETP.GE.U32.AND P0, PT, R94, 0x7f000001, PT ;  /* 0x7f0000015e00780c */ /* 0x000fe20003f06070 */
[----:B------:R-:W-:Y:S01]  /*15260*/  ISETP.GE.U32.AND P5, PT, R97, 0x7f000001, PT ;  /* 0x7f0000016100780c */ /* 0x000fe20003fa6070 */
[----:B------:R-:W-:-:S11]  /*15270*/  ISETP.GE.U32.AND P4, PT, R129, 0x7f000001, PT ;  /* 0x7f0000018100780c */ /* 0x000fd60003f86070 */
[----:B------:R-:W-:Y:S01]  /*15280*/  @P0 IADD3 R94, PT, PT, R94, -0x7f000001, RZ ;  /* 0x80ffffff5e5e0810 */ /* 0x000fe20007ffe0ff */
[----:B------:R-:W-:Y:S01]  /*15290*/  ISETP.GE.U32.AND P0, PT, R92, 0x7f000001, PT ;  /* 0x7f0000015c00780c */ /* 0x000fe20003f06070 */
[----:B------:R-:W-:-:S03]  /*152a0*/  @P1 IADD3 R96, PT, PT, R96, -0x7f000001, RZ ;  /* 0x80ffffff60601810 */ /* 0x000fc60007ffe0ff */
[----:B------:R-:W-:-:S04]  /*152b0*/  IMAD.WIDE.U32 R104, R94, 0x5fffffa, RZ ;  /* 0x05fffffa5e687825 */ /* 0x000fc800078e00ff */
[----:B------:R-:W-:-:S05]  /*152c0*/  IMAD R94, R94, 0x6, RZ ;  /* 0x000000065e5e7824 */ /* 0x000fca00078e02ff */
[----:B------:R-:W-:Y:S01]  /*152d0*/  @P0 IADD3 R92, PT, PT, R92, -0x7f000001, RZ ;  /* 0x80ffffff5c5c0810 */ /* 0x000fe20007ffe0ff */
[----:B------:R-:W-:Y:S01]  /*152e0*/  ISETP.GE.U32.AND P0, PT, R125, 0x7f000001, PT ;  /* 0x7f0000017d00780c */ /* 0x000fe20003f06070 */
[----:B------:R-:W-:Y:S01]  /*152f0*/  IMAD.HI.U32 R94, R94, 0x7f000001, R104 ;  /* 0x7f0000015e5e7827 */ /* 0x000fe200078e0068 */
[----:B------:R-:W-:Y:S02]  /*15300*/  @P5 IADD3 R97, PT, PT, R97, -0x7f000001, RZ ;  /* 0x80ffffff61615810 */ /* 0x000fe40007ffe0ff */
[----:B------:R-:W-:Y:S02]  /*15310*/  @P4 IADD3 R129, PT, PT, R129, -0x7f000001, RZ ;  /* 0x80ffffff81814810 */ /* 0x000fe40007ffe0ff */
[----:B------:R-:W-:Y:S01]  /*15320*/  IADD3 R105, PT, PT, R92, R96, RZ ;  /* 0x000000605c697210 */ /* 0x000fe20007ffe0ff */
[----:B------:R-:W-:Y:S01]  /*15330*/  ISETP.GE.U32.AND P1, PT, R111, 0x7f000001, PT ;  /* 0x7f0000016f00780c */ /* 0x000fe20003f26070 */
[----:B------:R-:W4:Y:S01]  /*15340*/  LDL R104, [R1+0x118] ;  /* 0x0001180001687983 */ /* 0x000f220000100800 */
[----:B------:R-:W-:Y:S01]  /*15350*/  IADD3 R129, PT, PT, R129, R97, RZ ;  /* 0x0000006181817210 */ /* 0x000fe20007ffe0ff */
[----:B------:R-:W-:-:S03]  /*15360*/  IMAD.WIDE.U32 R96, R126, UR13, RZ ;  /* 0x0000000d7e607c25 */ /* 0x000fc6000f8e00ff */
[----:B------:R-:W-:Y:S01]  /*15370*/  @P0 IADD3 R125, PT, PT, R125, -0x7f000001, RZ ;  /* 0x80ffffff7d7d0810 */ /* 0x000fe20007ffe0ff */
[----:B------:R-:W-:-:S03]  /*15380*/  ISETP.GE.U32.AND P0, PT, R105, 0x7f000001, PT ;  /* 0x7f0000016900780c */ /* 0x000fc60003f06070 */
[----:B------:R-:W-:Y:S01]  /*15390*/  IADD3 R92, PT, PT, R125, R10, RZ ;  /* 0x0000000a7d5c7210 */ /* 0x000fe20007ffe0ff */
[----:B------:R-:W-:Y:S02]  /*153a0*/  IMAD R10, R96, 0x7effffff, RZ ;  /* 0x7effffff600a7824 */ /* 0x000fe400078e02ff */
[----:B------:R-:W-:Y:S02]  /*153b0*/  @P1 IADD3 R111, PT, PT, R111, -0x7f000001, RZ ;  /* 0x80ffffff6f6f1810 */ /* 0x000fe40007ffe0ff */
[----:B------:R-:W-:Y:S01]  /*153c0*/  IMAD.HI.U32 R96, R10, 0x7f000001, R96 ;  /* 0x7f0000010a607827 */ /* 0x000fe200078e0060 */
[----:B------:R-:W-:-:S04]  /*153d0*/  ISETP.GE.U32.AND P1, PT, R11, 0x7f000001, PT ;  /* 0x7f0000010b00780c */ /* 0x000fc80003f26070 */
[----:B------:R-:W-:Y:S01]  /*153e0*/  @P0 IADD3 R105, PT, PT, R105, -0x7f000001, RZ ;  /* 0x80ffffff69690810 */ /* 0x000fe20007ffe0ff */
[----:B------:R-:W-:Y:S01]  /*153f0*/  ISETP.GE.U32.AND P0, PT, R96, 0x7f000001, PT ;  /* 0x7f0000016000780c */ /* 0x000fe20003f06070 */
[----:B------:R-:W-:-:S04]  /*15400*/  @P2 IADD3 R0, PT, PT, R0, -0x7f000001, RZ ;  /* 0x80ffffff00002810 */ /* 0x000fc80007ffe0ff */
[----:B------:R-:W-:-:S03]  /*15410*/  IADD3 R0, PT, PT, R111, R0, RZ ;  /* 0x000000006f007210 */ /* 0x000fc60007ffe0ff */
[----:B------:R-:W-:Y:S01]  /*15420*/  @P1 IADD3 R11, PT, PT, R11, -0x7f000001, RZ ;  /* 0x80ffffff0b0b1810 */ /* 0x000fe20007ffe0ff */
[----:B------:R-:W-:-:S04]  /*15430*/  ISETP.GE.U32.AND P2, PT, R99, 0x7f000001, PT ;  /* 0x7f0000016300780c */ /* 0x000fc80003f46070 */
[----:B------:R-:W-:Y:S01]  /*15440*/  @P0 IADD3 R96, PT, PT, R96, -0x7f000001, RZ ;  /* 0x80ffffff60600810 */ /* 0x000fe20007ffe0ff */
[----:B------:R-:W-:Y:S01]  /*15450*/  ISETP.GE.U32.AND P0, PT, R0, 0x7f000001, PT ;  /* 0x7f0000010000780c */ /* 0x000fe20003f06070 */
[----:B------:R-:W-:Y:S01]  /*15460*/  IADD3 R125, PT, PT, R105, R11, RZ ;  /* 0x0000000b697d7210 */ /* 0x000fe20007ffe0ff */
[----:B------:R-:W-:Y:S02]  /*15470*/  ISETP.GE.U32.AND P4, PT, R134, 0x7f000001, PT ;  /* 0x7f0000018600780c */ /* 0x000fe40003f86070 */
[----:B------:R-:W-:-:S04]  /*15480*/  IMAD.WIDE.U32 R10, R96, 0x5fffffa, RZ ;  /* 0x05fffffa600a7825 */ /* 0x000fc800078e00ff */
[----:B------:R-:W-:-:S04]  /*15490*/  IMAD R96, R96, 0x6, RZ ;  /* 0x0000000660607824 */ /* 0x000fc800078e02ff */
[----:B------:R-:W-:Y:S01]  /*154a0*/  IMAD.HI.U32 R105, R96, 0x7f000001, R10 ;  /* 0x7f00000160697827 */ /* 0x000fe200078e000a */
[----:B------:R-:W-:Y:S02]  /*154b0*/  @P2 IADD3 R99, PT, PT, R99, -0x7f000001, RZ ;  /* 0x80ffffff63632810 */ /* 0x000fe40007ffe0ff */
[----:B------:R-:W-:Y:S01]  /*154c0*/  @P0 IADD3 R0, PT, PT, R0, -0x7f000001, RZ ;  /* 0x80ffffff00000810 */ /* 0x000fe20007ffe0ff */
[----:B------:R-:W-:Y:S01]  /*154d0*/  ISETP.GE.U32.AND P0, PT, R135, 0x7f000001, PT ;  /* 0x7f0000018700780c */ /* 0x000fe20003f06070 */
[----:B------:R-:W-:Y:S01]  /*154e0*/  IMAD.WIDE.U32 R10, R169, R126, RZ ;  /* 0x0000007ea90a7225 */ /* 0x000fe200078e00ff */
[----:B------:R-:W-:Y:S01]  /*154f0*/  ISETP.GE.U32.AND P2, PT, R105, 0x7f000001, PT ;  /* 0x7f0000016900780c */ /* 0x000fe20003f46070 */
[----:B------:R-:W-:Y:S02]  /*15500*/  @P4 IADD3 R134, PT, PT, R134, -0x7f000001, RZ ;  /* 0x80ffffff86864810 */ /* 0x000fe40007ffe0ff */
[----:B------:R-:W-:-:S04]  /*15510*/  IMAD R97, R10, 0x7effffff, RZ ;  /* 0x7effffff0a617824 */ /* 0x000fc800078e02ff */
[----:B------:R-:W-:Y:S01]  /*15520*/  IMAD.HI.U32 R97, R97, 0x7f000001, R10 ;  /* 0x7f00000161617827 */ /* 0x000fe200078e000a */
[----:B------:R-:W-:-:S03]  /*15530*/  IADD3 R96, PT, PT, R0, R99, RZ ;  /* 0x0000006300607210 */ /* 0x000fc60007ffe0ff */
[----:B------:R-:W-:Y:S01]  /*15540*/  IMAD.WIDE.U32 R10, R14, R134, RZ ;  /* 0x000000860e0a7225 */ /* 0x000fe200078e00ff */
[----:B------:R-:W-:Y:S02]  /*15550*/  @P0 IADD3 R135, PT, PT, R135, -0x7f000001, RZ ;  /* 0x80ffffff87870810 */ /* 0x000fe40007ffe0ff */
[----:B------:R-:W-:Y:S01]  /*15560*/  @P2 IADD3 R105, PT, PT, R105, -0x7f000001, RZ ;  /* 0x80ffffff69692810 */ /* 0x000fe20007ffe0ff */
[----:B------:R-:W-:-:S04]  /*15570*/  IMAD R0, R10, 0x7effffff, RZ ;  /* 0x7effffff0a007824 */ /* 0x000fc800078e02ff */
[----:B------:R-:W-:Y:S01]  /*15580*/  IMAD.HI.U32 R0, R0, 0x7f000001, R10 ;  /* 0x7f00000100007827 */ /* 0x000fe200078e000a */
[----:B------:R-:W-:-:S05]  /*15590*/  IADD3 R10, PT, PT, R135, R105, RZ ;  /* 0x00000069870a7210 */ /* 0x000fca0007ffe0ff */
[----:B------:R-:W-:Y:S01]  /*155a0*/  ISETP.GE.U32.AND P0, PT, R10, 0x7f000001, PT ;  /* 0x7f0000010a00780c */ /* 0x000fe20003f06070 */
[----:B------:R-:W-:-:S12]  /*155b0*/  ISETP.GE.U32.AND P1, PT, R92, 0x7f000001, PT ;  /* 0x7f0000015c00780c */ /* 0x000fd80003f26070 */
[----:B------:R-:W-:Y:S01]  /*155c0*/  @P0 IADD3 R10, PT, PT, R10, -0x7f000001, RZ ;  /* 0x80ffffff0a0a0810 */ /* 0x000fe20007ffe0ff */
[----:B------:R-:W-:Y:S01]  /*155d0*/  ISETP.GE.U32.AND P0, PT, R139, 0x7f000001, PT ;  /* 0x7f0000018b00780c */ /* 0x000fe20003f06070 */
[----:B------:R-:W-:Y:S01]  /*155e0*/  @P1 IADD3 R92, PT, PT, R92, -0x7f000001, RZ ;  /* 0x80ffffff5c5c1810 */ /* 0x000fe20007ffe0ff */
[----:B------:R-:W-:-:S11]  /*155f0*/  ISETP.GE.U32.AND P1, PT, R127, 0x7f000001, PT ;  /* 0x7f0000017f00780c */ /* 0x000fd60003f26070 */
[----:B------:R-:W-:Y:S01]  /*15600*/  @P0 IADD3 R139, PT, PT, R139, -0x7f000001, RZ ;  /* 0x80ffffff8b8b0810 */ /* 0x000fe20007ffe0ff */
[----:B------:R-:W-:Y:S01]  /*15610*/  ISETP.GE.U32.AND P0, PT, R140, 0x7f000001, PT ;  /* 0x7f0000018c00780c */ /* 0x000fe20003f06070 */
[----:B------:R-:W-:Y:S01]  /*15620*/  @P1 IADD3 R127, PT, PT, R127, -0x7f000001, RZ ;  /* 0x80ffffff7f7f1810 */ /* 0x000fe20007ffe0ff */
[----:B------:R-:W-:-:S11]  /*15630*/  ISETP.GE.U32.AND P1, PT, R83, 0x7f000001, PT ;  /* 0x7f0000015300780c */ /* 0x000fd60003f26070 */
[----:B------:R-:W-:Y:S01]  /*15640*/  @P0 IADD3 R140, PT, PT, R140, -0x7f000001, RZ ;  /* 0x80ffffff8c8c0810 */ /* 0x000fe20007ffe0ff */
[----:B------:R-:W-:Y:S01]  /*15650*/  ISETP.GE.U32.AND P0, PT, R129, 0x7f000001, PT ;  /* 0x7f0000018100780c */ /* 0x000fe20003f06070 */
[----:B------:R-:W-:Y:S01]  /*15660*/  @P1 IADD3 R83, PT, PT, R83, -0x7f000001, RZ ;  /* 0x80ffffff53531810 */ /* 0x000fe20007ffe0ff */
[----:B------:R-:W-:Y:S01]  /*15670*/  ISETP.GE.U32.AND P1, PT, R94, 0x7f000001, PT ;  /* 0x7f0000015e00780c */ /* 0x000fe20003f26070 */
[----:B------:R-:W-:Y:S02]  /*15680*/  IMAD.WIDE.U32 R134, R14, R127, RZ ;  /* 0x0000007f0e867225 */ /* 0x000fe400078e00ff */
[----:B------:R-:W-:Y:S02]  /*15690*/  IADD3 R174, PT, PT, R140, R83, RZ ;  /* 0x000000538cae7210 */ /* 0x000fe40007ffe0ff */
[----:B------:R-:W-:Y:S02]  /*156a0*/  IMAD R11, R134, 0x7effffff, RZ ;  /* 0x7effffff860b7824 */ /* 0x000fe400078e02ff */
[----:B------:R-:W-:-:S04]  /*156b0*/  IMAD.WIDE.U32 R126, R14, R136, RZ ;  /* 0x000000880e7e7225 */ /* 0x000fc800078e00ff */
[----:B------:R-:W-:Y:S01]  /*156c0*/  @P0 IADD3 R129, PT, PT, R129, -0x7f000001, RZ ;  /* 0x80ffffff81810810 */ /* 0x000fe20007ffe0ff */
[----:B------:R-:W-:Y:S01]  /*156d0*/  ISETP.GE.U32.AND P0, PT, R174, 0x7f000001, PT ;  /* 0x7f000001ae00780c */ /* 0x000fe20003f06070 */
[----:B------:R-:W-:Y:S01]  /*156e0*/  IMAD.HI.U32 R134, R11, 0x7f000001, R134 ;  /* 0x7f0000010b867827 */ /* 0x000fe200078e0086 */
[----:B------:R-:W-:-:S03]  /*156f0*/  @P1 IADD3 R94, PT, PT, R94, -0x7f000001, RZ ;  /* 0x80ffffff5e5e1810 */ /* 0x000fc60007ffe0ff */
[----:B------:R-:W-:-:S04]  /*15700*/  IMAD R11, R126, 0x7effffff, RZ ;  /* 0x7effffff7e0b7824 */ /* 0x000fc800078e02ff */
[----:B------:R-:W-:Y:S01]  /*15710*/  IMAD.HI.U32 R126, R11, 0x7f000001, R126 ;  /* 0x7f0000010b7e7827 */ /* 0x000fe200078e007e */
[----:B------:R-:W-:-:S03]  /*15720*/  IADD3 R127, PT, PT, R129, R94, RZ ;  /* 0x0000005e817f7210 */ /* 0x000fc60007ffe0ff */
[----:B------:R-:W-:Y:S02]  /*15730*/  @P0 IADD3 R174, PT, PT, R174, -0x7f000001, RZ ;  /* 0x80ffffffaeae0810 */ /* 0x000fe40007ffe0ff */
        /* <DEDUP_REMOVED lines=8> */
[----:B------:R-:W-:Y:S02]  /*157c0*/  IADD3 R100, PT, PT, R92, R100, RZ ;  /* 0x000000645c647210 */ /* 0x000fe40007ffe0ff */
[----:B------:R-:W-:-:S10]  /*157d0*/  @P1 IADD3 R85, PT, PT, R85, -0x7f000001, RZ ;  /* 0x80ffffff55551810 */ /* 0x000fd40007ffe0ff */
[----:B------:R-:W-:Y:S01]  /*157e0*/  @P0 IADD3 R96, PT, PT, R96, -0x7f000001, RZ ;  /* 0x80ffffff60600810 */ /* 0x000fe20007ffe0ff */
[----:B------:R-:W-:Y:S01]  /*157f0*/  ISETP.GE.U32.AND P0, PT, R100, 0x7f000001, PT ;  /* 0x7f0000016400780c */ /* 0x000fe20003f06070 */
[----:B------:R-:W-:-:S12]  /*15800*/  IADD3 R85, PT, PT, R90, R85, RZ ;  /* 0x000000555a557210 */ /* 0x000fd80007ffe0ff */
[----:B------:R-:W-:Y:S01]  /*15810*/  @P0 IADD3 R100, PT, PT, R100, -0x7f000001, RZ ;  /* 0x80ffffff64640810 */ /* 0x000fe20007ffe0ff */
[----:B------:R-:W-:-:S13]  /*15820*/  ISETP.GE.U32.AND P0, PT, R85, 0x7f000001, PT ;  /* 0x7f0000015500780c */ /* 0x000fda0003f06070 */
[----:B------:R-:W-:Y:S01]  /*15830*/  @P0 IADD3 R85, PT, PT, R85, -0x7f000001, RZ ;  /* 0x80ffffff55550810 */ /* 0x000fe20007ffe0ff */
[----:B------:R-:W-:Y:S01]  /*15840*/  ISETP.GE.U32.AND P0, PT, R125, 0x7f000001, PT ;  /* 0x7f0000017d00780c */ /* 0x000fe20003f06070 */
[----:B------:R-:W-:Y:S01]  /*15850*/  IMAD.WIDE.U32 R10, R14, R10, RZ ;  /* 0x0000000a0e0a7225 */ /* 0x000fe200078e00ff */
[----:B------:R-:W-:-:S03]  /*15860*/  IADD3 R171, PT, PT, R96, R171, RZ ;  /* 0x000000ab60ab7210 */ /* 0x000fc60007ffe0ff */
[----:B------:R-:W-:-:S08]  /*15870*/  IMAD R111, R10, 0x7effffff, RZ ;  /* 0x7effffff0a6f7824 */ /* 0x000fd000078e02ff */
[----:B------:R-:W-:Y:S01]  /*15880*/  @P0 IADD3 R125, PT, PT, R125, -0x7f000001, RZ ;  /* 0x80ffffff7d7d0810 */ /* 0x000fe20007ffe0ff */
[----:B------:R-:W-:Y:S01]  /*15890*/  ISETP.GE.U32.AND P0, PT, R132, 0x7f000001, PT ;  /* 0x7f0000018400780c */ /* 0x000fe20003f06070 */
[----:B------:R-:W-:-:S04]  /*158a0*/  IMAD.HI.U32 R111, R111, 0x7f000001, R10 ;  /* 0x7f0000016f6f7827 */ /* 0x000fc800078e000a */
[----:B------:R-:W-:-:S04]  /*158b0*/  IMAD.WIDE.U32 R10, R14, R137, RZ ;  /* 0x000000890e0a7225 */ /* 0x000fc800078e00ff */
[----:B------:R-:W-:-:S04]  /*158c0*/  IMAD R105, R10, 0x7effffff, RZ ;  /* 0x7effffff0a697824 */ /* 0x000fc800078e02ff */
[----:B------:R-:W-:Y:S01]  /*158d0*/  @P0 IADD3 R132, PT, PT, R132, -0x7f000001, RZ ;  /* 0x80ffffff84840810 */ /* 0x000fe20007ffe0ff */
[----:B------:R-:W-:Y:S01]  /*158e0*/  ISETP.GE.U32.AND P0, PT, R171, 0x7f000001, PT ;  /* 0x7f000001ab00780c */ /* 0x000fe20003f06070 */
[----:B------:R-:W-:-:S03]  /*158f0*/  IMAD.HI.U32 R105, R105, 0x7f000001, R10 ;  /* 0x7f00000169697827 */ /* 0x000fc600078e000a */
[----:B------:R-:W-:Y:S01]  /*15900*/  ISETP.GE.U32.AND P1, PT, R132, 0x7f000001, PT ;  /* 0x7f0000018400780c */ /* 0x000fe20003f26070 */
[----:B------:R-:W-:Y:S01]  /*15910*/  IMAD.WIDE.U32 R10, R14, R139, RZ ;  /* 0x0000008b0e0a7225 */ /* 0x000fe200078e00ff */
[----:B------:R0:W-:Y:S01]  /*15920*/  STL [R1+0x110], R171 ;  /* 0x000110ab01007387 */ /* 0x0001e20000100800 */
[----:B------:R-:W-:Y:S02]  /*15930*/  IADD3 R100, PT, PT, R100, R170, RZ ;  /* 0x000000aa64647210 */ /* 0x000fe40007ffe0ff */
[----:B------:R-:W-:Y:S01]  /*15940*/  IMAD R92, R10, 0x7effffff, RZ ;  /* 0x7effffff0a5c7824 */ /* 0x000fe200078e02ff */
[----:B------:R-:W-:-:S03]  /*15950*/  ISETP.GE.U32.AND P2, PT, R97, 0x7f000001, PT ;  /* 0x7f0000016100780c */ /* 0x000fc60003f46070 */
[----:B------:R-:W-:Y:S01]  /*15960*/  IMAD.HI.U32 R92, R92, 0x7f000001, R10 ;  /* 0x7f0000015c5c7827 */ /* 0x000fe200078e000a */
[----:B0-----:R-:W-:Y:S01]  /*15970*/  @P0 IADD3 R171, PT, PT, R171, -0x7f000001, RZ ;  /* 0x80ffffffabab0810 */ /* 0x001fe20007ffe0ff */
[----:B------:R-:W-:Y:S02]  /*15980*/  ISETP.GE.U32.AND P0, PT, R144, 0x7f000001, PT ;  /* 0x7f0000019000780c */ /* 0x000fe40003f06070 */
[----:B------:R-:W-:Y:S01]  /*15990*/  IMAD.WIDE.U32 R10, R14, R169, RZ ;  /* 0x000000a90e0a7225 */ /* 0x000fe200078e00ff */
[----:B------:R-:W-:Y:S01]  /*159a0*/  @P1 IADD3 R132, PT, PT, R132, -0x7f000001, RZ ;  /* 0x80ffffff84841810 */ /* 0x000fe20007ffe0ff */
[----:B------:R-:W-:Y:S02]  /*159b0*/  ISETP.GE.U32.AND P1, PT, R100, 0x7f000001, PT ;  /* 0x7f0000016400780c */ /* 0x000fe40003f26070 */
[----:B------:R-:W-:-:S04]  /*159c0*/  IMAD R99, R10, 0x7effffff, RZ ;  /* 0x7effffff0a637824 */ /* 0x000fc800078e02ff */
[----:B------:R-:W-:-:S04]  /*159d0*/  IMAD.HI.U32 R99, R99, 0x7f000001, R10 ;  /* 0x7f00000163637827 */ /* 0x000fc800078e000a */
[----:B------:R-:W-:Y:S01]  /*159e0*/  IMAD.WIDE.U32 R10, R14, R133, RZ ;  /* 0x000000850e0a7225 */ /* 0x000fe200078e00ff */
[----:B------:R-:W-:Y:S02]  /*159f0*/  @P0 IADD3 R144, PT, PT, R144, -0x7f000001, RZ ;  /* 0x80ffffff90900810 */ /* 0x000fe40007ffe0ff */
[----:B------:R-:W-:Y:S01]  /*15a00*/  @P2 IADD3 R97, PT, PT, R97, -0x7f000001, RZ ;  /* 0x80ffffff61612810 */ /* 0x000fe20007ffe0ff */
[----:B------:R0:W-:Y:S01]  /*15a10*/  STL [R1+0x114], R100 ;  /* 0x0001146401007387 */ /* 0x0001e20000100800 */
[----:B------:R-:W-:Y:S01]  /*15a20*/  IMAD R83, R10, 0x7effffff, RZ ;  /* 0x7effffff0a537824 */ /* 0x000fe200078e02ff */
[----:B------:R-:W-:-:S03]  /*15a30*/  ISETP.GE.U32.AND P0, PT, R144, 0x7f000001, PT ;  /* 0x7f0000019000780c */ /* 0x000fc60003f06070 */
[----:B------:R-:W-:Y:S01]  /*15a40*/  IMAD.HI.U32 R83, R83, 0x7f000001, R10 ;  /* 0x7f00000153537827 */ /* 0x000fe200078e000a */
[----:B0-----:R-:W-:Y:S01]  /*15a50*/  @P1 IADD3 R100, PT, PT, R100, -0x7f000001, RZ ;  /* 0x80ffffff64641810 */ /* 0x001fe20007ffe0ff */
[----:B------:R-:W-:Y:S02]  /*15a60*/  ISETP.GE.U32.AND P1, PT, R159, 0x7f000001, PT ;  /* 0x7f0000019f00780c */ /* 0x000fe40003f26070 */
[----:B------:R-:W-:-:S04]  /*15a70*/  IMAD.WIDE.U32 R10, R97, 0x5fffffa, RZ ;  /* 0x05fffffa610a7825 */ /* 0x000fc800078e00ff */
[----:B------:R-:W-:-:S04]  /*15a80*/  IMAD R97, R97, 0x6, RZ ;  /* 0x0000000661617824 */ /* 0x000fc800078e02ff */
        /* <DEDUP_REMOVED lines=22> */
[----:B------:R-:W-:Y:S02]  /*15bf0*/  IMAD R90, R10, 0x7effffff, RZ ;  /* 0x7effffff0a5a7824 */ /* 0x000fe400078e02ff */
[----:B------:R-:W-:Y:S01]  /*15c00*/  IMAD.WIDE.U32 R96, R174, R17, RZ ;  /* 0x00000011ae607225 */ /* 0x000fe200078e00ff */
[----:B------:R-:W-:Y:S01]  /*15c10*/  ISETP.GE.U32.AND P5, PT, R119, 0x7f000001, PT ;  /* 0x7f0000017700780c */ /* 0x000fe20003fa6070 */
[----:B------:R-:W-:Y:S02]  /*15c20*/  ISETP.GE.U32.AND P4, PT, R132, 0x7f000001, PT ;  /* 0x7f0000018400780c */ /* 0x000fe40003f86070 */
[----:B------:R-:W-:Y:S01]  /*15c30*/  IMAD.HI.U32 R90, R90, 0x7f000001, R10 ;  /* 0x7f0000015a5a7827 */ /* 0x000fe200078e000a */
[----:B------:R-:W-:Y:S01]  /*15c40*/  ISETP.GE.U32.AND P1, PT, R167, 0x7f000001, PT ;  /* 0x7f000001a700780c */ /* 0x000fe20003f26070 */
[----:B------:R-:W-:-:S02]  /*15c50*/  ISETP.GE.U32.AND P0, PT, R117, 0x7f000001, PT ;  /* 0x7f0000017500780c */ /* 0x000fc40003f06070 */
[----:B------:R-:W-:Y:S01]  /*15c60*/  IMAD R10, R96, 0x7effffff, RZ ;  /* 0x7effffff600a7824 */ /* 0x000fe200078e02ff */
[----:B----4-:R-:W-:Y:S02]  /*15c70*/  IADD3 R85, PT, PT, R85, R104, RZ ;  /* 0x0000006855557210 */ /* 0x010fe40007ffe0ff */
[----:B---3--:R-:W-:Y:S01]  /*15c80*/  IADD3 R125, PT, PT, R125, R131, RZ ;  /* 0x000000837d7d7210 */ /* 0x008fe20007ffe0ff */
[----:B------:R-:W-:-:S04]  /*15c90*/  IMAD.HI.U32 R96, R10, 0x7f000001, R96 ;  /* 0x7f0000010a607827 */ /* 0x000fc800078e0060 */
[----:B------:R-:W-:Y:S01]  /*15ca0*/  IMAD.WIDE.U32 R10, R12, R77, RZ ;  /* 0x0000004d0c0a7225 */ /* 0x000fe200078e00ff */
[----:B------:R-:W-:Y:S01]  /*15cb0*/  ISETP.GE.U32.AND P2, PT, R85, 0x7f000001, PT ;  /* 0x7f0000015500780c */ /* 0x000fe20003f46070 */
[----:B------:R-:W-:Y:S02]  /*15cc0*/  ISETP.GE.U32.AND P3, PT, R125, 0x7f000001, PT ;  /* 0x7f0000017d00780c */ /* 0x000fe40003f66070 */
[----:B------:R-:W-:Y:S01]  /*15cd0*/  IMAD R140, R10, 0x7effffff, RZ ;  /* 0x7effffff0a8c7824 */ /* 0x000fe200078e02ff */
[----:B------:R-:W-:Y:S02]  /*15ce0*/  @P5 IADD3 R119, PT, PT, R119, -0x7f000001, RZ ;  /* 0x80ffffff77775810 */ /* 0x000fe40007ffe0ff */
[----:B------:R-:W-:Y:S02]  /*15cf0*/  @P4 IADD3 R132, PT, PT, R132, -0x7f000001, RZ ;  /* 0x80ffffff84844810 */ /* 0x000fe40007ffe0ff */
[----:B------:R-:W-:Y:S01]  /*15d00*/  @P1 IADD3 R167, PT, PT, R167, -0x7f000001, RZ ;  /* 0x80ffffffa7a71810 */ /* 0x000fe20007ffe0ff */
[----:B------:R-:W-:Y:S01]  /*15d10*/  IMAD.HI.U32 R140, R140, 0x7f000001, R10 ;  /* 0x7f0000018c8c7827 */ /* 0x000fe200078e000a */
[----:B------:R-:W-:-:S03]  /*15d20*/  @P0 IADD3 R117, PT, PT, R117, -0x7f000001, RZ ;  /* 0x80ffffff75750810 */ /* 0x000fc60007ffe0ff */
[----:B------:R-:W-:Y:S01]  /*15d30*/  IMAD.WIDE.U32 R10, R8, R77, RZ ;  /* 0x0000004d080a7225 */ /* 0x000fe200078e00ff */
[----:B------:R-:W-:Y:S02]  /*15d40*/  IADD3 R119, PT, PT, R132, R119, RZ ;  /* 0x0000007784777210 */ /* 0x000fe40007ffe0ff */
[----:B------:R-:W-:Y:S01]  /*15d50*/  IADD3 R167, PT, PT, R117, R167, RZ ;  /* 0x000000a775a77210 */ /* 0x000fe20007ffe0ff */
[----:B------:R-:W-:Y:S02]  /*15d60*/  IMAD R139, R10, 0x7effffff, RZ ;  /* 0x7effffff0a8b7824 */ /* 0x000fe400078e02ff */
[----:B------:R-:W-:Y:S01]  /*15d70*/  IMAD.WIDE.U32 R136, R5, R77, RZ ;  /* 0x0000004d05887225 */ /* 0x000fe200078e00ff */
[----:B------:R0:W-:Y:S01]  /*15d80*/  STL [R1+0x118], R85 ;  /* 0x0001185501007387 */ /* 0x0001e20000100800 */
[----:B------:R-:W-:Y:S02]  /*15d90*/  ISETP.GE.U32.AND P0, PT, R167, 0x7f000001, PT ;  /* 0x7f000001a700780c */ /* 0x000fe40003f06070 */
[----:B------:R-:W-:Y:S01]  /*15da0*/  IMAD.HI.U32 R139, R139, 0x7f000001, R10 ;  /* 0x7f0000018b8b7827 */ /* 0x000fe200078e000a */
[----:B------:R1:W-:Y:S03]  /*15db0*/  STL [R1+0x11c], R125 ;  /* 0x00011c7d01007387 */ /* 0x0003e60000100800 */
[----:B------:R-:W-:Y:S01]  /*15dc0*/  IMAD R10, R136, 0x7effffff, RZ ;  /* 0x7effffff880a7824 */ /* 0x000fe200078e02ff */
[----:B0-----:R-:W-:Y:S01]  /*15dd0*/  @P2 IADD3 R85, PT, PT, R85, -0x7f000001, RZ ;  /* 0x80ffffff55552810 */ /* 0x001fe20007ffe0ff */
[----:B------:R-:W-:Y:S01]  /*15de0*/  ISETP.GE.U32.AND P2, PT, R119, 0x7f000001, PT ;  /* 0x7f0000017700780c */ /* 0x000fe20003f46070 */
[----:B-1----:R-:W-:Y:S01]  /*15df0*/  @P3 IADD3 R125, PT, PT, R125, -0x7f000001, RZ ;  /* 0x80ffffff7d7d3810 */ /* 0x002fe20007ffe0ff */
[----:B------:R-:W-:Y:S01]  /*15e00*/  ISETP.GE.U32.AND P3, PT, R175, 0x7f000001, PT ;  /* 0x7f000001af00780c */ /* 0x000fe20003f66070 */
[----:B------:R-:W-:-:S04]  /*15e10*/  IMAD.HI.U32 R136, R10, 0x7f000001, R136 ;  /* 0x7f0000010a887827 */ /* 0x000fc800078e0088 */
[----:B------:R-:W-:-:S04]  /*15e20*/  IMAD.WIDE.U32 R10, R4, R77, RZ ;  /* 0x0000004d040a7225 */ /* 0x000fc800078e00ff */
[----:B------:R-:W-:Y:S02]  /*15e30*/  IMAD R133, R10, 0x7effffff, RZ ;  /* 0x7effffff0a857824 */ /* 0x000fe400078e02ff */
[----:B------:R-:W-:Y:S02]  /*15e40*/  @P2 IADD3 R119, PT, PT, R119, -0x7f000001, RZ ;  /* 0x80ffffff77772810 */ /* 0x000fe40007ffe0ff */
[----:B------:R-:W-:Y:S01]  /*15e50*/  @P0 IADD3 R167, PT, PT, R167, -0x7f000001, RZ ;  /* 0x80ffffffa7a70810 */ /* 0x000fe20007ffe0ff */
[----:B------:R-:W-:Y:S01]  /*15e60*/  IMAD.HI.U32 R133, R133, 0x7f000001, R10 ;  /* 0x7f00000185857827 */ /* 0x000fe200078e000a */
[----:B------:R-:W-:Y:S01]  /*15e70*/  @P3 IADD3 R175, PT, PT, R175, -0x7f000001, RZ ;  /* 0x80ffffffafaf3810 */ /* 0x000fe20007ffe0ff */
[----:B------:R-:W-:Y:S02]  /*15e80*/  ISETP.GE.U32.AND P0, PT, R121, 0x7f000001, PT ;  /* 0x7f0000017900780c */ /* 0x000fe40003f06070 */
[----:B------:R-:W-:Y:S01]  /*15e90*/  IMAD.WIDE.U32 R10, R174, R226, RZ ;  /* 0x000000e2ae0a7225 */ /* 0x000fe200078e00ff */
[----:B------:R-:W-:-:S03]  /*15ea0*/  IADD3 R175, PT, PT, R119, R175, RZ ;  /* 0x000000af77af7210 */ /* 0x000fc60007ffe0ff */
[----:B------:R-:W-:Y:S01]  /*15eb0*/  IMAD R77, R10, 0x7effffff, RZ ;  /* 0x7effffff0a4d7824 */ /* 0x000fe200078e02ff */
[----:B------:R-:W-:Y:S01]  /*15ec0*/  ISETP.GE.U32.AND P1, PT, R78, 0x7f000001, PT ;  /* 0x7f0000014e00780c */ /* 0x000fe20003f26070 */
[----:B------:R-:W-:Y:S02]  /*15ed0*/  ISETP.GE.U32.AND P2, PT, R175, 0x7f000001, PT ;  /* 0x7f000001af00780c */ /* 0x000fe40003f46070 */
[----:B------:R-:W-:-:S04]  /*15ee0*/  IMAD.HI.U32 R77, R77, 0x7f000001, R10 ;  /* 0x7f0000014d4d7827 */ /* 0x000fc800078e000a */
[----:B------:R-:W-:Y:S01]  /*15ef0*/  IMAD.WIDE.U32 R10, R127, R23, RZ ;  /* 0x000000177f0a7225 */ /* 0x000fe200078e00ff */
[----:B------:R-:W-:-:S03]  /*15f00*/  @P0 IADD3 R121, PT, PT, R121, -0x7f000001, RZ ;  /* 0x80ffffff79790810 */ /* 0x000fc60007ffe0ff */
[----:B------:R-:W-:Y:S02]  /*15f10*/  IMAD R104, R10, 0x7effffff, RZ ;  /* 0x7effffff0a687824 */ /* 0x000fe400078e02ff */
[----:B------:R-:W-:Y:S02]  /*15f20*/  ISETP.GE.U32.AND P0, PT, R121, 0x7f000001, PT ;  /* 0x7f0000017900780c */ /* 0x000fe40003f06070 */
[----:B------:R-:W-:-:S04]  /*15f30*/  IMAD.HI.U32 R104, R104, 0x7f000001, R10 ;  /* 0x7f00000168687827 */ /* 0x000fc800078e000a */
[----:B------:R-:W-:Y:S01]  /*15f40*/  IMAD.WIDE.U32 R10, R127, R226, RZ ;  /* 0x000000e27f0a7225 */ /* 0x000fe200078e00ff */
[----:B------:R-:W-:Y:S02]  /*15f50*/  @P2 IADD3 R175, PT, PT, R175, -0x7f000001, RZ ;  /* 0x80ffffffafaf2810 */ /* 0x000fe40007ffe0ff */
[----:B------:R-:W-:Y:S01]  /*15f60*/  @P1 IADD3 R78, PT, PT, R78, -0x7f000001, RZ ;  /* 0x80ffffff4e4e1810 */ /* 0x000fe20007ffe0ff */
[----:B------:R-:W-:Y:S01]  /*15f70*/  IMAD R127, R10, 0x7effffff, RZ ;  /* 0x7effffff0a7f7824 */ /* 0x000fe200078e02ff */
[----:B------:R-:W-:-:S03]  /*15f80*/  ISETP.GE.U32.AND P2, PT, R107, 0x7f000001, PT ;  /* 0x7f0000016b00780c */ /* 0x000fc60003f46070 */
[----:B------:R-:W-:Y:S01]  /*15f90*/  ISETP.GE.U32.AND P1, PT, R78, 0x7f000001, PT ;  /* 0x7f0000014e00780c */ /* 0x000fe20003f26070 */
[----:B------:R-:W-:Y:S01]  /*15fa0*/  IMAD.HI.U32 R127, R127, 0x7f000001, R10 ;  /* 0x7f0000017f7f7827 */ /* 0x000fe200078e000a */
[----:B------:R0:W-:Y:S03]  /*15fb0*/  STL [R1+0x11c], R125 ;  /* 0x00011c7d01007387 */ /* 0x0001e60000100800 */
[----:B------:R-:W-:Y:S01]  /*15fc0*/  IMAD.WIDE.U32 R10, R175, R23, RZ ;  /* 0x00000017af0a7225 */ /* 0x000fe200078e00ff */
[----:B------:R-:W-:-:S03]  /*15fd0*/  @P0 IADD3 R121, PT, PT, R121, -0x7f000001, RZ ;  /* 0x80ffffff79790810 */ /* 0x000fc60007ffe0ff */
[----:B0-----:R-:W-:Y:S02]  /*15fe0*/  IMAD R125, R10, 0x7effffff, RZ ;  /* 0x7effffff0a7d7824 */ /* 0x001fe400078e02ff */
[----:B------:R-:W-:Y:S02]  /*15ff0*/  ISETP.GE.U32.AND P0, PT, R121, 0x7f000001, PT ;  /* 0x7f0000017900780c */ /* 0x000fe40003f06070 */
[----:B------:R-:W-:Y:S01]  /*16000*/  IMAD.HI.U32 R125, R125, 0x7f000001, R10 ;  /* 0x7f0000017d7d7827 */ /* 0x000fe200078e000a */
[----:B------:R0:W-:Y:S03]  /*16010*/  STL [R1+0x114], R100 ;  /* 0x0001146401007387 */ /* 0x0001e60000100800 */
[----:B------:R-:W-:Y:S01]  /*16020*/  IMAD.WIDE.U32 R10, R175, R17, RZ ;  /* 0x00000011af0a7225 */ /* 0x000fe200078e00ff */
[----:B------:R-:W-:Y:S02]  /*16030*/  @P2 IADD3 R107, PT, PT, R107, -0x7f000001, RZ ;  /* 0x80ffffff6b6b2810 */ /* 0x000fe40007ffe0ff */
[----:B------:R-:W-:Y:S01]  /*16040*/  @P1 IADD3 R78, PT, PT, R78, -0x7f000001, RZ ;  /* 0x80ffffff4e4e1810 */ /* 0x000fe20007ffe0ff */
[----:B0-----:R-:W-:-:S03]  /*16050*/  IMAD R100, R10, 0x7effffff, RZ ;  /* 0x7effffff0a647824 */ /* 0x001fc600078e02ff */
[----:B------:R-:W-:Y:S01]  /*16060*/  IADD3 R78, PT, PT, R78, R107, RZ ;  /* 0x0000006b4e4e7210 */ /* 0x000fe20007ffe0ff */
[----:B------:R-:W-:Y:S01]  /*16070*/  IMAD.HI.U32 R100, R100, 0x7f000001, R10 ;  /* 0x7f00000164647827 */ /* 0x000fe200078e000a */
[----:B------:R0:W-:Y:S03]  /*16080*/  STL [R1+0x118], R85 ;  /* 0x0001185501007387 */ /* 0x0001e60000100800 */
[----:B------:R-:W-:Y:S01]  /*16090*/  IMAD.WIDE.U32 R10, R175, R22, RZ ;  /* 0x00000016af0a7225 */ /* 0x000fe200078e00ff */
[----:B------:R-:W-:Y:S01]  /*160a0*/  ISETP.GE.U32.AND P2, PT, R9, 0x7f000001, PT ;  /* 0x7f0000010900780c */ /* 0x000fe20003f46070 */
[----:B------:R-:W-:Y:S01]  /*160b0*/  ISETP.GE.U32.AND P1, PT, R78, 0x7f000001, PT ;  /* 0x7f0000014e00780c */ /* 0x000fe20003f26070 */
[----:B------:R-:W-:Y:S01]  /*160c0*/  @P0 IADD3 R121, PT, PT, R121, -0x7f000001, RZ ;  /* 0x80ffffff79790810 */ /* 0x000fe20007ffe0ff */
[----:B0-----:R-:W-:-:S04]  /*160d0*/  IMAD R85, R10, 0x7effffff, RZ ;  /* 0x7effffff0a557824 */ /* 0x001fc800078e02ff */
[----:B------:R-:W-:Y:S01]  /*160e0*/  ISETP.GE.U32.AND P0, PT, R121, 0x7f000001, PT ;  /* 0x7f0000017900780c */ /* 0x000fe20003f06070 */
[----:B------:R-:W-:-:S04]  /*160f0*/  IMAD.HI.U32 R85, R85, 0x7f000001, R10 ;  /* 0x7f00000155557827 */ /* 0x000fc800078e000a */
[----:B------:R-:W-:-:S04]  /*16100*/  IMAD.WIDE.U32 R10, R175, R226, RZ ;  /* 0x000000e2af0a7225 */ /* 0x000fc800078e00ff */
[----:B------:R-:W-:Y:S01]  /*16110*/  IMAD R137, R10, 0x7effffff, RZ ;  /* 0x7effffff0a897824 */ /* 0x000fe200078e02ff */
[----:B------:R-:W-:Y:S02]  /*16120*/  @P2 IADD3 R9, PT, PT, R9, -0x7f000001, RZ ;  /* 0x80ffffff09092810 */ /* 0x000fe40007ffe0ff */
[----:B------:R-:W-:Y:S01]  /*16130*/  @P1 IADD3 R78, PT, PT, R78, -0x7f000001, RZ ;  /* 0x80ffffff4e4e1810 */ /* 0x000fe20007ffe0ff */
[----:B------:R-:W-:-:S04]  /*16140*/  IMAD.HI.U32 R137, R137, 0x7f000001, R10 ;  /* 0x7f00000189897827 */ /* 0x000fc800078e000a */
[----:B------:R-:W-:Y:S01]  /*16150*/  IMAD.WIDE.U32 R10, R167, R22, RZ ;  /* 0x00000016a70a7225 */ /* 0x000fe200078e00ff */
[----:B------:R-:W-:Y:S02]  /*16160*/  IADD3 R109, PT, PT, R109, UR7, RZ ;  /* 0x000000076d6d7c10 */ /* 0x000fe4000fffe0ff */
[----:B------:R-:W-:Y:S02]  /*16170*/  IADD3 R9, PT, PT, R78, R9, RZ ;  /* 0x000000094e097210 */ /* 0x000fe40007ffe0ff */
[----:B------:R-:W-:Y:S01]  /*16180*/  @P0 IADD3 R121, PT, PT, R121, -0x7f000001, RZ ;  /* 0x80ffffff79790810 */ /* 0x000fe20007ffe0ff */
[----:B------:R-:W-:Y:S01]  /*16190*/  IMAD R119, R10, 0x7effffff, RZ ;  /* 0x7effffff0a777824 */ /* 0x000fe200078e02ff */
[----:B------:R-:W-:Y:S01]  /*161a0*/  ISETP.GE.U32.AND P3, PT, R120, 0x7f000001, PT ;  /* 0x7f0000017800780c */ /* 0x000fe20003f66070 */
[----:B------:R-:W-:Y:S02]  /*161b0*/  ISETP.GE.U32.AND P0, PT, R109, 0x7f000001, PT ;  /* 0x7f0000016d00780c */ /* 0x000fe40003f06070 */
[----:B------:R-:W-:Y:S01]  /*161c0*/  IMAD.HI.U32 R119, R119, 0x7f000001, R10 ;  /* 0x7f00000177777827 */ /* 0x000fe200078e000a */
[----:B------:R-:W-:Y:S01]  /*161d0*/  ISETP.GE.U32.AND P2, PT, R9, 0x7f000001, PT ;  /* 0x7f0000010900780c */ /* 0x000fe20003f46070 */
[----:B------:R-:W-:-:S02]  /*161e0*/  ISETP.GE.U32.AND P1, PT, R121, 0x7f000001, PT ;  /* 0x7f0000017900780c */ /* 0x000fc40003f26070 */
[----:B------:R-:W-:-:S04]  /*161f0*/  IMAD.WIDE.U32 R10, R167, R23, RZ ;  /* 0x00000017a70a7225 */ /* 0x000fc800078e00ff */
[----:B------:R-:W-:-:S04]  /*16200*/  IMAD R144, R10, 0x7effffff, RZ ;  /* 0x7effffff0a907824 */ /* 0x000fc800078e02ff */
[----:B------:R-:W-:-:S04]  /*16210*/  IMAD.HI.U32 R144, R144, 0x7f000001, R10 ;  /* 0x7f00000190907827 */ /* 0x000fc800078e000a */
[----:B------:R-:W-:Y:S01]  /*16220*/  IMAD.WIDE.U32 R10, R167, R17, RZ ;  /* 0x00000011a70a7225 */ /* 0x000fe200078e00ff */
[----:B------:R-:W-:Y:S02]  /*16230*/  @P3 IADD3 R120, PT, PT, R120, -0x7f000001, RZ ;  /* 0x80ffffff78783810 */ /* 0x000fe40007ffe0ff */
[----:B------:R-:W-:Y:S02]  /*16240*/  @P2 IADD3 R9, PT, PT, R9, -0x7f000001, RZ ;  /* 0x80ffffff09092810 */ /* 0x000fe40007ffe0ff */
[----:B------:R-:W-:Y:S01]  /*16250*/  @P1 IADD3 R121, PT, PT, R121, -0x7f000001, RZ ;  /* 0x80ffffff79791810 */ /* 0x000fe20007ffe0ff */
[----:B------:R-:W-:Y:S01]  /*16260*/  IMAD R97, R10, 0x7effffff, RZ ;  /* 0x7effffff0a617824 */ /* 0x000fe200078e02ff */
[----:B------:R-:W-:-:S03]  /*16270*/  @P0 IADD3 R109, PT, PT, R109, -0x7f000001, RZ ;  /* 0x80ffffff6d6d0810 */ /* 0x000fc60007ffe0ff */
[----:B------:R-:W-:Y:S01]  /*16280*/  IMAD.HI.U32 R97, R97, 0x7f000001, R10 ;  /* 0x7f00000161617827 */ /* 0x000fe200078e000a */
[----:B------:R-:W-:-:S03]  /*16290*/  IADD3 R109, PT, PT, R109, R121, RZ ;  /* 0x000000796d6d7210 */ /* 0x000fc60007ffe0ff */
[----:B------:R-:W-:Y:S01]  /*162a0*/  IMAD.WIDE.U32 R10, R167, R226, RZ ;  /* 0x000000e2a70a7225 */ /* 0x000fe200078e00ff */
[----:B------:R-:W-:Y:S01]  /*162b0*/  IADD3 R167, PT, PT, R9, R120, RZ ;  /* 0x0000007809a77210 */ /* 0x000fe20007ffe0ff */
[----:B------:R-:W-:-:S04]  /*162c0*/  ISETP.GE.U32.AND P0, PT, R109, 0x7f000001, PT ;  /* 0x7f0000016d00780c */ /* 0x000fc80003f06070 */
[----:B------:R-:W-:Y:S01]  /*162d0*/  ISETP.GE.U32.AND P1, PT, R167, 0x7f000001, PT ;  /* 0x7f000001a700780c */ /* 0x000fe20003f26070 */
[----:B------:R-:W-:Y:S04]  /*162e0*/  STL [R1+0x110], R171 ;  /* 0x000110ab01007387 */ /* 0x000fe80000100800 */
[----:B--2---:R-:W2:Y:S01]  /*162f0*/  LD.E R169, desc[UR14][R142.64+0x50] ;  /* 0x0000500e8ea97980 */ /* 0x004ea2000c101900 */
[----:B------:R-:W-:-:S03]  /*16300*/  ISETP.GE.U32.AND P2, PT, R137, 0x7f000001, PT ;  /* 0x7f0000018900780c */ /* 0x000fc60003f46070 */
[----:B------:R-:W3:Y:S01]  /*16310*/  LD.E R170, desc[UR14][R142.64+0x54] ;  /* 0x0000540e8eaa7980 */ /* 0x000ee2000c101900 */
[----:B------:R-:W-:-:S03]  /*16320*/  @P0 IADD3 R109, PT, PT, R109, -0x7f000001, RZ ;  /* 0x80ffffff6d6d0810 */ /* 0x000fc60007ffe0ff */
[----:B------:R-:W-:-:S05]  /*16330*/  @P1 IADD3 R167, PT, PT, R167, -0x7f000001, RZ ;  /* 0x80ffffffa7a71810 */ /* 0x000fca0007ffe0ff */
[----:B------:R-:W-:Y:S01]  /*16340*/  ISETP.GE.U32.AND P0, PT, R167, R109, PT ;  /* 0x0000006da700720c */ /* 0x000fe20003f06070 */
[----:B------:R-:W-:Y:S02]  /*16350*/  IADD3 R167, PT, PT, -R109, R167, RZ ;  /* 0x000000a76da77210 */ /* 0x000fe40007ffe1ff */
[----:B------:R-:W-:Y:S01]  /*16360*/  @P2 IADD3 R137, PT, PT, R137, -0x7f000001, RZ ;  /* 0x80ffffff89892810 */ /* 0x000fe20007ffe0ff */
[----:B------:R-:W-:-:S09]  /*16370*/  ISETP.GE.U32.AND P2, PT, R144, 0x7f000001, PT ;  /* 0x7f0000019000780c */ /* 0x000fd20003f46070 */
[----:B------:R-:W-:Y:S01]  /*16380*/  @!P0 IADD3 R167, PT, PT, R167, 0x7f000001, RZ ;  /* 0x7f000001a7a78810 */ /* 0x000fe20007ffe0ff */
[----:B------:R-:W-:-:S03]  /*16390*/  ISETP.GE.U32.AND P0, PT, R147, 0x7f000001, PT ;  /* 0x7f0000019300780c */ /* 0x000fc60003f06070 */
[----:B------:R-:W-:Y:S01]  /*163a0*/  @P2 IADD3 R144, PT, PT, R144, -0x7f000001, RZ ;  /* 0x80ffffff90902810 */ /* 0x000fe20007ffe0ff */
[----:B------:R-:W-:-:S09]  /*163b0*/  ISETP.GE.U32.AND P2, PT, R148, 0x7f000001, PT ;  /* 0x7f0000019400780c */ /* 0x000fd20003f46070 */
[----:B------:R-:W-:Y:S01]  /*163c0*/  @P0 IADD3 R147, PT, PT, R147, -0x7f000001, RZ ;  /* 0x80ffffff93930810 */ /* 0x000fe20007ffe0ff */
[----:B------:R-:W-:-:S03]  /*163d0*/  ISETP.GE.U32.AND P0, PT, R141, 0x7f000001, PT ;  /* 0x7f0000018d00780c */ /* 0x000fc60003f06070 */
[----:B------:R-:W-:Y:S01]  /*163e0*/  @P2 IADD3 R148, PT, PT, R148, -0x7f000001, RZ ;  /* 0x80ffffff94942810 */ /* 0x000fe20007ffe0ff */
[----:B------:R-:W-:-:S09]  /*163f0*/  ISETP.GE.U32.AND P2, PT, R146, 0x7f000001, PT ;  /* 0x7f0000019200780c */ /* 0x000fd20003f46070 */
[----:B------:R-:W-:-:S05]  /*16400*/  @P0 IADD3 R141, PT, PT, R141, -0x7f000001, RZ ;  /* 0x80ffffff8d8d0810 */ /* 0x000fca0007ffe0ff */
[----:B------:R-:W-:Y:S01]  /*16410*/  ISETP.GE.U32.AND P0, PT, R141, 0x7f000001, PT ;  /* 0x7f0000018d00780c */ /* 0x000fe20003f06070 */
[----:B------:R-:W-:Y:S01]  /*16420*/  ISETP.GE.U32.AND P1, PT, R147, 0x7f000001, PT ;  /* 0x7f0000019300780c */ /* 0x000fe20003f26070 */
[----:B------:R-:W-:-:S11]  /*16430*/  @P2 IADD3 R146, PT, PT, R146, -0x7f000001, RZ ;  /* 0x80ffffff92922810 */ /* 0x000fd60007ffe0ff */
[----:B------:R-:W-:-:S04]  /*16440*/  @P0 IADD3 R141, PT, PT, R141, -0x7f000001, RZ ;  /* 0x80ffffff8d8d0810 */ /* 0x000fc80007ffe0ff */
[----:B------:R-:W-:Y:S02]  /*16450*/  IADD3 R146, PT, PT, R141, R146, RZ ;  /* 0x000000928d927210 */ /* 0x000fe40007ffe0ff */
[----:B------:R-:W4:Y:S01]  /*16460*/  LD.E R141, desc[UR14][R142.64+0x58] ;  /* 0x0000580e8e8d7980 */ /* 0x000f22000c101900 */
[----:B------:R-:W-:Y:S01]  /*16470*/  @P1 IADD3 R147, PT, PT, R147, -0x7f000001, RZ ;  /* 0x80ffffff93931810 */ /* 0x000fe20007ffe0ff */
[----:B------:R-:W-:-:S13]  /*16480*/  ISETP.GE.U32.AND P1, PT, R118, 0x7f000001, PT ;  /* 0x7f0000017600780c */ /* 0x000fda0003f26070 */
[----:B------:R-:W-:Y:S01]  /*16490*/  @P1 IADD3 R118, PT, PT, R118, -0x7f000001, RZ ;  /* 0x80ffffff76761810 */ /* 0x000fe20007ffe0ff */
[----:B------:R-:W-:-:S04]  /*164a0*/  ISETP.GE.U32.AND P1, PT, R138, 0x7f000001, PT ;  /* 0x7f0000018a00780c */ /* 0x000fc80003f26070 */
[----:B------:R-:W-:-:S09]  /*164b0*/  ISETP.GE.U32.AND P0, PT, R118, 0x7f000001, PT ;  /* 0x7f0000017600780c */ /* 0x000fd20003f06070 */
[----:B------:R-:W-:Y:S01]  /*164c0*/  @P1 IADD3 R138, PT, PT, R138, -0x7f000001, RZ ;  /* 0x80ffffff8a8a1810 */ /* 0x000fe20007ffe0ff */
[----:B------:R-:W-:-:S03]  /*164d0*/  ISETP.GE.U32.AND P1, PT, R116, 0x7f000001, PT ;  /* 0x7f0000017400780c */ /* 0x000fc60003f26070 */
[----:B------:R-:W-:Y:S01]  /*164e0*/  @P0 IADD3 R118, PT, PT, R118, -0x7f000001, RZ ;  /* 0x80ffffff76760810 */ /* 0x000fe20007ffe0ff */
[----:B------:R-:W-:-:S09]  /*164f0*/  ISETP.GE.U32.AND P0, PT, R146, 0x7f000001, PT ;  /* 0x7f0000019200780c */ /* 0x000fd20003f06070 */
[----:B------:R-:W-:-:S04]  /*16500*/  @P1 IADD3 R116, PT, PT, R116, -0x7f000001, RZ ;  /* 0x80ffffff74741810 */ /* 0x000fc80007ffe0ff */
[----:B------:R-:W-:-:S04]  /*16510*/  @P0 IADD3 R146, PT, PT, R146, -0x7f000001, RZ ;  /* 0x80ffffff92920810 */ /* 0x000fc80007ffe0ff */
[----:B------:R-:W-:Y:S02]  /*16520*/  IADD3 R146, PT, PT, R146, R116, RZ ;  /* 0x0000007492927210 */ /* 0x000fe40007ffe0ff */
[----:B------:R0:W4:Y:S01]  /*16530*/  LD.E R116, desc[UR14][R142.64+0x5c] ;  /* 0x00005c0e8e747980 */ /* 0x000122000c101900 */
[----:B------:R-:W-:-:S13]  /*16540*/  ISETP.GE.U32.AND P0, PT, R38, 0x7f000001, PT ;  /* 0x7f0000012600780c */ /* 0x000fda0003f06070 */
[----:B------:R-:W-:Y:S01]  /*16550*/  @P0 IADD3 R38, PT, PT, R38, -0x7f000001, RZ ;  /* 0x80ffffff26260810 */ /* 0x000fe20007ffe0ff */
[----:B------:R-:W-:-:S04]  /*16560*/  ISETP.GE.U32.AND P0, PT, R37, 0x7f000001, PT ;  /* 0x7f0000012500780c */ /* 0x000fc80003f06070 */
[----:B------:R-:W-:-:S09]  /*16570*/  ISETP.GE.U32.AND P1, PT, R38, 0x7f000001, PT ;  /* 0x7f0000012600780c */ /* 0x000fd20003f26070 */
[----:B------:R-:W-:-:S04]  /*16580*/  @P0 IADD3 R37, PT, PT, R37, -0x7f000001, RZ ;  /* 0x80ffffff25250810 */ /* 0x000fc80007ffe0ff */
[----:B------:R-:W-:Y:S01]  /*16590*/  @P1 IADD3 R38, PT, PT, R38, -0x7f000001, RZ ;  /* 0x80ffffff26261810 */ /* 0x000fe20007ffe0ff */
[----:B------:R-:W-:Y:S01]  /*165a0*/  ISETP.GE.U32.AND P0, PT, R37, 0x7f000001, PT ;  /* 0x7f0000012500780c */ /* 0x000fe20003f06070 */
[----:B------:R-:W-:Y:S01]  /*165b0*/  ISETP.GE.U32.AND P1, PT, R36, 0x7f000001, PT ;  /* 0x7f0000012400780c */ /* 0x000fe20003f26070 */
[----:B------:R-:W-:Y:S02]  /*165c0*/  ISETP.GE.U32.AND P4, PT, R127, 0x7f000001, PT ;  /* 0x7f0000017f00780c */ /* 0x000fe40003f86070 */
[----:B------:R-:W-:Y:S01]  /*165d0*/  ISETP.GE.U32.AND P2, PT, R38, 0x7f000001, PT ;  /* 0x7f0000012600780c */ /* 0x000fe20003f46070 */
[----:B------:R-:W-:-:S08]  /*165e0*/  IADD3 R147, PT, PT, R147, R148, RZ ;  /* 0x0000009493937210 */ /* 0x000fd00007ffe0ff */
[----:B------:R-:W-:Y:S02]  /*165f0*/  @P0 IADD3 R37, PT, PT, R37, -0x7f000001, RZ ;  /* 0x80ffffff25250810 */ /* 0x000fe40007ffe0ff */
        /* <DEDUP_REMOVED lines=8> */
[----:B------:R-:W-:-:S08]  /*16680*/  IADD3 R138, PT, PT, R118, R138, RZ ;  /* 0x0000008a768a7210 */ /* 0x000fd00007ffe0ff */
[----:B------:R-:W-:Y:S02]  /*16690*/  @P1 IADD3 R37, PT, PT, R37, -0x7f000001, RZ ;  /* 0x80ffffff25251810 */ /* 0x000fe40007ffe0ff */
[----:B------:R-:W-:Y:S02]  /*166a0*/  @P0 IADD3 R36, PT, PT, R36, -0x7f000001, RZ ;  /* 0x80ffffff24240810 */ /* 0x000fe40007ffe0ff */
[----:B------:R-:W-:Y:S02]  /*166b0*/  @P4 IADD3 R112, PT, PT, R112, -0x7f000001, RZ ;  /* 0x80ffffff70704810 */ /* 0x000fe40007ffe0ff */
[----:B------:R-:W-:Y:S02]  /*166c0*/  @P3 IADD3 R147, PT, PT, R147, -0x7f000001, RZ ;  /* 0x80ffffff93933810 */ /* 0x000fe40007ffe0ff */
[----:B------:R-:W-:Y:S01]  /*166d0*/  @P2 IADD3 R38, PT, PT, R38, -0x7f000001, RZ ;  /* 0x80ffffff26262810 */ /* 0x000fe20007ffe0ff */
[----:B------:R-:W-:Y:S01]  /*166e0*/  ISETP.GE.U32.AND P4, PT, R37, 0x7f000001, PT ;  /* 0x7f0000012500780c */ /* 0x000fe20003f86070 */
[----:B------:R-:W-:Y:S01]  /*166f0*/  ISETP.GE.U32.AND P2, PT, R36, 0x7f000001, PT ;  /* 0x7f0000012400780c */ /* 0x000fe20003f46070 */
[----:B------:R-:W-:Y:S01]  /*16700*/  ISETP.GE.U32.AND P1, PT, R98, 0x7f000001, PT ;  /* 0x7f0000016200780c */ /* 0x000fe20003f26070 */
[----:B------:R-:W-:Y:S01]  /*16710*/  IADD3 R112, PT, PT, R147, R112, RZ ;  /* 0x0000007093707210 */ /* 0x000fe20007ffe0ff */
[----:B------:R-:W-:Y:S01]  /*16720*/  ISETP.GE.U32.AND P0, PT, R138, 0x7f000001, PT ;  /* 0x7f0000018a00780c */ /* 0x000fe20003f06070 */
[----:B------:R-:W-:Y:S01]  /*16730*/  IADD3 R91, PT, PT, R91, UR8, RZ ;  /* 0x000000085b5b7c10 */ /* 0x000fe2000fffe0ff */
[----:B------:R-:W-:Y:S01]  /*16740*/  ISETP.GE.U32.AND P3, PT, R38, 0x7f000001, PT ;  /* 0x7f0000012600780c */ /* 0x000fe20003f66070 */
[----:B------:R-:W-:Y:S01]  /*16750*/  ISETP.GE.U32.AND P5, PT, R93, 0x7f000001, PT ;  /* 0x7f0000015d00780c */ /* 0x000fe20003fa6070 */
[----:B------:R-:W-:-:S05]  /*16760*/  ISETP.GE.U32.AND P6, PT, R112, 0x7f000001, PT ;  /* 0x7f0000017000780c */ /* 0x000fca0003fc6070 */
[----:B------:R-:W-:Y:S01]  /*16770*/  @P4 IADD3 R37, PT, PT, R37, -0x7f000001, RZ ;  /* 0x80ffffff25254810 */ /* 0x000fe20007ffe0ff */
[----:B------:R-:W-:Y:S01]  /*16780*/  ISETP.GE.U32.AND P4, PT, R91, 0x7f000001, PT ;  /* 0x7f0000015b00780c */ /* 0x000fe20003f86070 */
[----:B------:R-:W-:Y:S02]  /*16790*/  @P2 IADD3 R36, PT, PT, R36, -0x7f000001, RZ ;  /* 0x80ffffff24242810 */ /* 0x000fe40007ffe0ff */
[----:B------:R-:W-:Y:S02]  /*167a0*/  @P1 IADD3 R98, PT, PT, R98, -0x7f000001, RZ ;  /* 0x80ffffff62621810 */ /* 0x000fe40007ffe0ff */
[----:B------:R-:W-:Y:S02]  /*167b0*/  IADD3 R86, PT, PT, R86, UR6, RZ ;  /* 0x0000000656567c10 */ /* 0x000fe4000fffe0ff */
[----:B------:R-:W-:Y:S01]  /*167c0*/  @P0 IADD3 R138, PT, PT, R138, -0x7f000001, RZ ;  /* 0x80ffffff8a8a0810 */ /* 0x000fe20007ffe0ff */
[----:B------:R-:W-:Y:S01]  /*167d0*/  ISETP.GE.U32.AND P1, PT, R146, 0x7f000001, PT ;  /* 0x7f0000019200780c */ /* 0x000fe20003f26070 */
[----:B------:R-:W-:Y:S01]  /*167e0*/  ISETP.GE.U32.AND P0, PT, R36, 0x7f000001, PT ;  /* 0x7f0000012400780c */ /* 0x000fe20003f06070 */
[----:B------:R-:W-:Y:S01]  /*167f0*/  @P3 IADD3 R38, PT, PT, R38, -0x7f000001, RZ ;  /* 0x80ffffff26263810 */ /* 0x000fe20007ffe0ff */
[----:B------:R-:W-:Y:S01]  /*16800*/  ISETP.GE.U32.AND P2, PT, R103, 0x7f000001, PT ;  /* 0x7f0000016700780c */ /* 0x000fe20003f46070 */
[----:B------:R-:W-:-:S02]  /*16810*/  @P6 IADD3 R112, PT, PT, R112, -0x7f000001, RZ ;  /* 0x80ffffff70706810 */ /* 0x000fc40007ffe0ff */
[----:B------:R-:W-:Y:S01]  /*16820*/  @P5 IADD3 R93, PT, PT, R93, -0x7f000001, RZ ;  /* 0x80ffffff5d5d5810 */ /* 0x000fe20007ffe0ff */
[----:B------:R-:W-:Y:S01]  /*16830*/  ISETP.GE.U32.AND P3, PT, R37, 0x7f000001, PT ;  /* 0x7f0000012500780c */ /* 0x000fe20003f66070 */
[----:B------:R-:W-:Y:S01]  /*16840*/  ISETP.GE.U32.AND P6, PT, R86, 0x7f000001, PT ;  /* 0x7f0000015600780c */ /* 0x000fe20003fc6070 */
[----:B------:R-:W-:Y:S02]  /*16850*/  @P4 IADD3 R91, PT, PT, R91, -0x7f000001, RZ ;  /* 0x80ffffff5b5b4810 */ /* 0x000fe40007ffe0ff */
[----:B------:R-:W-:Y:S02]  /*16860*/  IADD3 R93, PT, PT, R112, R93, RZ ;  /* 0x0000005d705d7210 */ /* 0x000fe40007ffe0ff */
[----:B------:R-:W-:Y:S02]  /*16870*/  IADD3 R98, PT, PT, R138, R98, RZ ;  /* 0x000000628a627210 */ /* 0x000fe40007ffe0ff */
[----:B------:R-:W-:Y:S02]  /*16880*/  IADD3 R38, PT, PT, R91, R38, RZ ;  /* 0x000000265b267210 */ /* 0x000fe40007ffe0ff */
[----:B------:R-:W-:Y:S01]  /*16890*/  @P1 IADD3 R146, PT, PT, R146, -0x7f000001, RZ ;  /* 0x80ffffff92921810 */ /* 0x000fe20007ffe0ff */
[----:B------:R-:W-:Y:S01]  /*168a0*/  ISETP.GE.U32.AND P1, PT, R93, 0x7f000001, PT ;  /* 0x7f0000015d00780c */ /* 0x000fe20003f26070 */
[----:B------:R-:W-:-:S02]  /*168b0*/  @P0 IADD3 R36, PT, PT, R36, -0x7f000001, RZ ;  /* 0x80ffffff24240810 */ /* 0x000fc40007ffe0ff */
[----:B------:R-:W-:Y:S01]  /*168c0*/  @P2 IADD3 R103, PT, PT, R103, -0x7f000001, RZ ;  /* 0x80ffffff67672810 */ /* 0x000fe20007ffe0ff */
[----:B------:R-:W-:Y:S01]  /*168d0*/  ISETP.GE.U32.AND P2, PT, R38, 0x7f000001, PT ;  /* 0x7f0000012600780c */ /* 0x000fe20003f46070 */
[----:B------:R-:W-:Y:S02]  /*168e0*/  @P3 IADD3 R37, PT, PT, R37, -0x7f000001, RZ ;  /* 0x80ffffff25253810 */ /* 0x000fe40007ffe0ff */
[----:B------:R-:W-:Y:S01]  /*168f0*/  @P6 IADD3 R86, PT, PT, R86, -0x7f000001, RZ ;  /* 0x80ffffff56566810 */ /* 0x000fe20007ffe0ff */
[----:B------:R-:W-:Y:S01]  /*16900*/  IMAD R117, R10, 0x7effffff, RZ ;  /* 0x7effffff0a757824 */ /* 0x000fe200078e02ff */
[----:B------:R-:W-:Y:S01]  /*16910*/  ISETP.GE.U32.AND P0, PT, R36, 0x7f000001, PT ;  /* 0x7f0000012400780c */ /* 0x000fe20003f06070 */
[----:B------:R-:W-:Y:S01]  /*16920*/  ISETP.GE.U32.AND P3, PT, R66, 0x7f000001, PT ;  /* 0x7f0000014200780c */ /* 0x000fe20003f66070 */
[----:B------:R-:W-:Y:S01]  /*16930*/  ISETP.GE.U32.AND P5, PT, R98, 0x7f000001, PT ;  /* 0x7f0000016200780c */ /* 0x000fe20003fa6070 */
[----:B------:R-:W-:Y:S01]  /*16940*/  ISETP.GE.U32.AND P4, PT, R95, 0x7f000001, PT ;  /* 0x7f0000015f00780c */ /* 0x000fe20003f86070 */
[----:B------:R-:W-:Y:S01]  /*16950*/  IMAD.HI.U32 R117, R117, 0x7f000001, R10 ;  /* 0x7f00000175757827 */ /* 0x000fe200078e000a */
[----:B------:R-:W-:-:S03]  /*16960*/  IADD3 R86, PT, PT, R86, R37, RZ ;  /* 0x0000002556567210 */ /* 0x000fc60007ffe0ff */
        /* <DEDUP_REMOVED lines=13> */
[----:B------:R-:W-:Y:S01]  /*16a40*/  ISETP.GE.U32.AND P6, PT, R93, R38, PT ;  /* 0x000000265d00720c */ /* 0x000fe20003fc6070 */
[----:B------:R-:W-:Y:S02]  /*16a50*/  IADD3 R103, PT, PT, -R38, R93, RZ ;  /* 0x0000005d26677210 */ /* 0x000fe40007ffe1ff */
[----:B------:R-:W-:Y:S01]  /*16a60*/  IADD3 R66, PT, PT, R98, R66, RZ ;  /* 0x0000004262427210 */ /* 0x000fe20007ffe0ff */
[----:B------:R-:W-:Y:S01]  /*16a70*/  IMAD R131, R10, 0x7effffff, RZ ;  /* 0x7effffff0a837824 */ /* 0x000fe200078e02ff */
[----:B------:R-:W-:Y:S02]  /*16a80*/  IADD3 R38, PT, PT, R95, R36, RZ ;  /* 0x000000245f267210 */ /* 0x000fe40007ffe0ff */
[----:B------:R-:W-:Y:S01]  /*16a90*/  @P1 IADD3 R86, PT, PT, R86, -0x7f000001, RZ ;  /* 0x80ffffff56561810 */ /* 0x000fe20007ffe0ff */
[----:B------:R-:W-:Y:S01]  /*16aa0*/  IMAD.HI.U32 R131, R131, 0x7f000001, R10 ;  /* 0x7f00000183837827 */ /* 0x000fe200078e000a */
[----:B------:R-:W-:Y:S01]  /*16ab0*/  ISETP.GE.U32.AND P1, PT, R66, 0x7f000001, PT ;  /* 0x7f0000014200780c */ /* 0x000fe20003f26070 */
[----:B------:R-:W-:-:S02]  /*16ac0*/  ISETP.GE.U32.AND P0, PT, R38, 0x7f000001, PT ;  /* 0x7f0000012600780c */ /* 0x000fc40003f06070 */
[----:B------:R-:W-:Y:S01]  /*16ad0*/  IMAD.WIDE.U32 R10, R55, R106, RZ ;  /* 0x0000006a370a7225 */ /* 0x000fe200078e00ff */
[----:B------:R-:W-:-:S03]  /*16ae0*/  @P2 IADD3 R146, PT, PT, R146, -0x7f000001, RZ ;  /* 0x80ffffff92922810 */ /* 0x000fc60007ffe0ff */
[----:B------:R-:W-:Y:S02]  /*16af0*/  IMAD R107, R10, 0x7effffff, RZ ;  /* 0x7effffff0a6b7824 */ /* 0x000fe400078e02ff */
[----:B------:R-:W-:Y:S02]  /*16b00*/  ISETP.GE.U32.AND P2, PT, R146, R86, PT ;  /* 0x000000569200720c */ /* 0x000fe40003f46070 */
[----:B------:R-:W-:-:S04]  /*16b10*/  IMAD.HI.U32 R11, R107, 0x7f000001, R10 ;  /* 0x7f0000016b0b7827 */ /* 0x000fc800078e000a */
[----:B------:R-:W-:Y:S01]  /*16b20*/  IMAD.WIDE.U32 R106, R43, R106, RZ ;  /* 0x0000006a2b6a7225 */ /* 0x000fe200078e00ff */
[----:B------:R-:W-:Y:S02]  /*16b30*/  @!P6 IADD3 R103, PT, PT, R103, 0x7f000001, RZ ;  /* 0x7f0000016767e810 */ /* 0x000fe40007ffe0ff */
[----:B------:R-:W-:Y:S02]  /*16b40*/  @P1 IADD3 R66, PT, PT, R66, -0x7f000001, RZ ;  /* 0x80ffffff42421810 */ /* 0x000fe40007ffe0ff */
[----:B------:R-:W-:Y:S01]  /*16b50*/  @P0 IADD3 R38, PT, PT, R38, -0x7f000001, RZ ;  /* 0x80ffffff26260810 */ /* 0x000fe20007ffe0ff */
[----:B------:R-:W-:Y:S01]  /*16b60*/  IMAD R78, R106, 0x7effffff, RZ ;  /* 0x7effffff6a4e7824 */ /* 0x000fe200078e02ff */
[----:B------:R-:W-:Y:S01]  /*16b70*/  IADD3 R95, PT, PT, -R86, R146, RZ ;  /* 0x00000092565f7210 */ /* 0x000fe20007ffe1ff */
[----:B------:R-:W-:Y:S02]  /*16b80*/  IMAD.WIDE.U32 R120, R137, 0x5fffffa, RZ ;  /* 0x05fffffa89787825 */ /* 0x000fe400078e00ff */
[----:B------:R-:W-:-:S02]  /*16b90*/  ISETP.GE.U32.AND P0, PT, R66, R38, PT ;  /* 0x000000264200720c */ /* 0x000fc40003f06070 */
[----:B------:R-:W-:-:S04]  /*16ba0*/  IMAD.HI.U32 R78, R78, 0x7f000001, R106 ;  /* 0x7f0000014e4e7827 */ /* 0x000fc800078e006a */
[----:B------:R-:W-:-:S04]  /*16bb0*/  IMAD.WIDE.U32 R106, R127, 0x5fffffa, RZ ;  /* 0x05fffffa7f6a7825 */ /* 0x000fc800078e00ff */
[----:B--2---:R-:W-:Y:S01]  /*16bc0*/  IMAD.WIDE.U32 R36, R169, R103, RZ ;  /* 0x00000067a9247225 */ /* 0x004fe200078e00ff */
[----:B------:R-:W-:-:S03]  /*16bd0*/  @!P2 IADD3 R95, PT, PT, R95, 0x7f000001, RZ ;  /* 0x7f0000015f5fa810 */ /* 0x000fc60007ffe0ff */
[----:B------:R-:W-:Y:S02]  /*16be0*/  IMAD R127, R127, 0x6, RZ ;  /* 0x000000067f7f7824 */ /* 0x000fe400078e02ff */
[----:B------:R-:W-:Y:S02]  /*16bf0*/  IMAD R137, R137, 0x6, RZ ;  /* 0x0000000689897824 */ /* 0x000fe400078e02ff */
[----:B------:R-:W-:Y:S02]  /*16c00*/  IMAD R91, R36, 0x7effffff, RZ ;  /* 0x7effffff245b7824 */ /* 0x000fe400078e02ff */
[----:B------:R-:W-:Y:S01]  /*16c10*/  IMAD.HI.U32 R106, R127, 0x7f000001, R106 ;  /* 0x7f0000017f6a7827 */ /* 0x000fe200078e006a */
[----:B------:R-:W-:-:S03]  /*16c20*/  IADD3 R66, PT, PT, -R38, R66, RZ ;  /* 0x0000004226427210 */ /* 0x000fc60007ffe1ff */
[----:B------:R-:W-:-:S04]  /*16c30*/  IMAD.HI.U32 R137, R137, 0x7f000001, R120 ;  /* 0x7f00000189897827 */ /* 0x000fc800078e0078 */
[----:B------:R-:W-:-:S04]  /*16c40*/  IMAD.WIDE.U32 R120, R144, 0x5fffffa, RZ ;  /* 0x05fffffa90787825 */ /* 0x000fc800078e00ff */
[----:B------:R-:W-:Y:S02]  /*16c50*/  IMAD R127, R144, 0x6, RZ ;  /* 0x00000006907f7824 */ /* 0x000fe400078e02ff */
[----:B------:R-:W-:-:S04]  /*16c60*/  IMAD.WIDE.U32 R144, R82, R72, RZ ;  /* 0x0000004852907225 */ /* 0x000fc800078e00ff */
[----:B------:R-:W-:-:S04]  /*16c70*/  IMAD.HI.U32 R91, R91, 0x7f000001, R36 ;  /* 0x7f0000015b5b7827 */ /* 0x000fc800078e0024 */
[----:B------:R-:W-:Y:S01]  /*16c80*/  IMAD.WIDE.U32 R36, R169, R95, RZ ;  /* 0x0000005fa9247225 */ /* 0x000fe200078e00ff */
[----:B------:R-:W-:-:S03]  /*16c90*/  @!P0 IADD3 R66, PT, PT, R66, 0x7f000001, RZ ;  /* 0x7f00000142428810 */ /* 0x000fc60007ffe0ff */
[----:B------:R-:W-:Y:S02]  /*16ca0*/  IMAD R109, R144, 0x7effffff, RZ ;  /* 0x7effffff906d7824 */ /* 0x000fe400078e02ff */
[----:B------:R-:W-:Y:S02]  /*16cb0*/  IMAD R38, R36, 0x7effffff, RZ ;  /* 0x7effffff24267824 */ /* 0x000fe400078e02ff */
[----:B------:R-:W-:-:S04]  /*16cc0*/  IMAD.HI.U32 R109, R109, 0x7f000001, R144 ;  /* 0x7f0000016d6d7827 */ /* 0x000fc800078e0090 */
[----:B------:R-:W-:-:S04]  /*16cd0*/  IMAD.WIDE.U32 R144, R80, R72, RZ ;  /* 0x0000004850907225 */ /* 0x000fc800078e00ff */
[----:B------:R-:W-:-:S04]  /*16ce0*/  IMAD.HI.U32 R38, R38, 0x7f000001, R36 ;  /* 0x7f00000126267827 */ /* 0x000fc800078e0024 */
        /* <DEDUP_REMOVED lines=8> */
[----:B------:R-:W-:-:S04]  /*16d70*/  IMAD.HI.U32 R86, R86, 0x7f000001, R36 ;  /* 0x7f00000156567827 */ /* 0x000fc800078e0024 */
[----:B---3--:R-:W-:-:S04]  /*16d80*/  IMAD.WIDE.U32 R36, R170, R95, RZ ;  /* 0x0000005faa247225 */ /* 0x008fc800078e00ff */
        /* <DEDUP_REMOVED lines=8> */
[----:B------:R-:W-:-:S04]  /*16e10*/  IMAD.WIDE.U32 R36, R170, R66, RZ ;  /* 0x00000042aa247225 */ /* 0x000fc800078e00ff */
[----:B------:R-:W-:-:S04]  /*16e20*/  IMAD.HI.U32 R121, R9, 0x7f000001, R120 ;  /* 0x7f00000109797827 */ /* 0x000fc800078e0078 */
[----:B------:R-:W-:Y:S02]  /*16e30*/  IMAD R120, R144, 0x7effffff, RZ ;  /* 0x7effffff90787824 */ /* 0x000fe400078e02ff */
[----:B------:R-:W-:Y:S02]  /*16e40*/  IMAD R93, R36, 0x7effffff, RZ ;  /* 0x7effffff245d7824 */ /* 0x000fe400078e02ff */
[----:B------:R-:W-:-:S04]  /*16e50*/  IMAD.HI.U32 R120, R120, 0x7f000001, R144 ;  /* 0x7f00000178787827 */ /* 0x000fc800078e0090 */
[----:B------:R-:W-:-:S04]  /*16e60*/  IMAD.WIDE.U32 R144, R79, R70, RZ ;  /* 0x000000464f907225 */ /* 0x000fc800078e00ff */
[----:B------:R-:W-:-:S04]  /*16e70*/  IMAD.HI.U32 R93, R93, 0x7f000001, R36 ;  /* 0x7f0000015d5d7827 */ /* 0x000fc800078e0024 */
[----:B------:R-:W-:Y:S01]  /*16e80*/  IMAD R107, R144, 0x7effffff, RZ ;  /* 0x7effffff906b7824 */ /* 0x000fe200078e02ff */
[----:B------:R-:W-:Y:S01]  /*16e90*/  ISETP.GE.U32.AND P0, PT, R93, 0x7f000001, PT ;  /* 0x7f0000015d00780c */ /* 0x000fe20003f06070 */
[----:B------:R-:W-:-:S04]  /*16ea0*/  IMAD.WIDE.U32 R36, R170, R167, RZ ;  /* 0x000000a7aa247225 */ /* 0x000fc800078e00ff */
[----:B------:R-:W-:-:S04]  /*16eb0*/  IMAD.HI.U32 R107, R107, 0x7f000001, R144 ;  /* 0x7f0000016b6b7827 */ /* 0x000fc800078e0090 */
[----:B------:R-:W-:-:S04]  /*16ec0*/  IMAD R145, R36, 0x7effffff, RZ ;  /* 0x7effffff24917824 */ /* 0x000fc800078e02ff */
[----:B------:R-:W-:-:S04]  /*16ed0*/  IMAD.HI.U32 R145, R145, 0x7f000001, R36 ;  /* 0x7f00000191917827 */ /* 0x000fc800078e0024 */
[----:B------:R-:W-:Y:S01]  /*16ee0*/  IMAD.WIDE.U32 R36, R170, R103, RZ ;  /* 0x00000067aa247225 */ /* 0x000fe200078e00ff */
[----:B------:R-:W-:-:S03]  /*16ef0*/  @P0 IADD3 R93, PT, PT, R93, -0x7f000001, RZ ;  /* 0x80ffffff5d5d0810 */ /* 0x000fc60007ffe0ff */
[----:B0-----:R-:W-:-:S04]  /*16f00*/  IMAD.WIDE.U32 R142, R67, R70, RZ ;  /* 0x00000046438e7225 */ /* 0x001fc800078e00ff */
[----:B------:R-:W-:Y:S02]  /*16f10*/  IMAD R112, R36, 0x7effffff, RZ ;  /* 0x7effffff24707824 */ /* 0x000fe400078e02ff */
[----:B------:R-:W-:Y:S02]  /*16f20*/  IMAD R9, R142, 0x7effffff, RZ ;  /* 0x7effffff8e097824 */ /* 0x000fe400078e02ff */
[----:B------:R-:W-:-:S04]  /*16f30*/  IMAD.HI.U32 R112, R112, 0x7f000001, R36 ;  /* 0x7f00000170707827 */ /* 0x000fc800078e0024 */
[----:B------:R-:W-:-:S04]  /*16f40*/  IMAD.WIDE.U32 R36, R93, 0x5fffffa, RZ ;  /* 0x05fffffa5d247825 */ /* 0x000fc800078e00ff */
[----:B------:R-:W-:-:S04]  /*16f50*/  IMAD.HI.U32 R9, R9, 0x7f000001, R142 ;  /* 0x7f00000109097827 */ /* 0x000fc800078e008e */
[----:B------:R-:W-:-:S04]  /*16f60*/  IMAD.WIDE.U32 R142, R64, R70, RZ ;  /* 0x00000046408e7225 */ /* 0x000fc800078e00ff */
[----:B------:R-:W-:Y:S02]  /*16f70*/  IMAD R93, R93, 0x6, RZ ;  /* 0x000000065d5d7824 */ /* 0x000fe400078e02ff */
[----:B------:R-:W-:Y:S02]  /*16f80*/  IMAD R70, R142, 0x7effffff, RZ ;  /* 0x7effffff8e467824 */ /* 0x000fe400078e02ff */
[----:B------:R-:W-:-:S04]  /*16f90*/  IMAD.HI.U32 R93, R93, 0x7f000001, R36 ;  /* 0x7f0000015d5d7827 */ /* 0x000fc800078e0024 */
[----:B----4-:R-:W-:-:S04]  /*16fa0*/  IMAD.WIDE.U32 R36, R141, R103, RZ ;  /* 0x000000678d247225 */ /* 0x010fc800078e00ff */
[----:B------:R-:W-:-:S04]  /*16fb0*/  IMAD.HI.U32 R70, R70, 0x7f000001, R142 ;  /* 0x7f00000146467827 */ /* 0x000fc800078e008e */
[----:B------:R-:W-:-:S04]  /*16fc0*/  IMAD.WIDE.U32 R142, R46, R63, RZ ;  /* 0x0000003f2e8e7225 */ /* 0x000fc800078e00ff */
[----:B------:R-:W-:Y:S02]  /*16fd0*/  IMAD R138, R36, 0x7effffff, RZ ;  /* 0x7effffff248a7824 */ /* 0x000fe400078e02ff */
[----:B------:R-:W-:Y:S02]  /*16fe0*/  IMAD R118, R142, 0x7effffff, RZ ;  /* 0x7effffff8e767824 */ /* 0x000fe400078e02ff */
[----:B------:R-:W-:-:S04]  /*16ff0*/  IMAD.HI.U32 R138, R138, 0x7f000001, R36 ;  /* 0x7f0000018a8a7827 */ /* 0x000fc800078e0024 */
[----:B------:R-:W-:-:S04]  /*17000*/  IMAD.WIDE.U32 R36, R141, R95, RZ ;  /* 0x0000005f8d247225 */ /* 0x000fc800078e00ff */
        /* <DEDUP_REMOVED lines=30> */
[----:B------:R-:W-:-:S03]  /*171f0*/  ISETP.GE.U32.AND P0, PT, R95, 0x7f000001, PT ;  /* 0x7f0000015f00780c */ /* 0x000fc60003f06070 */
[----:B------:R-:W-:-:S04]  /*17200*/  IMAD.HI.U32 R103, R103, 0x7f000001, R36 ;  /* 0x7f00000167677827 */ /* 0x000fc800078e0024 */
[----:B------:R-:W-:-:S04]  /*17210*/  IMAD.WIDE.U32 R36, R116, R66, RZ ;  /* 0x0000004274247225 */ /* 0x000fc800078e00ff */
[----:B------:R-:W-:-:S04]  /*17220*/  IMAD R66, R36, 0x7effffff, RZ ;  /* 0x7effffff24427824 */ /* 0x000fc800078e02ff */
[----:B------:R-:W-:Y:S01]  /*17230*/  IMAD.HI.U32 R66, R66, 0x7f000001, R36 ;  /* 0x7f00000142427827 */ /* 0x000fe200078e0024 */
[----:B------:R-:W-:-:S04]  /*17240*/  @P0 IADD3 R95, PT, PT, R95, -0x7f000001, RZ ;  /* 0x80ffffff5f5f0810 */ /* 0x000fc80007ffe0ff */
[----:B------:R-:W-:Y:S01]  /*17250*/  ISETP.GE.U32.AND P0, PT, R66, 0x7f000001, PT ;  /* 0x7f0000014200780c */ /* 0x000fe20003f06070 */
[----:B------:R-:W-:-:S12]  /*17260*/  ISETP.GE.U32.AND P1, PT, R147, 0x7f000001, PT ;  /* 0x7f0000019300780c */ /* 0x000fd80003f26070 */
[----:B------:R-:W-:Y:S01]  /*17270*/  @P0 IADD3 R66, PT, PT, R66, -0x7f000001, RZ ;  /* 0x80ffffff42420810 */ /* 0x000fe20007ffe0ff */
[----:B------:R-:W-:Y:S01]  /*17280*/  ISETP.GE.U32.AND P0, PT, R159, 0x7f000001, PT ;  /* 0x7f0000019f00780c */ /* 0x000fe20003f06070 */
[----:B------:R-:W-:Y:S01]  /*17290*/  IMAD.WIDE.U32 R36, R95, 0x5fffffa, RZ ;  /* 0x05fffffa5f247825 */ /* 0x000fe200078e00ff */
[----:B------:R-:W-:Y:S01]  /*172a0*/  @P1 IADD3 R147, PT, PT, R147, -0x7f000001, RZ ;  /* 0x80ffffff93931810 */ /* 0x000fe20007ffe0ff */
[----:B------:R-:W-:Y:S02]  /*172b0*/  ISETP.GE.U32.AND P1, PT, R91, 0x7f000001, PT ;  /* 0x7f0000015b00780c */ /* 0x000fe40003f26070 */
[----:B------:R-:W-:-:S08]  /*172c0*/  IMAD R95, R95, 0x6, RZ ;  /* 0x000000065f5f7824 */ /* 0x000fd000078e02ff */
[----:B------:R-:W-:Y:S01]  /*172d0*/  @P0 IADD3 R159, PT, PT, R159, -0x7f000001, RZ ;  /* 0x80ffffff9f9f0810 */ /* 0x000fe20007ffe0ff */
[----:B------:R-:W-:-:S04]  /*172e0*/  IMAD.HI.U32 R146, R95, 0x7f000001, R36 ;  /* 0x7f0000015f927827 */ /* 0x000fc800078e0024 */
[----:B------:R-:W-:Y:S01]  /*172f0*/  ISETP.GE.U32.AND P0, PT, R159, 0x7f000001, PT ;  /* 0x7f0000019f00780c */ /* 0x000fe20003f06070 */
[----:B------:R-:W-:-:S04]  /*17300*/  IMAD.WIDE.U32 R36, R147, 0x5fffffa, RZ ;  /* 0x05fffffa93247825 */ /* 0x000fc800078e00ff */
[----:B------:R-:W-:Y:S01]  /*17310*/  IMAD R147, R147, 0x6, RZ ;  /* 0x0000000693937824 */ /* 0x000fe200078e02ff */
[----:B------:R-:W-:-:S03]  /*17320*/  @P1 IADD3 R91, PT, PT, R91, -0x7f000001, RZ ;  /* 0x80ffffff5b5b1810 */ /* 0x000fc60007ffe0ff */
[----:B------:R-:W-:-:S04]  /*17330*/  IMAD.HI.U32 R147, R147, 0x7f000001, R36 ;  /* 0x7f00000193937827 */ /* 0x000fc800078e0024 */
[----:B------:R-:W-:Y:S01]  /*17340*/  IMAD.WIDE.U32 R36, R66, 0x5fffffa, RZ ;  /* 0x05fffffa42247825 */ /* 0x000fe200078e00ff */
        /* <DEDUP_REMOVED lines=10> */
[----:B------:R-:W-:Y:S02]  /*173f0*/  ISETP.GE.U32.AND P0, PT, R86, 0x7f000001, PT ;  /* 0x7f0000015600780c */ /* 0x000fe40003f06070 */
[----:B------:R-:W-:Y:S01]  /*17400*/  IMAD R66, R36, 0x7effffff, RZ ;  /* 0x7effffff24427824 */ /* 0x000fe200078e02ff */
[----:B------:R-:W-:-:S03]  /*17410*/  ISETP.GE.U32.AND P1, PT, R145, 0x7f000001, PT ;  /* 0x7f0000019100780c */ /* 0x000fc60003f26070 */
[----:B------:R-:W-:-:S04]  /*17420*/  IMAD.HI.U32 R66, R66, 0x7f000001, R36 ;  /* 0x7f00000142427827 */ /* 0x000fc800078e0024 */
[----:B------:R-:W-:-:S04]  /*17430*/  IMAD.WIDE.U32 R36, R124, R58, RZ ;  /* 0x0000003a7c247225 */ /* 0x000fc800078e00ff */
[----:B------:R-:W-:Y:S01]  /*17440*/  IMAD R116, R36, 0x7effffff, RZ ;  /* 0x7effffff24747824 */ /* 0x000fe200078e02ff */
[----:B------:R-:W-:Y:S02]  /*17450*/  @P2 IADD3 R98, PT, PT, R98, -0x7f000001, RZ ;  /* 0x80ffffff62622810 */ /* 0x000fe40007ffe0ff */
[----:B------:R-:W-:Y:S01]  /*17460*/  @P0 IADD3 R86, PT, PT, R86, -0x7f000001, RZ ;  /* 0x80ffffff56560810 */ /* 0x000fe20007ffe0ff */
[----:B------:R-:W-:Y:S01]  /*17470*/  ISETP.GE.U32.AND P0, PT, R38, 0x7f000001, PT ;  /* 0x7f0000012600780c */ /* 0x000fe20003f06070 */
[----:B------:R-:W-:-:S04]  /*17480*/  IMAD.HI.U32 R116, R116, 0x7f000001, R36 ;  /* 0x7f00000174747827 */ /* 0x000fc800078e0024 */
[----:B------:R-:W-:Y:S01]  /*17490*/  IMAD.WIDE.U32 R36, R68, R58, RZ ;  /* 0x0000003a44247225 */ /* 0x000fe200078e00ff */
[----:B------:R-:W-:Y:S02]  /*174a0*/  IADD3 R159, PT, PT, R159, R98, RZ ;  /* 0x000000629f9f7210 */ /* 0x000fe40007ffe0ff */
[----:B------:R-:W-:Y:S01]  /*174b0*/  @P1 IADD3 R145, PT, PT, R145, -0x7f000001, RZ ;  /* 0x80ffffff91911810 */ /* 0x000fe20007ffe0ff */
[----:B------:R-:W-:Y:S01]  /*174c0*/  IMAD R98, R36, 0x7effffff, RZ ;  /* 0x7effffff24627824 */ /* 0x000fe200078e02ff */
[----:B------:R-:W-:-:S03]  /*174d0*/  ISETP.GE.U32.AND P1, PT, R86, 0x7f000001, PT ;  /* 0x7f0000015600780c */ /* 0x000fc60003f26070 */
[----:B------:R-:W-:Y:S01]  /*174e0*/  IMAD.HI.U32 R98, R98, 0x7f000001, R36 ;  /* 0x7f00000162627827 */ /* 0x000fe200078e0024 */
[----:B------:R-:W-:-:S03]  /*174f0*/  IADD3 R145, PT, PT, R91, R145, RZ ;  /* 0x000000915b917210 */ /* 0x000fc60007ffe0ff */
[----:B------:R-:W-:Y:S01]  /*17500*/  IMAD.WIDE.U32 R36, R57, R58, RZ ;  /* 0x0000003a39247225 */ /* 0x000fe200078e00ff */
[----:B------:R-:W-:Y:S01]  /*17510*/  ISETP.GE.U32.AND P2, PT, R112, 0x7f000001, PT ;  /* 0x7f0000017000780c */ /* 0x000fe20003f46070 */
[----:B------:R-:W-:Y:S02]  /*17520*/  @P0 IADD3 R38, PT, PT, R38, -0x7f000001, RZ ;  /* 0x80ffffff26260810 */ /* 0x000fe40007ffe0ff */
[----:B------:R-:W-:-:S03]  /*17530*/  IMAD R91, R36, 0x7effffff, RZ ;  /* 0x7effffff245b7824 */ /* 0x000fc600078e02ff */
[----:B------:R-:W-:Y:S01]  /*17540*/  ISETP.GE.U32.AND P0, PT, R38, 0x7f000001, PT ;  /* 0x7f0000012600780c */ /* 0x000fe20003f06070 */
[----:B------:R-:W-:Y:S01]  /*17550*/  IMAD.HI.U32 R91, R91, 0x7f000001, R36 ;  /* 0x7f0000015b5b7827 */ /* 0x000fe200078e0024 */
[----:B------:R-:W-:-:S03]  /*17560*/  @P1 IADD3 R86, PT, PT, R86, -0x7f000001, RZ ;  /* 0x80ffffff56561810 */ /* 0x000fc60007ffe0ff */
[----:B------:R-:W-:Y:S01]  /*17570*/  IMAD.WIDE.U32 R36, R53, R58, RZ ;  /* 0x0000003a35247225 */ /* 0x000fe200078e00ff */
[----:B------:R-:W-:-:S03]  /*17580*/  ISETP.GE.U32.AND P1, PT, R93, 0x7f000001, PT ;  /* 0x7f0000015d00780c */ /* 0x000fc60003f26070 */
[----:B------:R-:W-:Y:S01]  /*17590*/  IMAD R63, R36, 0x7effffff, RZ ;  /* 0x7effffff243f7824 */ /* 0x000fe200078e02ff */
[----:B------:R-:W-:-:S03]  /*175a0*/  @P2 IADD3 R112, PT, PT, R112, -0x7f000001, RZ ;  /* 0x80ffffff70702810 */ /* 0x000fc60007ffe0ff */
[----:B------:R-:W-:Y:S01]  /*175b0*/  IMAD.HI.U32 R63, R63, 0x7f000001, R36 ;  /* 0x7f0000013f3f7827 */ /* 0x000fe200078e0024 */
[----:B------:R-:W-:-:S03]  /*175c0*/  @P0 IADD3 R38, PT, PT, R38, -0x7f000001, RZ ;  /* 0x80ffffff26260810 */ /* 0x000fc60007ffe0ff */
[----:B------:R-:W-:Y:S01]  /*175d0*/  IMAD.WIDE.U32 R36, R51, R39, RZ ;  /* 0x0000002733247225 */ /* 0x000fe200078e00ff */
[----:B------:R-:W-:Y:S01]  /*175e0*/  IADD3 R148, PT, PT, R86, R112, RZ ;  /* 0x0000007056947210 */ /* 0x000fe20007ffe0ff */
[----:B------:R-:W-:Y:S02]  /*175f0*/  ISETP.GE.U32.AND P0, PT, R145, 0x7f000001, PT ;  /* 0x7f0000019100780c */ /* 0x000fe40003f06070 */
[----:B------:R-:W-:Y:S01]  /*17600*/  IMAD R112, R36, 0x7effffff, RZ ;  /* 0x7effffff24707824 */ /* 0x000fe200078e02ff */
[----:B------:R-:W-:-:S03]  /*17610*/  @P1 IADD3 R93, PT, PT, R93, -0x7f000001, RZ ;  /* 0x80ffffff5d5d1810 */ /* 0x000fc60007ffe0ff */
[----:B------:R-:W-:-:S04]  /*17620*/  IMAD.HI.U32 R112, R112, 0x7f000001, R36 ;  /* 0x7f00000170707827 */ /* 0x000fc800078e0024 */
[----:B------:R-:W-:Y:S01]  /*17630*/  IMAD.WIDE.U32 R36, R47, R39, RZ ;  /* 0x000000272f247225 */ /* 0x000fe200078e00ff */
[----:B------:R-:W-:-:S03]  /*17640*/  IADD3 R38, PT, PT, R38, R93, RZ ;  /* 0x0000005d26267210 */ /* 0x000fc60007ffe0ff */
[----:B------:R-:W-:Y:S01]  /*17650*/  IMAD R93, R36, 0x7effffff, RZ ;  /* 0x7effffff245d7824 */ /* 0x000fe200078e02ff */
[----:B------:R-:W-:Y:S01]  /*17660*/  @P0 IADD3 R145, PT, PT, R145, -0x7f000001, RZ ;  /* 0x80ffffff91910810 */ /* 0x000fe20007ffe0ff */
[----:B------:R-:W-:Y:S02]  /*17670*/  ISETP.GE.U32.AND P0, PT, R133, 0x7f000001, PT ;  /* 0x7f0000018500780c */ /* 0x000fe40003f06070 */
[----:B------:R-:W-:-:S04]  /*17680*/  IMAD.HI.U32 R93, R93, 0x7f000001, R36 ;  /* 0x7f0000015d5d7827 */ /* 0x000fc800078e0024 */
[----:B------:R-:W-:-:S04]  /*17690*/  IMAD.WIDE.U32 R36, R45, R39, RZ ;  /* 0x000000272d247225 */ /* 0x000fc800078e00ff */
[----:B------:R-:W-:Y:S01]  /*176a0*/  IMAD R86, R36, 0x7effffff, RZ ;  /* 0x7effffff24567824 */ /* 0x000fe200078e02ff */
[----:B------:R-:W-:-:S03]  /*176b0*/  ISETP.GE.U32.AND P1, PT, R143, 0x7f000001, PT ;  /* 0x7f0000018f00780c */ /* 0x000fc60003f26070 */
[----:B------:R-:W-:-:S04]  /*176c0*/  IMAD.HI.U32 R86, R86, 0x7f000001, R36 ;  /* 0x7f00000156567827 */ /* 0x000fc800078e0024 */
[----:B------:R-:W-:Y:S01]  /*176d0*/  IMAD.WIDE.U32 R36, R114, R39, RZ ;  /* 0x0000002772247225 */ /* 0x000fe200078e00ff */
[----:B------:R-:W-:Y:S01]  /*176e0*/  @P0 IADD3 R133, PT, PT, R133, -0x7f000001, RZ ;  /* 0x80ffffff85850810 */ /* 0x000fe20007ffe0ff */
[----:B------:R-:W2:Y:S02]  /*176f0*/  LDL R39, [R1+0x110] ;  /* 0x0001100001277983 */ /* 0x000ea40000100800 */
        /* <DEDUP_REMOVED lines=41> */
[----:B------:R-:W-:Y:S01]  /*17990*/  ISETP.GE.U32.AND P0, PT, R142, 0x7f000001, PT ;  /* 0x7f0000018e00780c */ /* 0x000fe20003f06070 */
[----:B------:R-:W-:-:S11]  /*179a0*/  IADD3 R143, PT, PT, R145, R143, RZ ;  /* 0x0000008f918f7210 */ /* 0x000fd60007ffe0ff */
[----:B------:R-:W-:-:S04]  /*179b0*/  @P2 IADD3 R36, PT, PT, R36, -0x7f000001, RZ ;  /* 0x80ffffff24242810 */ /* 0x000fc80007ffe0ff */
[----:B------:R-:W-:Y:S01]  /*179c0*/  IADD3 R145, PT, PT, R35, R36, RZ ;  /* 0x0000002423917210 */ /* 0x000fe20007ffe0ff */
[----:B------:R-:W-:Y:S01]  /*179d0*/  ISETP.GE.U32.AND P1, PT, R148, 0x7f000001, PT ;  /* 0x7f0000019400780c */ /* 0x000fe20003f26070 */
[----:B------:R-:W-:-:S03]  /*179e0*/  @P0 IADD3 R142, PT, PT, R142, -0x7f000001, RZ ;  /* 0x80ffffff8e8e0810 */ /* 0x000fc60007ffe0ff */
[----:B------:R-:W-:Y:S01]  /*179f0*/  ISETP.GE.U32.AND P4, PT, R145, 0x7f000001, PT ;  /* 0x7f0000019100780c */ /* 0x000fe20003f86070 */
[----:B------:R-:W-:Y:S01]  /*17a00*/  ISETP.GE.U32.AND P3, PT, R141, 0x7f000001, PT ;  /* 0x7f0000018d00780c */ /* 0x000fe20003f66070 */
[----:B------:R-:W-:Y:S01]  /*17a10*/  ISETP.GE.U32.AND P0, PT, R159, 0x7f000001, PT ;  /* 0x7f0000019f00780c */ /* 0x000fe20003f06070 */
[----:B------:R-:W-:-:S06]  /*17a20*/  ISETP.GE.U32.AND P2, PT, R138, 0x7f000001, PT ;  /* 0x7f0000018a00780c */ /* 0x000fcc0003f46070 */
[----:B------:R-:W-:-:S04]  /*17a30*/  @P1 IADD3 R148, PT, PT, R148, -0x7f000001, RZ ;  /* 0x80ffffff94941810 */ /* 0x000fc80007ffe0ff */
[----:B------:R-:W-:Y:S02]  /*17a40*/  @P4 IADD3 R145, PT, PT, R145, -0x7f000001, RZ ;  /* 0x80ffffff91914810 */ /* 0x000fe40007ffe0ff */
[----:B------:R-:W-:Y:S02]  /*17a50*/  @P3 IADD3 R141, PT, PT, R141, -0x7f000001, RZ ;  /* 0x80ffffff8d8d3810 */ /* 0x000fe40007ffe0ff */
[----:B------:R-:W-:Y:S02]  /*17a60*/  @P0 IADD3 R159, PT, PT, R159, -0x7f000001, RZ ;  /* 0x80ffffff9f9f0810 */ /* 0x000fe40007ffe0ff */
[----:B------:R-:W-:Y:S01]  /*17a70*/  IADD3 R142, PT, PT, R148, R142, RZ ;  /* 0x0000008e948e7210 */ /* 0x000fe20007ffe0ff */
[----:B------:R-:W-:Y:S01]  /*17a80*/  IMAD.WIDE.U32 R36, R145, UR11, RZ ;  /* 0x0000000b91247c25 */ /* 0x000fe2000f8e00ff */
[----:B------:R-:W-:-:S03]  /*17a90*/  IADD3 R159, PT, PT, R159, R141, RZ ;  /* 0x0000008d9f9f7210 */ /* 0x000fc60007ffe0ff */
[----:B------:R-:W-:Y:S01]  /*17aa0*/  IMAD R141, R36, 0x7effffff, RZ ;  /* 0x7effffff248d7824 */ /* 0x000fe200078e02ff */
[----:B------:R-:W-:-:S03]  /*17ab0*/  ISETP.GE.U32.AND P0, PT, R142, 0x7f000001, PT ;  /* 0x7f0000018e00780c */ /* 0x000fc60003f06070 */
[----:B------:R-:W-:Y:S01]  /*17ac0*/  IMAD.HI.U32 R141, R141, 0x7f000001, R36 ;  /* 0x7f0000018d8d7827 */ /* 0x000fe200078e0024 */
[----:B------:R-:W-:Y:S01]  /*17ad0*/  @P2 IADD3 R138, PT, PT, R138, -0x7f000001, RZ ;  /* 0x80ffffff8a8a2810 */ /* 0x000fe20007ffe0ff */
[----:B------:R-:W-:-:S03]  /*17ae0*/  ISETP.GE.U32.AND P1, PT, R38, 0x7f000001, PT ;  /* 0x7f0000012600780c */ /* 0x000fc60003f26070 */
[----:B------:R-:W-:-:S05]  /*17af0*/  ISETP.GE.U32.AND P2, PT, R141, 0x7f000001, PT ;  /* 0x7f0000018d00780c */ /* 0x000fca0003f46070 */
[----:B------:R-:W-:Y:S01]  /*17b00*/  @P0 IADD3 R142, PT, PT, R142, -0x7f000001, RZ ;  /* 0x80ffffff8e8e0810 */ /* 0x000fe20007ffe0ff */
[----:B------:R-:W-:-:S04]  /*17b10*/  ISETP.GE.U32.AND P0, PT, R140, 0x7f000001, PT ;  /* 0x7f0000018c00780c */ /* 0x000fc80003f06070 */
[----:B------:R-:W-:-:S03]  /*17b20*/  @P1 IADD3 R38, PT, PT, R38, -0x7f000001, RZ ;  /* 0x80ffffff26261810 */ /* 0x000fc60007ffe0ff */
[----:B------:R-:W-:Y:S01]  /*17b30*/  @P2 IADD3 R141, PT, PT, R141, -0x7f000001, RZ ;  /* 0x80ffffff8d8d2810 */ /* 0x000fe20007ffe0ff */
[----:B------:R-:W-:-:S04]  /*17b40*/  ISETP.GE.U32.AND P1, PT, R144, 0x7f000001, PT ;  /* 0x7f0000019000780c */ /* 0x000fc80003f26070 */
[----:B------:R-:W-:Y:S01]  /*17b50*/  IMAD.WIDE.U32 R36, R141, 0x5fffffa, RZ ;  /* 0x05fffffa8d247825 */ /* 0x000fe200078e00ff */
        /* <DEDUP_REMOVED lines=35> */
[----:B------:R-:W-:Y:S01]  /*17d90*/  ISETP.GE.U32.AND P0, PT, R36, 0x7f000001, PT ;  /* 0x7f0000012400780c */ /* 0x000fe20003f06070 */
[----:B------:R-:W-:Y:S02]  /*17da0*/  IADD3 R138, PT, PT, R38, R138, RZ ;  /* 0x0000008a268a7210 */ /* 0x000fe40007ffe0ff */
[----:B------:R-:W3:Y:S10]  /*17db0*/  LDL R38, [R1+0x114] ;  /* 0x0001140001267983 */ /* 0x000ef40000100800 */
[----:B------:R-:W-:-:S04]  /*17dc0*/  @P0 IADD3 R36, PT, PT, R36, -0x7f000001, RZ ;  /* 0x80ffffff24240810 */ /* 0x000fc80007ffe0ff */
[----:B------:R-:W-:-:S05]  /*17dd0*/  IADD3 R36, PT, PT, R36, UR6, RZ ;  /* 0x0000000624247c10 */ /* 0x000fca000fffe0ff */
[----:B------:R-:W-:Y:S01]  /*17de0*/  ISETP.GE.U32.AND P2, PT, R36, 0x7f000001, PT ;  /* 0x7f0000012400780c */ /* 0x000fe20003f46070 */
[----:B------:R-:W-:Y:S01]  /*17df0*/  ISETP.GE.U32.AND P0, PT, R138, 0x7f000001, PT ;  /* 0x7f0000018a00780c */ /* 0x000fe20003f06070 */
[----:B------:R-:W-:-:S11]  /*17e00*/  ISETP.GE.U32.AND P1, PT, R146, 0x7f000001, PT ;  /* 0x7f0000019200780c */ /* 0x000fd60003f26070 */
[----:B------:R-:W-:Y:S02]  /*17e10*/  @P2 IADD3 R36, PT, PT, R36, -0x7f000001, RZ ;  /* 0x80ffffff24242810 */ /* 0x000fe40007ffe0ff */
[----:B------:R-:W-:Y:S02]  /*17e20*/  @P0 IADD3 R138, PT, PT, R138, -0x7f000001, RZ ;  /* 0x80ffffff8a8a0810 */ /* 0x000fe40007ffe0ff */
[----:B------:R-:W-:-:S05]  /*17e30*/  IADD3 R148, PT, PT, R69, R36, RZ ;  /* 0x0000002445947210 */ /* 0x000fca0007ffe0ff */
[----:B------:R-:W-:Y:S01]  /*17e40*/  ISETP.GE.U32.AND P0, PT, R148, 0x7f000001, PT ;  /* 0x7f0000019400780c */ /* 0x000fe20003f06070 */
[----:B------:R-:W-:Y:S01]  /*17e50*/  @P1 IADD3 R146, PT, PT, R146, -0x7f000001, RZ ;  /* 0x80ffffff92921810 */ /* 0x000fe20007ffe0ff */
[----:B------:R-:W-:-:S03]  /*17e60*/  ISETP.GE.U32.AND P4, PT, R167, 0x7f000001, PT ;  /* 0x7f000001a700780c */ /* 0x000fc60003f86070 */
[----:B------:R-:W-:Y:S02]  /*17e70*/  IADD3 R138, PT, PT, R138, R146, RZ ;  /* 0x000000928a8a7210 */ /* 0x000fe40007ffe0ff */
[----:B------:R-:W4:Y:S06]  /*17e80*/  LDL R146, [R1+0x118] ;  /* 0x0001180001927983 */ /* 0x000f2c0000100800 */
[----:B------:R-:W-:Y:S01]  /*17e90*/  @P0 IADD3 R148, PT, PT, R148, -0x7f000001, RZ ;  /* 0x80ffffff94940810 */ /* 0x000fe20007ffe0ff */
[----:B------:R-:W-:-:S03]  /*17ea0*/  ISETP.GE.U32.AND P0, PT, R143, 0x7f000001, PT ;  /* 0x7f0000018f00780c */ /* 0x000fc60003f06070 */
[----:B------:R-:W-:Y:S02]  /*17eb0*/  IADD3 R148, PT, PT, R32, R148, RZ ;  /* 0x0000009420947210 */ /* 0x000fe40007ffe0ff */
[----:B------:R-:W-:-:S03]  /*17ec0*/  @P4 IADD3 R167, PT, PT, R167, -0x7f000001, RZ ;  /* 0x80ffffffa7a74810 */ /* 0x000fc60007ffe0ff */
[----:B------:R-:W-:-:S05]  /*17ed0*/  ISETP.GE.U32.AND P5, PT, R148, 0x7f000001, PT ;  /* 0x7f0000019400780c */ /* 0x000fca0003fa6070 */
[----:B------:R-:W-:Y:S01]  /*17ee0*/  @P0 IADD3 R143, PT, PT, R143, -0x7f000001, RZ ;  /* 0x80ffffff8f8f0810 */ /* 0x000fe20007ffe0ff */
[----:B------:R-:W-:Y:S01]  /*17ef0*/  ISETP.GE.U32.AND P2, PT, R138, 0x7f000001, PT ;  /* 0x7f0000018a00780c */ /* 0x000fe20003f46070 */
[----:B------:R-:W-:Y:S02]  /*17f00*/  ISETP.GE.U32.AND P0, PT, R136, 0x7f000001, PT ;  /* 0x7f0000018800780c */ /* 0x000fe40003f06070 */
[----:B------:R-:W-:Y:S02]  /*17f10*/  IADD3 R167, PT, PT, R143, R167, RZ ;  /* 0x000000a78fa77210 */ /* 0x000fe40007ffe0ff */
[----:B------:R-:W4:Y:S02]  /*17f20*/  LDL R143, [R1+0x11c] ;  /* 0x00011c00018f7983 */ /* 0x000f240000100800 */
[----:B------:R-:W-:Y:S01]  /*17f30*/  @P5 IADD3 R148, PT, PT, R148, -0x7f000001, RZ ;  /* 0x80ffffff94945810 */ /* 0x000fe20007ffe0ff */
[----:B------:R-:W-:Y:S01]  /*17f40*/  ISETP.GE.U32.AND P1, PT, R159, 0x7f000001, PT ;  /* 0x7f0000019f00780c */ /* 0x000fe20003f26070 */
[----:B------:R-:W-:-:S03]  /*17f50*/  ISETP.GE.U32.AND P3, PT, R147, 0x7f000001, PT ;  /* 0x7f0000019300780c */ /* 0x000fc60003f66070 */
[----:B------:R-:W-:Y:S01]  /*17f60*/  IMAD.WIDE.U32 R36, R148, UR10, RZ ;  /* 0x0000000a94247c25 */ /* 0x000fe2000f8e00ff */
[----:B------:R-:W-:Y:S02]  /*17f70*/  IADD3 R144, PT, PT, R142, R144, RZ ;  /* 0x000000908e907210 */ /* 0x000fe40007ffe0ff */
[----:B------:R-:W-:Y:S02]  /*17f80*/  @P2 IADD3 R138, PT, PT, R138, -0x7f000001, RZ ;  /* 0x80ffffff8a8a2810 */ /* 0x000fe40007ffe0ff */
[----:B------:R-:W-:Y:S01]  /*17f90*/  @P0 IADD3 R136, PT, PT, R136, -0x7f000001, RZ ;  /* 0x80ffffff88880810 */ /* 0x000fe20007ffe0ff */
[----:B------:R-:W-:Y:S01]  /*17fa0*/  IMAD R142, R36, 0x7effffff, RZ ;  /* 0x7effffff248e7824 */ /* 0x000fe200078e02ff */
[----:B--2---:R-:W-:-:S03]  /*17fb0*/  IADD3 R39, PT, PT, R138, R39, RZ ;  /* 0x000000278a277210 */ /* 0x004fc60007ffe0ff */
[----:B------:R-:W-:Y:S01]  /*17fc0*/  IMAD.HI.U32 R142, R142, 0x7f000001, R36 ;  /* 0x7f0000018e8e7827 */ /* 0x000fe200078e0024 */
[----:B------:R-:W-:Y:S02]  /*17fd0*/  IADD3 R36, PT, PT, R87, R136, RZ ;  /* 0x0000008857247210 */ /* 0x000fe40007ffe0ff */
[----:B------:R-:W-:Y:S02]  /*17fe0*/  @P1 IADD3 R159, PT, PT, R159, -0x7f000001, RZ ;  /* 0x80ffffff9f9f1810 */ /* 0x000fe40007ffe0ff */
[----:B------:R-:W-:Y:S01]  /*17ff0*/  @P3 IADD3 R147, PT, PT, R147, -0x7f000001, RZ ;  /* 0x80ffffff93933810 */ /* 0x000fe20007ffe0ff */
[----:B------:R-:W-:Y:S01]  /*18000*/  ISETP.GE.U32.AND P1, PT, R39, 0x7f000001, PT ;  /* 0x7f0000012700780c */ /* 0x000fe20003f26070 */
[----:B------:R-:W-:Y:S01]  /*18010*/  ISETP.GE.U32.AND P3, PT, R11, 0x7f000001, PT ;  /* 0x7f0000010b00780c */ /* 0x000fe20003f66070 */
[----:B------:R-:W-:Y:S01]  /*18020*/  ISETP.GE.U32.AND P2, PT, R36, 0x7f000001, PT ;  /* 0x7f0000012400780c */ /* 0x000fe20003f46070 */
[----:B------:R0:W-:Y:S01]  /*18030*/  STL [R1+0x110], R39 ;  /* 0x0001102701007387 */ /* 0x0001e20000100800 */
[----:B------:R-:W-:-:S09]  /*18040*/  IADD3 R147, PT, PT, R159, R147, RZ ;  /* 0x000000939f937210 */ /* 0x000fd20007ffe0ff */
[----:B0-----:R-:W-:Y:S02]  /*18050*/  @P1 IADD3 R39, PT, PT, R39, -0x7f000001, RZ ;  /* 0x80ffffff27271810 */ /* 0x001fe40007ffe0ff */
[----:B------:R-:W-:Y:S02]  /*18060*/  @P3 IADD3 R11, PT, PT, R11, -0x7f000001, RZ ;  /* 0x80ffffff0b0b3810 */ /* 0x000fe40007ffe0ff */
[----:B------:R-:W-:Y:S01]  /*18070*/  @P2 IADD3 R36, PT, PT, R36, -0x7f000001, RZ ;  /* 0x80ffffff24242810 */ /* 0x000fe20007ffe0ff */
[----:B------:R0:W-:Y:S01]  /*18080*/  STL [R1+0x110], R39 ;  /* 0x0001102701007387 */ /* 0x0001e20000100800 */
[----:B------:R-:W-:Y:S02]  /*18090*/  ISETP.GE.U32.AND P0, PT, R147, 0x7f000001, PT ;  /* 0x7f0000019300780c */ /* 0x000fe40003f06070 */
[----:B0-----:R-:W-:Y:S02]  /*180a0*/  IADD3 R39, PT, PT, R36, R11, RZ ;  /* 0x0000000b24277210 */ /* 0x001fe40007ffe0ff */
[----:B------:R-:W2:Y:S01]  /*180b0*/  LDL.64 R36, [R1+0x100] ;  /* 0x0001000001247983 */ /* 0x000ea20000100a00 */
[----:B------:R-:W-:-:S08]  /*180c0*/  ISETP.GE.U32.AND P1, PT, R10, 0x7f000001, PT ;  /* 0x7f0000010a00780c */ /* 0x000fd00003f26070 */
[----:B------:R-:W-:Y:S01]  /*180d0*/  @P0 IADD3 R147, PT, PT, R147, -0x7f000001, RZ ;  /* 0x80ffffff93930810 */ /* 0x000fe20007ffe0ff */
[----:B------:R-:W-:-:S04]  /*180e0*/  ISETP.GE.U32.AND P0, PT, R39, 0x7f000001, PT ;  /* 0x7f0000012700780c */ /* 0x000fc80003f06070 */
[----:B------:R-:W-:-:S09]  /*180f0*/  @P1 IADD3 R10, PT, PT, R10, -0x7f000001, RZ ;  /* 0x80ffffff0a0a1810 */ /* 0x000fd20007ffe0ff */
        /* <DEDUP_REMOVED lines=29> */
[----:B------:R-:W-:Y:S02]  /*182d0*/  @P0 IADD3 R39, PT, PT, R39, -0x7f000001, RZ ;  /* 0x80ffffff27270810 */ /* 0x000fe40007ffe0ff */
[----:B---3--:R-:W-:Y:S02]  /*182e0*/  IADD3 R38, PT, PT, R147, R38, RZ ;  /* 0x0000002693267210 */ /* 0x008fe40007ffe0ff */
[----:B------:R-:W-:-:S03]  /*182f0*/  IADD3 R147, PT, PT, R34, R39, RZ ;  /* 0x0000002722937210 */ /* 0x000fc60007ffe0ff */
[C---:B------:R-:W-:Y:S02]  /*18300*/  ISETP.GE.U32.AND P1, PT, R38.reuse, 0x7f000001, PT ;  /* 0x7f0000012600780c */ /* 0x040fe40003f26070 */
[----:B------:R-:W-:Y:S01]  /*18310*/  ISETP.GE.U32.AND P2, PT, R147, 0x7f000001, PT ;  /* 0x7f0000019300780c */ /* 0x000fe20003f46070 */
[----:B------:R0:W-:Y:S10]  /*18320*/  STL [R1+0x114], R38 ;  /* 0x0001142601007387 */ /* 0x0001f40000100800 */
[----:B0-----:R-:W-:-:S02]  /*18330*/  @P1 IADD3 R38, PT, PT, R38, -0x7f000001, RZ ;  /* 0x80ffffff26261810 */ /* 0x001fc40007ffe0ff */
[----:B------:R-:W-:-:S03]  /*18340*/  @P2 IADD3 R147, PT, PT, R147, -0x7f000001, RZ ;  /* 0x80ffffff93932810 */ /* 0x000fc60007ffe0ff */
[----:B------:R0:W-:Y:S01]  /*18350*/  STL [R1+0x114], R38 ;  /* 0x0001142601007387 */ /* 0x0001e20000100800 */
[----:B------:R-:W-:Y:S01]  /*18360*/  ISETP.GE.U32.AND P0, PT, R167, 0x7f000001, PT ;  /* 0x7f000001a700780c */ /* 0x000fe20003f06070 */
[----:B0-----:R-:W-:-:S04]  /*18370*/  IMAD.WIDE.U32 R38, R147, UR12, RZ ;  /* 0x0000000c93267c25 */ /* 0x001fc8000f8e00ff */
[----:B------:R-:W-:-:S04]  /*18380*/  IMAD R138, R38, 0x7effffff, RZ ;  /* 0x7effffff268a7824 */ /* 0x000fc800078e02ff */
[----:B------:R-:W-:-:S05]  /*18390*/  IMAD.HI.U32 R138, R138, 0x7f000001, R38 ;  /* 0x7f0000018a8a7827 */ /* 0x000fca00078e0026 */
[----:B------:R-:W-:Y:S01]  /*183a0*/  ISETP.GE.U32.AND P1, PT, R138, 0x7f000001, PT ;  /* 0x7f0000018a00780c */ /* 0x000fe20003f26070 */
[----:B------:R-:W-:Y:S01]  /*183b0*/  @P0 IADD3 R167, PT, PT, R167, -0x7f000001, RZ ;  /* 0x80ffffffa7a70810 */ /* 0x000fe20007ffe0ff */
[----:B------:R-:W-:-:S03]  /*183c0*/  ISETP.GE.U32.AND P0, PT, R144, 0x7f000001, PT ;  /* 0x7f0000019000780c */ /* 0x000fc60003f06070 */
[----:B----4-:R-:W-:-:S08]  /*183d0*/  IADD3 R146, PT, PT, R167, R146, RZ ;  /* 0x00000092a7927210 */ /* 0x010fd00007ffe0ff */
[----:B------:R-:W-:Y:S02]  /*183e0*/  @P1 IADD3 R138, PT, PT, R138, -0x7f000001, RZ ;  /* 0x80ffffff8a8a1810 */ /* 0x000fe40007ffe0ff */
[----:B------:R-:W-:Y:S01]  /*183f0*/  @P0 IADD3 R144, PT, PT, R144, -0x7f000001, RZ ;  /* 0x80ffffff90900810 */ /* 0x000fe20007ffe0ff */
[----:B------:R-:W-:Y:S02]  /*18400*/  ISETP.GE.U32.AND P0, PT, R146, 0x7f000001, PT ;  /* 0x7f0000019200780c */ /* 0x000fe40003f06070 */
[----:B------:R-:W-:-:S04]  /*18410*/  IMAD.WIDE.U32 R38, R138, 0x5fffffa, RZ ;  /* 0x05fffffa8a267825 */ /* 0x000fc800078e00ff */
[----:B------:R-:W-:Y:S01]  /*18420*/  IMAD R138, R138, 0x6, RZ ;  /* 0x000000068a8a7824 */ /* 0x000fe200078e02ff */
[----:B------:R-:W-:-:S03]  /*18430*/  ISETP.GE.U32.AND P1, PT, R139, 0x7f000001, PT ;  /* 0x7f0000018b00780c */ /* 0x000fc60003f26070 */
[----:B------:R-:W-:Y:S01]  /*18440*/  IMAD.HI.U32 R138, R138, 0x7f000001, R38 ;  /* 0x7f0000018a8a7827 */ /* 0x000fe200078e0026 */
[----:B------:R-:W-:-:S03]  /*18450*/  IADD3 R159, PT, PT, R144, R143, RZ ;  /* 0x0000008f909f7210 */ /* 0x000fc60007ffe0ff */
[----:B------:R-:W-:Y:S01]  /*18460*/  IMAD.WIDE.U32 R38, R145, UR10, RZ ;  /* 0x0000000a91267c25 */ /* 0x000fe2000f8e00ff */
[----:B------:R0:W-:Y:S03]  /*18470*/  STL [R1+0x118], R146 ;  /* 0x0001189201007387 */ /* 0x0001e60000100800 */
[----:B------:R-:W-:-:S04]  /*18480*/  IMAD R143, R38, 0x7effffff, RZ ;  /* 0x7effffff268f7824 */ /* 0x000fc800078e02ff */
[----:B------:R-:W-:Y:S01]  /*18490*/  IMAD.HI.U32 R143, R143, 0x7f000001, R38 ;  /* 0x7f0000018f8f7827 */ /* 0x000fe200078e0026 */
[----:B0-----:R-:W-:Y:S01]  /*184a0*/  @P0 IADD3 R146, PT, PT, R146, -0x7f000001, RZ ;  /* 0x80ffffff92920810 */ /* 0x001fe20007ffe0ff */
[----:B------:R-:W-:Y:S02]  /*184b0*/  ISETP.GE.U32.AND P0, PT, R159, 0x7f000001, PT ;  /* 0x7f0000019f00780c */ /* 0x000fe40003f06070 */
[----:B------:R-:W-:Y:S01]  /*184c0*/  IMAD.WIDE.U32 R38, R147, UR11, RZ ;  /* 0x0000000b93267c25 */ /* 0x000fe2000f8e00ff */
[----:B------:R-:W-:-:S03]  /*184d0*/  @P1 IADD3 R139, PT, PT, R139, -0x7f000001, RZ ;  /* 0x80ffffff8b8b1810 */ /* 0x000fc60007ffe0ff */
[----:B------:R-:W-:-:S04]  /*184e0*/  IMAD R144, R38, 0x7effffff, RZ ;  /* 0x7effffff26907824 */ /* 0x000fc800078e02ff */
[----:B------:R-:W-:Y:S01]  /*184f0*/  IMAD.HI.U32 R144, R144, 0x7f000001, R38 ;  /* 0x7f00000190907827 */ /* 0x000fe200078e0026 */
[----:B------:R-:W-:Y:S01]  /*18500*/  IADD3 R38, PT, PT, R89, R139, RZ ;  /* 0x0000008b59267210 */ /* 0x000fe20007ffe0ff */
[----:B------:R0:W-:Y:S01]  /*18510*/  STL [R1+0x11c], R159 ;  /* 0x00011c9f01007387 */ /* 0x0001e20000100800 */
[----:B------:R-:W-:Y:S01]  /*18520*/  ISETP.GE.U32.AND P1, PT, R131, 0x7f000001, PT ;  /* 0x7f0000018300780c */ /* 0x000fe20003f26070 */
[----:B0-----:R-:W-:Y:S02]  /*18530*/  @P0 IADD3 R159, PT, PT, R159, -0x7f000001, RZ ;  /* 0x80ffffff9f9f0810 */ /* 0x001fe40007ffe0ff */
[----:B------:R-:W-:-:S10]  /*18540*/  ISETP.GE.U32.AND P0, PT, R38, 0x7f000001, PT ;  /* 0x7f0000012600780c */ /* 0x000fd40003f06070 */
[----:B------:R-:W-:Y:S01]  /*18550*/  @P1 IADD3 R131, PT, PT, R131, -0x7f000001, RZ ;  /* 0x80ffffff83831810 */ /* 0x000fe20007ffe0ff */
[----:B------:R2:W-:Y:S02]  /*18560*/  STL [R1+0x118], R146 ;  /* 0x0001189201007387 */ /* 0x0005e40000100800 */
[----:B------:R-:W-:Y:S02]  /*18570*/  @P0 IADD3 R38, PT, PT, R38, -0x7f000001, RZ ;  /* 0x80ffffff26260810 */ /* 0x000fe40007ffe0ff */
[----:B------:R0:W-:Y:S02]  /*18580*/  STL [R1+0x11c], R159 ;  /* 0x00011c9f01007387 */ /* 0x0001e40000100800 */
[----:B------:R-:W-:Y:S02]  /*18590*/  IADD3 R38, PT, PT, R38, R131, RZ ;  /* 0x0000008326267210 */ /* 0x000fe40007ffe0ff */
[----:B--2---:R-:W2:Y:S01]  /*185a0*/  LD.E R146, desc[UR14][R36.64+0x60] ;  /* 0x0000600e24927980 */ /* 0x004ea2000c101900 */
[----:B------:R-:W-:-:S02]  /*185b0*/  ISETP.GE.U32.AND P1, PT, R109, 0x7f000001, PT ;  /* 0x7f0000016d00780c */ /* 0x000fc40003f26070 */
        /* <DEDUP_REMOVED lines=21> */
[----:B------:R-:W-:-:S08]  /*18710*/  ISETP.GE.U32.AND P0, PT, R134, 0x7f000001, PT ;  /* 0x7f0000018600780c */ /* 0x000fd00003f06070 */
[----:B------:R-:W-:-:S04]  /*18720*/  @P2 IADD3 R93, PT, PT, R93, -0x7f000001, RZ ;  /* 0x80ffffff5d5d2810 */ /* 0x000fc80007ffe0ff */
[----:B------:R-:W-:-:S04]  /*18730*/  @P1 IADD3 R38, PT, PT, R38, -0x7f000001, RZ ;  /* 0x80ffffff26261810 */ /* 0x000fc80007ffe0ff */
[----:B------:R-:W-:-:S05]  /*18740*/  IADD3 R38, PT, PT, R38, R93, RZ ;  /* 0x0000005d26267210 */ /* 0x000fca0007ffe0ff */
[----:B------:R-:W-:Y:S01]  /*18750*/  ISETP.GE.U32.AND P1, PT, R38, 0x7f000001, PT ;  /* 0x7f0000012600780c */ /* 0x000fe20003f26070 */
[----:B------:R-:W-:-:S05]  /*18760*/  @P0 IADD3 R134, PT, PT, R134, -0x7f000001, RZ ;  /* 0x80ffffff86860810 */ /* 0x000fca0007ffe0ff */
[----:B------:R-:W-:-:S07]  /*18770*/  ISETP.GE.U32.AND P0, PT, R134, 0x7f000001, PT ;  /* 0x7f0000018600780c */ /* 0x000fce0003f06070 */
[----:B------:R-:W-:Y:S01]  /*18780*/  @P1 IADD3 R38, PT, PT, R38, -0x7f000001, RZ ;  /* 0x80ffffff26261810 */ /* 0x000fe20007ffe0ff */
[----:B------:R-:W-:Y:S01]  /*18790*/  ISETP.GE.U32.AND P1, PT, R126, 0x7f000001, PT ;  /* 0x7f0000017e00780c */ /* 0x000fe20003f26070 */
[----:B------:R-:W-:Y:S02]  /*187a0*/  ISETP.GE.U32.AND P3, PT, R135, 0x7f000001, PT ;  /* 0x7f0000018700780c */ /* 0x000fe40003f66070 */
[----:B------:R-:W-:Y:S02]  /*187b0*/  IADD3 R38, PT, PT, R38, UR7, RZ ;  /* 0x0000000726267c10 */ /* 0x000fe4000fffe0ff */
[----:B------:R-:W-:-:S03]  /*187c0*/  @P0 IADD3 R134, PT, PT, R134, -0x7f000001, RZ ;  /* 0x80ffffff86860810 */ /* 0x000fc60007ffe0ff */
[----:B------:R-:W-:-:S05]  /*187d0*/  ISETP.GE.U32.AND P4, PT, R38, 0x7f000001, PT ;  /* 0x7f0000012600780c */ /* 0x000fca0003f86070 */
[----:B------:R-:W-:Y:S01]  /*187e0*/  @P1 IADD3 R126, PT, PT, R126, -0x7f000001, RZ ;  /* 0x80ffffff7e7e1810 */ /* 0x000fe20007ffe0ff */
[----:B------:R-:W-:-:S04]  /*187f0*/  ISETP.GE.U32.AND P0, PT, R134, 0x7f000001, PT ;  /* 0x7f0000018600780c */ /* 0x000fc80003f06070 */
[----:B------:R-:W-:Y:S01]  /*18800*/  ISETP.GE.U32.AND P2, PT, R126, 0x7f000001, PT ;  /* 0x7f0000017e00780c */ /* 0x000fe20003f46070 */
[----:B------:R-:W-:Y:S02]  /*18810*/  @P3 IADD3 R135, PT, PT, R135, -0x7f000001, RZ ;  /* 0x80ffffff87873810 */ /* 0x000fe40007ffe0ff */
[----:B------:R-:W-:Y:S01]  /*18820*/  @P4 IADD3 R38, PT, PT, R38, -0x7f000001, RZ ;  /* 0x80ffffff26264810 */ /* 0x000fe20007ffe0ff */
[----:B------:R-:W-:Y:S02]  /*18830*/  ISETP.GE.U32.AND P4, PT, R129, 0x7f000001, PT ;  /* 0x7f0000018100780c */ /* 0x000fe40003f86070 */
[----:B------:R-:W-:-:S03]  /*18840*/  ISETP.GE.U32.AND P3, PT, R135, 0x7f000001, PT ;  /* 0x7f0000018700780c */ /* 0x000fc60003f66070 */
[----:B------:R-:W-:-:S04]  /*18850*/  @P0 IADD3 R134, PT, PT, R134, -0x7f000001, RZ ;  /* 0x80ffffff86860810 */ /* 0x000fc80007ffe0ff */
[----:B------:R-:W-:Y:S02]  /*18860*/  @P2 IADD3 R126, PT, PT, R126, -0x7f000001, RZ ;  /* 0x80ffffff7e7e2810 */ /* 0x000fe40007ffe0ff */
[----:B------:R-:W-:Y:S01]  /*18870*/  IADD3 R38, PT, PT, R65, R38, RZ ;  /* 0x0000002641267210 */ /* 0x000fe20007ffe0ff */
[----:B------:R-:W-:Y:S02]  /*18880*/  ISETP.GE.U32.AND P1, PT, R134, 0x7f000001, PT ;  /* 0x7f0000018600780c */ /* 0x000fe40003f26070 */
[----:B------:R-:W-:Y:S02]  /*18890*/  ISETP.GE.U32.AND P0, PT, R126, 0x7f000001, PT ;  /* 0x7f0000017e00780c */ /* 0x000fe40003f06070 */
[----:B------:R-:W-:Y:S01]  /*188a0*/  ISETP.GE.U32.AND P2, PT, R38, 0x7f000001, PT ;  /* 0x7f0000012600780c */ /* 0x000fe20003f46070 */
[----:B------:R-:W-:Y:S02]  /*188b0*/  @P4 IADD3 R129, PT, PT, R129, -0x7f000001, RZ ;  /* 0x80ffffff81814810 */ /* 0x000fe40007ffe0ff */
[----:B------:R-:W-:-:S04]  /*188c0*/  @P3 IADD3 R135, PT, PT, R135, -0x7f000001, RZ ;  /* 0x80ffffff87873810 */ /* 0x000fc80007ffe0ff */
[----:B------:R-:W-:Y:S02]  /*188d0*/  IADD3 R129, PT, PT, R135, R129, RZ ;  /* 0x0000008187817210 */ /* 0x000fe40007ffe0ff */
[----:B------:R-:W-:Y:S02]  /*188e0*/  @P1 IADD3 R134, PT, PT, R134, -0x7f000001, RZ ;  /* 0x80ffffff86861810 */ /* 0x000fe40007ffe0ff */
[----:B------:R-:W-:Y:S02]  /*188f0*/  @P0 IADD3 R126, PT, PT, R126, -0x7f000001, RZ ;  /* 0x80ffffff7e7e0810 */ /* 0x000fe40007ffe0ff */
[----:B------:R-:W-:Y:S01]  /*18900*/  @P2 IADD3 R38, PT, PT, R38, -0x7f000001, RZ ;  /* 0x80ffffff26262810 */ /* 0x000fe20007ffe0ff */
[----:B------:R-:W-:Y:S01]  /*18910*/  ISETP.GE.U32.AND P3, PT, R137, 0x7f000001, PT ;  /* 0x7f0000018900780c */ /* 0x000fe20003f66070 */
[----:B------:R-:W-:Y:S01]  /*18920*/  ISETP.GE.U32.AND P2, PT, R129, 0x7f000001, PT ;  /* 0x7f0000018100780c */ /* 0x000fe20003f46070 */
[----:B------:R-:W-:Y:S01]  /*18930*/  ISETP.GE.U32.AND P1, PT, R134, 0x7f000001, PT ;  /* 0x7f0000018600780c */ /* 0x000fe20003f26070 */
[----:B------:R-:W-:Y:S01]  /*18940*/  ISETP.GE.U32.AND P0, PT, R126, 0x7f000001, PT ;  /* 0x7f0000017e00780c */ /* 0x000fe20003f06070 */
[----:B------:R-:W-:-:S05]  /*18950*/  IADD3 R135, PT, PT, R33, R38, RZ ;  /* 0x0000002621877210 */ /* 0x000fca0007ffe0ff */
[----:B------:R-:W-:-:S04]  /*18960*/  ISETP.GE.U32.AND P4, PT, R135, 0x7f000001, PT ;  /* 0x7f0000018700780c */ /* 0x000fc80003f86070 */
[----:B------:R-:W-:Y:S02]  /*18970*/  @P3 IADD3 R137, PT, PT, R137, -0x7f000001, RZ ;  /* 0x80ffffff89893810 */ /* 0x000fe40007ffe0ff */
[----:B------:R-:W-:Y:S02]  /*18980*/  @P2 IADD3 R129, PT, PT, R129, -0x7f000001, RZ ;  /* 0x80ffffff81812810 */ /* 0x000fe40007ffe0ff */
[----:B------:R-:W-:Y:S02]  /*18990*/  @P1 IADD3 R134, PT, PT, R134, -0x7f000001, RZ ;  /* 0x80ffffff86861810 */ /* 0x000fe40007ffe0ff */
[----:B------:R-:W-:Y:S02]  /*189a0*/  @P0 IADD3 R126, PT, PT, R126, -0x7f000001, RZ ;  /* 0x80ffffff7e7e0810 */ /* 0x000fe40007ffe0ff */
[----:B------:R-:W-:Y:S02]  /*189b0*/  IADD3 R137, PT, PT, R129, R137, RZ ;  /* 0x0000008981897210 */ /* 0x000fe40007ffe0ff */
[----:B------:R-:W-:Y:S01]  /*189c0*/  IADD3 R134, PT, PT, R134, UR7, RZ ;  /* 0x0000000786867c10 */ /* 0x000fe2000fffe0ff */
[----:B------:R-:W-:Y:S01]  /*189d0*/  ISETP.GE.U32.AND P1, PT, R126, 0x7f000001, PT ;  /* 0x7f0000017e00780c */ /* 0x000fe20003f26070 */
[----:B------:R-:W-:Y:S01]  /*189e0*/  @P4 IADD3 R135, PT, PT, R135, -0x7f000001, RZ ;  /* 0x80ffffff87874810 */ /* 0x000fe20007ffe0ff */
[----:B------:R-:W-:Y:S01]  /*189f0*/  ISETP.GE.U32.AND P4, PT, R127, 0x7f000001, PT ;  /* 0x7f0000017f00780c */ /* 0x000fe20003f86070 */
[----:B------:R-:W-:Y:S01]  /*18a00*/  ISETP.GE.U32.AND P3, PT, R137, 0x7f000001, PT ;  /* 0x7f0000018900780c */ /* 0x000fe20003f66070 */
[----:B------:R-:W-:-:S09]  /*18a10*/  ISETP.GE.U32.AND P0, PT, R134, 0x7f000001, PT ;  /* 0x7f0000018600780c */ /* 0x000fd20003f06070 */
[----:B------:R-:W-:Y:S01]  /*18a20*/  @P1 IADD3 R126, PT, PT, R126, -0x7f000001, RZ ;  /* 0x80ffffff7e7e1810 */ /* 0x000fe20007ffe0ff */
[----:B------:R-:W-:Y:S01]  /*18a30*/  ISETP.GE.U32.AND P1, PT, R119, 0x7f000001, PT ;  /* 0x7f0000017700780c */ /* 0x000fe20003f26070 */
[----:B------:R-:W-:Y:S02]  /*18a40*/  @P4 IADD3 R127, PT, PT, R127, -0x7f000001, RZ ;  /* 0x80ffffff7f7f4810 */ /* 0x000fe40007ffe0ff */
[----:B------:R-:W-:Y:S02]  /*18a50*/  @P3 IADD3 R137, PT, PT, R137, -0x7f000001, RZ ;  /* 0x80ffffff89893810 */ /* 0x000fe40007ffe0ff */
[----:B------:R-:W-:Y:S02]  /*18a60*/  @P0 IADD3 R134, PT, PT, R134, -0x7f000001, RZ ;  /* 0x80ffffff86860810 */ /* 0x000fe40007ffe0ff */
[----:B------:R-:W-:Y:S02]  /*18a70*/  IADD3 R127, PT, PT, R137, R127, RZ ;  /* 0x0000007f897f7210 */ /* 0x000fe40007ffe0ff */
[----:B------:R-:W-:Y:S01]  /*18a80*/  IADD3 R126, PT, PT, R134, R126, RZ ;  /* 0x0000007e867e7210 */ /* 0x000fe20007ffe0ff */
[----:B------:R-:W-:-:S03]  /*18a90*/  ISETP.GE.U32.AND P2, PT, R125, 0x7f000001, PT ;  /* 0x7f0000017d00780c */ /* 0x000fc60003f46070 */
[----:B------:R-:W-:Y:S01]  /*18aa0*/  @P1 IADD3 R119, PT, PT, R119, -0x7f000001, RZ ;  /* 0x80ffffff77771810 */ /* 0x000fe20007ffe0ff */
[----:B------:R-:W-:Y:S01]  /*18ab0*/  ISETP.GE.U32.AND P0, PT, R126, 0x7f000001, PT ;  /* 0x7f0000017e00780c */ /* 0x000fe20003f06070 */
[----:B------:R-:W-:Y:S01]  /*18ac0*/  ISETP.GE.U32.AND P1, PT, R127, 0x7f000001, PT ;  /* 0x7f0000017f00780c */ /* 0x000fe20003f26070 */
[----:B------:R-:W-:-:S04]  /*18ad0*/  IMAD.WIDE.U32 R38, R135, UR12, RZ ;  /* 0x0000000c87267c25 */ /* 0x000fc8000f8e00ff */
[----:B------:R-:W-:-:S03]  /*18ae0*/  IMAD R129, R38, 0x7effffff, RZ ;  /* 0x7effffff26817824 */ /* 0x000fc600078e02ff */
[----:B------:R-:W-:-:S04]  /*18af0*/  @P2 IADD3 R125, PT, PT, R125, -0x7f000001, RZ ;  /* 0x80ffffff7d7d2810 */ /* 0x000fc80007ffe0ff */
[----:B------:R-:W-:Y:S02]  /*18b00*/  @P0 IADD3 R126, PT, PT, R126, -0x7f000001, RZ ;  /* 0x80ffffff7e7e0810 */ /* 0x000fe40007ffe0ff */
[----:B------:R-:W-:Y:S01]  /*18b10*/  @P1 IADD3 R127, PT, PT, R127, -0x7f000001, RZ ;  /* 0x80ffffff7f7f1810 */ /* 0x000fe20007ffe0ff */
[----:B------:R-:W-:-:S04]  /*18b20*/  IMAD.HI.U32 R129, R129, 0x7f000001, R38 ;  /* 0x7f00000181817827 */ /* 0x000fc800078e0026 */
[----:B------:R-:W-:Y:S01]  /*18b30*/  ISETP.GE.U32.AND P0, PT, R127, R126, PT ;  /* 0x0000007e7f00720c */ /* 0x000fe20003f06070 */
[----:B------:R-:W-:-:S04]  /*18b40*/  IMAD.WIDE.U32 R38, R125, 0x5fffffa, RZ ;  /* 0x05fffffa7d267825 */ /* 0x000fc800078e00ff */
[----:B------:R-:W-:-:S04]  /*18b50*/  IMAD R125, R125, 0x6, RZ ;  /* 0x000000067d7d7824 */ /* 0x000fc800078e02ff */
[----:B------:R-:W-:Y:S01]  /*18b60*/  IMAD.HI.U32 R137, R125, 0x7f000001, R38 ;  /* 0x7f0000017d897827 */ /* 0x000fe200078e0026 */
[----:B------:R-:W-:-:S04]  /*18b70*/  IADD3 R125, PT, PT, -R126, R127, RZ ;  /* 0x0000007f7e7d7210 */ /* 0x000fc80007ffe1ff */
[----:B------:R-:W-:Y:S01]  /*18b80*/  @!P0 IADD3 R125, PT, PT, R125, 0x7f000001, RZ ;  /* 0x7f0000017d7d8810 */ /* 0x000fe20007ffe0ff */
[----:B------:R-:W-:Y:S01]  /*18b90*/  ISETP.GE.U32.AND P0, PT, R111, 0x7f000001, PT ;  /* 0x7f0000016f00780c */ /* 0x000fe20003f06070 */
[----:B------:R-:W-:Y:S01]  /*18ba0*/  ISETP.GE.U32.AND P2, PT, R117, 0x7f000001, PT ;  /* 0x7f0000017500780c */ /* 0x000fe20003f46070 */
[----:B------:R-:W-:Y:S01]  /*18bb0*/  ISETP.GE.U32.AND P1, PT, R105, 0x7f000001, PT ;  /* 0x7f0000016900780c */ /* 0x000fe20003f26070 */
[----:B------:R-:W-:-:S10]  /*18bc0*/  IMAD.WIDE.U32 R38, R119, 0x5fffffa, RZ ;  /* 0x05fffffa77267825 */ /* 0x000fd400078e00ff */
[----:B------:R-:W-:-:S05]  /*18bd0*/  @P0 IADD3 R111, PT, PT, R111, -0x7f000001, RZ ;  /* 0x80ffffff6f6f0810 */ /* 0x000fca0007ffe0ff */
[----:B------:R-:W-:Y:S01]  /*18be0*/  ISETP.GE.U32.AND P0, PT, R111, 0x7f000001, PT ;  /* 0x7f0000016f00780c */ /* 0x000fe20003f06070 */
[----:B------:R-:W-:Y:S01]  /*18bf0*/  IMAD R119, R119, 0x6, RZ ;  /* 0x0000000677777824 */ /* 0x000fe200078e02ff */
[----:B------:R-:W-:-:S03]  /*18c00*/  @P2 IADD3 R117, PT, PT, R117, -0x7f000001, RZ ;  /* 0x80ffffff75752810 */ /* 0x000fc60007ffe0ff */
[----:B0-----:R-:W-:Y:S01]  /*18c10*/  IMAD.HI.U32 R159, R119, 0x7f000001, R38 ;  /* 0x7f000001779f7827 */ /* 0x001fe200078e0026 */
[----:B------:R-:W-:-:S03]  /*18c20*/  @P1 IADD3 R105, PT, PT, R105, -0x7f000001, RZ ;  /* 0x80ffffff69691810 */ /* 0x000fc60007ffe0ff */
[----:B------:R-:W-:-:S04]  /*18c30*/  IMAD.WIDE.U32 R38, R117, 0x5fffffa, RZ ;  /* 0x05fffffa75267825 */ /* 0x000fc800078e00ff */
[----:B------:R-:W-:Y:S01]  /*18c40*/  @P0 IADD3 R111, PT, PT, R111, -0x7f000001, RZ ;  /* 0x80ffffff6f6f0810 */ /* 0x000fe20007ffe0ff */
[----:B------:R-:W-:Y:S01]  /*18c50*/  IMAD R117, R117, 0x6, RZ ;  /* 0x0000000675757824 */ /* 0x000fe200078e02ff */
[----:B------:R-:W-:-:S03]  /*18c60*/  ISETP.GE.U32.AND P1, PT, R105, 0x7f000001, PT ;  /* 0x7f0000016900780c */ /* 0x000fc60003f26070 */
[----:B------:R-:W-:Y:S01]  /*18c70*/  IMAD.HI.U32 R117, R117, 0x7f000001, R38 ;  /* 0x7f00000175757827 */ /* 0x000fe200078e0026 */
[----:B------:R-:W-:-:S03]  /*18c80*/  ISETP.GE.U32.AND P0, PT, R111, 0x7f000001, PT ;  /* 0x7f0000016f00780c */ /* 0x000fc60003f06070 */
[----:B--2---:R-:W-:-:S04]  /*18c90*/  IMAD.WIDE.U32 R38, R146, R125, RZ ;  /* 0x0000007d92267225 */ /* 0x004fc800078e00ff */
[----:B------:R-:W-:-:S04]  /*18ca0*/  IMAD R134, R38, 0x7effffff, RZ ;  /* 0x7effffff26867824 */ /* 0x000fc800078e02ff */
[----:B------:R-:W-:-:S04]  /*18cb0*/  IMAD.HI.U32 R134, R134, 0x7f000001, R38 ;  /* 0x7f00000186867827 */ /* 0x000fc800078e0026 */
[----:B------:R-:W-:Y:S01]  /*18cc0*/  IMAD.WIDE.U32 R38, R135, UR10, RZ ;  /* 0x0000000a87267c25 */ /* 0x000fe2000f8e00ff */
[----:B------:R-:W-:Y:S02]  /*18cd0*/  @P0 IADD3 R111, PT, PT, R111, -0x7f000001, RZ ;  /* 0x80ffffff6f6f0810 */ /* 0x000fe40007ffe0ff */
[----:B------:R-:W-:Y:S01]  /*18ce0*/  @P1 IADD3 R105, PT, PT, R105, -0x7f000001, RZ ;  /* 0x80ffffff69691810 */ /* 0x000fe20007ffe0ff */
[----:B------:R-:W-:Y:S02]  /*18cf0*/  IMAD R119, R38, 0x7effffff, RZ ;  /* 0x7effffff26777824 */ /* 0x000fe400078e02ff */
[----:B------:R-:W-:Y:S02]  /*18d00*/  ISETP.GE.U32.AND P0, PT, R111, 0x7f000001, PT ;  /* 0x7f0000016f00780c */ /* 0x000fe40003f06070 */
[----:B------:R-:W-:Y:S01]  /*18d10*/  ISETP.GE.U32.AND P1, PT, R105, 0x7f000001, PT ;  /* 0x7f0000016900780c */ /* 0x000fe20003f26070 */
[----:B------:R-:W-:-:S04]  /*18d20*/  IMAD.HI.U32 R119, R119, 0x7f000001, R38 ;  /* 0x7f00000177777827 */ /* 0x000fc800078e0026 */
[----:B------:R-:W-:-:S04]  /*18d30*/  IMAD.WIDE.U32 R38, R135, UR11, RZ ;  /* 0x0000000b87267c25 */ /* 0x000fc8000f8e00ff */
[----:B------:R-:W-:-:S04]  /*18d40*/  IMAD R126, R38, 0x7effffff, RZ ;  /* 0x7effffff267e7824 */ /* 0x000fc800078e02ff */
[----:B------:R-:W-:Y:S01]  /*18d50*/  IMAD.HI.U32 R126, R126, 0x7f000001, R38 ;  /* 0x7f0000017e7e7827 */ /* 0x000fe200078e0026 */
[----:B------:R-:W-:-:S03]  /*18d60*/  @P0 IADD3 R111, PT, PT, R111, -0x7f000001, RZ ;  /* 0x80ffffff6f6f0810 */ /* 0x000fc60007ffe0ff */
[----:B------:R-:W-:Y:S01]  /*18d70*/  IMAD.WIDE.U32 R38, R135, UR13, RZ ;  /* 0x0000000d87267c25 */ /* 0x000fe2000f8e00ff */
[----:B------:R-:W-:-:S03]  /*18d80*/  @P1 IADD3 R105, PT, PT, R105, -0x7f000001, RZ ;  /* 0x80ffffff69691810 */ /* 0x000fc60007ffe0ff */
[----:B------:R-:W-:Y:S01]  /*18d90*/  IMAD R127, R38, 0x7effffff, RZ ;  /* 0x7effffff267f7824 */ /* 0x000fe200078e02ff */
[----:B------:R-:W-:Y:S01]  /*18da0*/  ISETP.GE.U32.AND P0, PT, R111, 0x7f000001, PT ;  /* 0x7f0000016f00780c */ /* 0x000fe20003f06070 */
[----:B------:R-:W-:Y:S02]  /*18db0*/  ISETP.GE.U32.AND P1, PT, R105, 0x7f000001, PT ;  /* 0x7f0000016900780c */ /* 0x000fe40003f26070 */
[----:B------:R-:W-:-:S05]  /*18dc0*/  IMAD.HI.U32 R127, R127, 0x7f000001, R38 ;  /* 0x7f0000017f7f7827 */ /* 0x000fca00078e0026 */
[----:B------:R-:W-:-:S05]  /*18dd0*/  ISETP.GE.U32.AND P2, PT, R127, 0x7f000001, PT ;  /* 0x7f0000017f00780c */ /* 0x000fca0003f46070 */
[----:B------:R-:W-:Y:S02]  /*18de0*/  @P0 IADD3 R111, PT, PT, R111, -0x7f000001, RZ ;  /* 0x80ffffff6f6f0810 */ /* 0x000fe40007ffe0ff */
[----:B------:R-:W-:Y:S02]  /*18df0*/  @P1 IADD3 R105, PT, PT, R105, -0x7f000001, RZ ;  /* 0x80ffffff69691810 */ /* 0x000fe40007ffe0ff */
[----:B------:R-:W-:-:S03]  /*18e00*/  IADD3 R111, PT, PT, R111, UR8, RZ ;  /* 0x000000086f6f7c10 */ /* 0x000fc6000fffe0ff */
[----:B------:R-:W-:Y:S01]  /*18e10*/  ISETP.GE.U32.AND P1, PT, R105, 0x7f000001, PT ;  /* 0x7f0000016900780c */ /* 0x000fe20003f26070 */
[----:B------:R-:W-:Y:S01]  /*18e20*/  @P2 IADD3 R127, PT, PT, R127, -0x7f000001, RZ ;  /* 0x80ffffff7f7f2810 */ /* 0x000fe20007ffe0ff */
[----:B------:R-:W-:Y:S01]  /*18e30*/  ISETP.GE.U32.AND P2, PT, R94, 0x7f000001, PT ;  /* 0x7f0000015e00780c */ /* 0x000fe20003f46070 */
[----:B------:R-:W-:-:S10]  /*18e40*/  ISETP.GE.U32.AND P0, PT, R111, 0x7f000001, PT ;  /* 0x7f0000016f00780c */ /* 0x000fd40003f06070 */
[----:B------:R-:W-:Y:S01]  /*18e50*/  @P1 IADD3 R105, PT, PT, R105, -0x7f000001, RZ ;  /* 0x80ffffff69691810 */ /* 0x000fe20007ffe0ff */
[----:B------:R-:W-:Y:S01]  /*18e60*/  ISETP.GE.U32.AND P1, PT, R77, 0x7f000001, PT ;  /* 0x7f0000014d00780c */ /* 0x000fe20003f26070 */
[----:B------:R-:W-:Y:S02]  /*18e70*/  @P2 IADD3 R94, PT, PT, R94, -0x7f000001, RZ ;  /* 0x80ffffff5e5e2810 */ /* 0x000fe40007ffe0ff */
[----:B------:R-:W-:-:S03]  /*18e80*/  @P0 IADD3 R111, PT, PT, R111, -0x7f000001, RZ ;  /* 0x80ffffff6f6f0810 */ /* 0x000fc60007ffe0ff */
[----:B------:R-:W-:-:S07]  /*18e90*/  ISETP.GE.U32.AND P0, PT, R94, 0x7f000001, PT ;  /* 0x7f0000015e00780c */ /* 0x000fce0003f06070 */
[----:B------:R-:W-:Y:S01]  /*18ea0*/  @P1 IADD3 R77, PT, PT, R77, -0x7f000001, RZ ;  /* 0x80ffffff4d4d1810 */ /* 0x000fe20007ffe0ff */
[----:B------:R-:W-:-:S05]  /*18eb0*/  ISETP.GE.U32.AND P1, PT, R104, 0x7f000001, PT ;  /* 0x7f0000016800780c */ /* 0x000fca0003f26070 */
[----:B------:R-:W-:Y:S01]  /*18ec0*/  @P0 IADD3 R94, PT, PT, R94, -0x7f000001, RZ ;  /* 0x80ffffff5e5e0810 */ /* 0x000fe20007ffe0ff */
[----:B------:R-:W-:Y:S01]  /*18ed0*/  ISETP.GE.U32.AND P0, PT, R77, 0x7f000001, PT ;  /* 0x7f0000014d00780c */ /* 0x000fe20003f06070 */
[----:B------:R-:W-:Y:S01]  /*18ee0*/  IMAD.WIDE.U32 R38, R127, 0x5fffffa, RZ ;  /* 0x05fffffa7f267825 */ /* 0x000fe200078e00ff */
[----:B------:R-:W-:-:S03]  /*18ef0*/  ISETP.GE.U32.AND P2, PT, R90, 0x7f000001, PT ;  /* 0x7f0000015a00780c */ /* 0x000fc60003f46070 */
[----:B------:R-:W-:Y:S02]  /*18f00*/  IMAD R127, R127, 0x6, RZ ;  /* 0x000000067f7f7824 */ /* 0x000fe400078e02ff */
[----:B------:R-:W-:Y:S02]  /*18f10*/  @P1 IADD3 R104, PT, PT, R104, -0x7f000001, RZ ;  /* 0x80ffffff68681810 */ /* 0x000fe40007ffe0ff */
[----:B------:R-:W-:-:S04]  /*18f20*/  IMAD.HI.U32 R135, R127, 0x7f000001, R38 ;  /* 0x7f0000017f877827 */ /* 0x000fc800078e0026 */
[----:B------:R-:W-:Y:S01]  /*18f30*/  @P0 IADD3 R77, PT, PT, R77, -0x7f000001, RZ ;  /* 0x80ffffff4d4d0810 */ /* 0x000fe20007ffe0ff */
[----:B------:R-:W-:Y:S01]  /*18f40*/  IMAD.WIDE.U32 R38, R147, UR10, RZ ;  /* 0x0000000a93267c25 */ /* 0x000fe2000f8e00ff */
[----:B------:R-:W-:Y:S01]  /*18f50*/  ISETP.GE.U32.AND P0, PT, R96, 0x7f000001, PT ;  /* 0x7f0000016000780c */ /* 0x000fe20003f06070 */
[----:B------:R-:W-:Y:S02]  /*18f60*/  IADD3 R111, PT, PT, R111, R105, RZ ;  /* 0x000000696f6f7210 */ /* 0x000fe40007ffe0ff */
[----:B------:R-:W-:Y:S01]  /*18f70*/  IMAD R105, R38, 0x7effffff, RZ ;  /* 0x7effffff26697824 */ /* 0x000fe200078e02ff */
[----:B------:R-:W-:Y:S02]  /*18f80*/  IADD3 R167, PT, PT, R77, R104, RZ ;  /* 0x000000684da77210 */ /* 0x000fe40007ffe0ff */
[----:B------:R-:W2:Y:S01]  /*18f90*/  LD.E R104, desc[UR14][R36.64+0x64] ;  /* 0x0000640e24687980 */ /* 0x000ea2000c101900 */
[----:B------:R-:W-:Y:S01]  /*18fa0*/  @P2 IADD3 R90, PT, PT, R90, -0x7f000001, RZ ;  /* 0x80ffffff5a5a2810 */ /* 0x000fe20007ffe0ff */
[----:B------:R-:W-:-:S04]  /*18fb0*/  IMAD.HI.U32 R105, R105, 0x7f000001, R38 ;  /* 0x7f00000169697827 */ /* 0x000fc800078e0026 */
[----:B------:R-:W-:Y:S01]  /*18fc0*/  IMAD.WIDE.U32 R38, R148, UR11, RZ ;  /* 0x0000000b94267c25 */ /* 0x000fe2000f8e00ff */
[----:B------:R-:W-:Y:S02]  /*18fd0*/  IADD3 R127, PT, PT, R94, R90, RZ ;  /* 0x0000005a5e7f7210 */ /* 0x000fe40007ffe0ff */
[----:B------:R-:W-:Y:S01]  /*18fe0*/  @P0 IADD3 R96, PT, PT, R96, -0x7f000001, RZ ;  /* 0x80ffffff60600810 */ /* 0x000fe20007ffe0ff */
[----:B------:R-:W-:Y:S01]  /*18ff0*/  IMAD R94, R38, 0x7effffff, RZ ;  /* 0x7effffff265e7824 */ /* 0x000fe200078e02ff */
[----:B------:R-:W-:Y:S01]  /*19000*/  ISETP.GE.U32.AND P3, PT, R100, 0x7f000001, PT ;  /* 0x7f0000016400780c */ /* 0x000fe20003f66070 */
[----:B------:R-:W-:Y:S02]  /*19010*/  ISETP.GE.U32.AND P2, PT, R106, 0x7f000001, PT ;  /* 0x7f0000016a00780c */ /* 0x000fe40003f46070 */
[----:B------:R-:W-:Y:S01]  /*19020*/  ISETP.GE.U32.AND P0, PT, R96, 0x7f000001, PT ;  /* 0x7f0000016000780c */ /* 0x000fe20003f06070 */
[----:B------:R-:W-:Y:S01]  /*19030*/  IMAD.HI.U32 R94, R94, 0x7f000001, R38 ;  /* 0x7f0000015e5e7827 */ /* 0x000fe200078e0026 */
[----:B------:R-:W-:-:S03]  /*19040*/  ISETP.GE.U32.AND P1, PT, R127, 0x7f000001, PT ;  /* 0x7f0000017f00780c */ /* 0x000fc60003f26070 */
[----:B------:R-:W-:-:S04]  /*19050*/  IMAD.WIDE.U32 R38, R148, UR12, RZ ;  /* 0x0000000c94267c25 */ /* 0x000fc8000f8e00ff */
[----:B------:R-:W-:-:S04]  /*19060*/  IMAD R90, R38, 0x7effffff, RZ ;  /* 0x7effffff265a7824 */ /* 0x000fc800078e02ff */
[----:B------:R-:W-:-:S04]  /*19070*/  IMAD.HI.U32 R90, R90, 0x7f000001, R38 ;  /* 0x7f0000015a5a7827 */ /* 0x000fc800078e0026 */
[----:B------:R-:W-:Y:S01]  /*19080*/  IMAD.WIDE.U32 R38, R148, UR13, RZ ;  /* 0x0000000d94267c25 */ /* 0x000fe2000f8e00ff */
[----:B------:R-:W-:Y:S02]  /*19090*/  @P3 IADD3 R100, PT, PT, R100, -0x7f000001, RZ ;  /* 0x80ffffff64643810 */ /* 0x000fe40007ffe0ff */
[----:B------:R-:W-:Y:S02]  /*190a0*/  @P0 IADD3 R96, PT, PT, R96, -0x7f000001, RZ ;  /* 0x80ffffff60600810 */ /* 0x000fe40007ffe0ff */
[----:B------:R-:W-:Y:S01]  /*190b0*/  @P2 IADD3 R106, PT, PT, R106, -0x7f000001, RZ ;  /* 0x80ffffff6a6a2810 */ /* 0x000fe20007ffe0ff */
[----:B------:R-:W-:Y:S01]  /*190c0*/  IMAD R77, R38, 0x7effffff, RZ ;  /* 0x7effffff264d7824 */ /* 0x000fe200078e02ff */
[----:B------:R-:W-:-:S03]  /*190d0*/  @P1 IADD3 R127, PT, PT, R127, -0x7f000001, RZ ;  /* 0x80ffffff7f7f1810 */ /* 0x000fc60007ffe0ff */
[----:B------:R-:W-:Y:S01]  /*190e0*/  IMAD.HI.U32 R39, R77, 0x7f000001, R38 ;  /* 0x7f0000014d277827 */ /* 0x000fe200078e0026 */
[----:B------:R-:W-:Y:S02]  /*190f0*/  IADD3 R106, PT, PT, R96, R106, RZ ;  /* 0x0000006a606a7210 */ /* 0x000fe40007ffe0ff */
[----:B------:R-:W-:Y:S01]  /*19100*/  IADD3 R38, PT, PT, R127, R100, RZ ;  /* 0x000000647f267210 */ /* 0x000fe20007ffe0ff */
[----:B------:R-:W3:Y:S04]  /*19110*/  LD.E R96, desc[UR14][R36.64+0x6c] ;  /* 0x00006c0e24607980 */ /* 0x000ee8000c101900 */
[----:B------:R0:W4:Y:S02]  /*19120*/  LD.E R100, desc[UR14][R36.64+0x68] ;  /* 0x0000680e24647980 */ /* 0x000124000c101900 */
[----:B0-----:R-:W-:-:S04]  /*19130*/  IMAD.WIDE.U32 R36, R145, UR12, RZ ;  /* 0x0000000c91247c25 */ /* 0x001fc8000f8e00ff */
        /* <DEDUP_REMOVED lines=14> */
[----:B------:R-:W-:-:S04]  /*19220*/  IMAD R77, R77, 0x6, RZ ;  /* 0x000000064d4d7824 */ /* 0x000fc800078e02ff */
[----:B------:R-:W-:-:S04]  /*19230*/  IMAD.HI.U32 R77, R77, 0x7f000001, R36 ;  /* 0x7f0000014d4d7827 */ /* 0x000fc800078e0024 */
[----:B------:R-:W-:Y:S01]  /*19240*/  IMAD.WIDE.U32 R36, R145, UR13, RZ ;  /* 0x0000000d91247c25 */ /* 0x000fe2000f8e00ff */
[----:B------:R-:W-:-:S03]  /*19250*/  @P0 IADD3 R0, PT, PT, R0, -0x7f000001, RZ ;  /* 0x80ffffff00000810 */ /* 0x000fc60007ffe0ff */
[----:B------:R-:W-:Y:S02]  /*19260*/  IMAD R127, R36, 0x7effffff, RZ ;  /* 0x7effffff247f7824 */ /* 0x000fe400078e02ff */
[----:B------:R-:W-:Y:S02]  /*19270*/  ISETP.GE.U32.AND P0, PT, R0, 0x7f000001, PT ;  /* 0x7f0000010000780c */ /* 0x000fe40003f06070 */
[----:B------:R-:W-:-:S05]  /*19280*/  IMAD.HI.U32 R127, R127, 0x7f000001, R36 ;  /* 0x7f0000017f7f7827 */ /* 0x000fca00078e0024 */
[----:B------:R-:W-:Y:S01]  /*19290*/  ISETP.GE.U32.AND P1, PT, R127, 0x7f000001, PT ;  /* 0x7f0000017f00780c */ /* 0x000fe20003f26070 */
[----:B------:R-:W-:-:S05]  /*192a0*/  ISETP.GE.U32.AND P2, PT, R83, 0x7f000001, PT ;  /* 0x7f0000015300780c */ /* 0x000fca0003f46070 */
[----:B------:R-:W-:Y:S01]  /*192b0*/  @P0 IADD3 R0, PT, PT, R0, -0x7f000001, RZ ;  /* 0x80ffffff00000810 */ /* 0x000fe20007ffe0ff */
[----:B------:R-:W-:-:S06]  /*192c0*/  ISETP.GE.U32.AND P0, PT, R92, 0x7f000001, PT ;  /* 0x7f0000015c00780c */ /* 0x000fcc0003f06070 */
[----:B------:R-:W-:Y:S01]  /*192d0*/  @P1 IADD3 R127, PT, PT, R127, -0x7f000001, RZ ;  /* 0x80ffffff7f7f1810 */ /* 0x000fe20007ffe0ff */
[----:B------:R-:W-:Y:S01]  /*192e0*/  ISETP.GE.U32.AND P1, PT, R0, 0x7f000001, PT ;  /* 0x7f0000010000780c */ /* 0x000fe20003f26070 */
[----:B------:R-:W-:-:S05]  /*192f0*/  @P2 IADD3 R83, PT, PT, R83, -0x7f000001, RZ ;  /* 0x80ffffff53532810 */ /* 0x000fca0007ffe0ff */
[----:B------:R-:W-:Y:S01]  /*19300*/  ISETP.GE.U32.AND P2, PT, R83, 0x7f000001, PT ;  /* 0x7f0000015300780c */ /* 0x000fe20003f46070 */
[----:B------:R-:W-:-:S06]  /*19310*/  @P0 IADD3 R92, PT, PT, R92, -0x7f000001, RZ ;  /* 0x80ffffff5c5c0810 */ /* 0x000fcc0007ffe0ff */
[----:B------:R-:W-:Y:S01]  /*19320*/  @P1 IADD3 R0, PT, PT, R0, -0x7f000001, RZ ;  /* 0x80ffffff00001810 */ /* 0x000fe20007ffe0ff */
[----:B------:R-:W-:-:S04]  /*19330*/  ISETP.GE.U32.AND P3, PT, R92, 0x7f000001, PT ;  /* 0x7f0000015c00780c */ /* 0x000fc80003f66070 */
[----:B------:R-:W-:Y:S01]  /*19340*/  ISETP.GE.U32.AND P4, PT, R0, 0x7f000001, PT ;  /* 0x7f0000010000780c */ /* 0x000fe20003f86070 */
[----:B------:R-:W-:Y:S01]  /*19350*/  @P2 IADD3 R83, PT, PT, R83, -0x7f000001, RZ ;  /* 0x80ffffff53532810 */ /* 0x000fe20007ffe0ff */
[----:B------:R-:W-:-:S04]  /*19360*/  ISETP.GE.U32.AND P5, PT, R99, 0x7f000001, PT ;  /* 0x7f0000016300780c */ /* 0x000fc80003fa6070 */
[----:B------:R-:W-:Y:S01]  /*19370*/  ISETP.GE.U32.AND P2, PT, R83, 0x7f000001, PT ;  /* 0x7f0000015300780c */ /* 0x000fe20003f46070 */
[----:B------:R-:W-:Y:S02]  /*19380*/  ISETP.GE.U32.AND P0, PT, R137, 0x7f000001, PT ;  /* 0x7f0000018900780c */ /* 0x000fe40003f06070 */
[----:B------:R-:W-:-:S04]  /*19390*/  @P3 IADD3 R92, PT, PT, R92, -0x7f000001, RZ ;  /* 0x80ffffff5c5c3810 */ /* 0x000fc80007ffe0ff */
[----:B------:R-:W-:Y:S01]  /*193a0*/  @P4 IADD3 R0, PT, PT, R0, -0x7f000001, RZ ;  /* 0x80ffffff00004810 */ /* 0x000fe20007ffe0ff */
[----:B------:R-:W-:Y:S01]  /*193b0*/  ISETP.GE.U32.AND P3, PT, R92, 0x7f000001, PT ;  /* 0x7f0000015c00780c */ /* 0x000fe20003f66070 */
[----:B------:R-:W-:-:S03]  /*193c0*/  @P5 IADD3 R99, PT, PT, R99, -0x7f000001, RZ ;  /* 0x80ffffff63635810 */ /* 0x000fc60007ffe0ff */
[----:B------:R-:W-:Y:S01]  /*193d0*/  ISETP.GE.U32.AND P4, PT, R0, 0x7f000001, PT ;  /* 0x7f0000010000780c */ /* 0x000fe20003f86070 */
[----:B------:R-:W-:Y:S01]  /*193e0*/  @P2 IADD3 R83, PT, PT, R83, -0x7f000001, RZ ;  /* 0x80ffffff53532810 */ /* 0x000fe20007ffe0ff */
[----:B------:R-:W-:Y:S01]  /*193f0*/  ISETP.GE.U32.AND P5, PT, R99, 0x7f000001, PT ;  /* 0x7f0000016300780c */ /* 0x000fe20003fa6070 */
[----:B------:R-:W-:Y:S01]  /*19400*/  @P0 IADD3 R137, PT, PT, R137, -0x7f000001, RZ ;  /* 0x80ffffff89890810 */ /* 0x000fe20007ffe0ff */
[----:B------:R-:W-:Y:S02]  /*19410*/  ISETP.GE.U32.AND P1, PT, R106, 0x7f000001, PT ;  /* 0x7f0000016a00780c */ /* 0x000fe40003f26070 */
[----:B------:R-:W-:-:S03]  /*19420*/  ISETP.GE.U32.AND P0, PT, R83, 0x7f000001, PT ;  /* 0x7f0000015300780c */ /* 0x000fc60003f06070 */
[----:B------:R-:W-:-:S04]  /*19430*/  @P3 IADD3 R92, PT, PT, R92, -0x7f000001, RZ ;  /* 0x80ffffff5c5c3810 */ /* 0x000fc80007ffe0ff */
[----:B------:R-:W-:Y:S01]  /*19440*/  @P4 IADD3 R0, PT, PT, R0, -0x7f000001, RZ ;  /* 0x80ffffff00004810 */ /* 0x000fe20007ffe0ff */
[----:B------:R-:W-:Y:S01]  /*19450*/  ISETP.GE.U32.AND P3, PT, R92, 0x7f000001, PT ;  /* 0x7f0000015c00780c */ /* 0x000fe20003f66070 */
[----:B------:R-:W-:Y:S02]  /*19460*/  @P5 IADD3 R99, PT, PT, R99, -0x7f000001, RZ ;  /* 0x80ffffff63635810 */ /* 0x000fe40007ffe0ff */
[----:B------:R-:W-:Y:S02]  /*19470*/  IADD3 R0, PT, PT, R0, UR6, RZ ;  /* 0x0000000600007c10 */ /* 0x000fe4000fffe0ff */
[----:B------:R-:W-:Y:S02]  /*19480*/  @P0 IADD3 R83, PT, PT, R83, -0x7f000001, RZ ;  /* 0x80ffffff53530810 */ /* 0x000fe40007ffe0ff */
[----:B------:R-:W-:Y:S01]  /*19490*/  @P1 IADD3 R106, PT, PT, R106, -0x7f000001, RZ ;  /* 0x80ffffff6a6a1810 */ /* 0x000fe20007ffe0ff */
[----:B------:R-:W-:Y:S01]  /*194a0*/  ISETP.GE.U32.AND P1, PT, R99, 0x7f000001, PT ;  /* 0x7f0000016300780c */ /* 0x000fe20003f26070 */
[----:B------:R-:W-:Y:S01]  /*194b0*/  ISETP.GE.U32.AND P2, PT, R0, 0x7f000001, PT ;  /* 0x7f0000010000780c */ /* 0x000fe20003f46070 */
[----:B------:R-:W-:Y:S01]  /*194c0*/  ISETP.GE.U32.AND P0, PT, R83, 0x7f000001, PT ;  /* 0x7f0000015300780c */ /* 0x000fe20003f06070 */
[----:B------:R-:W-:Y:S01]  /*194d0*/  ISETP.GE.U32.AND P5, PT, R117, 0x7f000001, PT ;  /* 0x7f0000017500780c */ /* 0x000fe20003fa6070 */
[----:B------:R-:W-:Y:S01]  /*194e0*/  ISETP.GE.U32.AND P4, PT, R38, 0x7f000001, PT ;  /* 0x7f0000012600780c */ /* 0x000fe20003f86070 */
[----:B------:R-:W-:Y:S01]  /*194f0*/  @P3 IADD3 R92, PT, PT, R92, -0x7f000001, RZ ;  /* 0x80ffffff5c5c3810 */ /* 0x000fe20007ffe0ff */
[----:B------:R-:W-:Y:S01]  /*19500*/  ISETP.GE.U32.AND P6, PT, R85, 0x7f000001, PT ;  /* 0x7f0000015500780c */ /* 0x000fe20003fc6070 */
[----:B------:R-:W-:-:S06]  /*19510*/  ISETP.GE.U32.AND P3, PT, R167, 0x7f000001, PT ;  /* 0x7f000001a700780c */ /* 0x000fcc0003f66070 */
[----:B------:R-:W-:Y:S02]  /*19520*/  @P1 IADD3 R99, PT, PT, R99, -0x7f000001, RZ ;  /* 0x80ffffff63631810 */ /* 0x000fe40007ffe0ff */
[----:B------:R-:W-:Y:S01]  /*19530*/  @P2 IADD3 R0, PT, PT, R0, -0x7f000001, RZ ;  /* 0x80ffffff00002810 */ /* 0x000fe20007ffe0ff */
[----:B------:R-:W-:Y:S01]  /*19540*/  ISETP.GE.U32.AND P2, PT, R92, 0x7f000001, PT ;  /* 0x7f0000015c00780c */ /* 0x000fe20003f46070 */
[----:B------:R-:W-:Y:S01]  /*19550*/  @P0 IADD3 R83, PT, PT, R83, -0x7f000001, RZ ;  /* 0x80ffffff53530810 */ /* 0x000fe20007ffe0ff */
[----:B------:R-:W-:Y:S01]  /*19560*/  ISETP.GE.U32.AND P0, PT, R159, 0x7f000001, PT ;  /* 0x7f0000019f00780c */ /* 0x000fe20003f06070 */
[----:B------:R-:W-:Y:S01]  /*19570*/  ISETP.GE.U32.AND P1, PT, R99, 0x7f000001, PT ;  /* 0x7f0000016300780c */ /* 0x000fe20003f26070 */
[----:B------:R-:W-:Y:S02]  /*19580*/  @P5 IADD3 R117, PT, PT, R117, -0x7f000001, RZ ;  /* 0x80ffffff75755810 */ /* 0x000fe40007ffe0ff */
[----:B------:R-:W-:Y:S02]  /*19590*/  @P4 IADD3 R38, PT, PT, R38, -0x7f000001, RZ ;  /* 0x80ffffff26264810 */ /* 0x000fe40007ffe0ff */
[----:B------:R-:W-:-:S02]  /*195a0*/  IADD3 R106, PT, PT, R106, R137, RZ ;  /* 0x000000896a6a7210 */ /* 0x000fc40007ffe0ff */
[----:B------:R-:W-:Y:S02]  /*195b0*/  @P6 IADD3 R85, PT, PT, R85, -0x7f000001, RZ ;  /* 0x80ffffff55556810 */ /* 0x000fe40007ffe0ff */
[----:B------:R-:W-:Y:S02]  /*195c0*/  @P3 IADD3 R167, PT, PT, R167, -0x7f000001, RZ ;  /* 0x80ffffffa7a73810 */ /* 0x000fe40007ffe0ff */
[----:B------:R-:W-:Y:S01]  /*195d0*/  IADD3 R38, PT, PT, R38, R117, RZ ;  /* 0x0000007526267210 */ /* 0x000fe20007ffe0ff */
[----:B------:R-:W-:Y:S01]  /*195e0*/  ISETP.GE.U32.AND P6, PT, R106, 0x7f000001, PT ;  /* 0x7f0000016a00780c */ /* 0x000fe20003fc6070 */
[----:B------:R-:W-:Y:S02]  /*195f0*/  @P2 IADD3 R92, PT, PT, R92, -0x7f000001, RZ ;  /* 0x80ffffff5c5c2810 */ /* 0x000fe40007ffe0ff */
[----:B------:R-:W-:Y:S02]  /*19600*/  IADD3 R83, PT, PT, R0, R83, RZ ;  /* 0x0000005300537210 */ /* 0x000fe40007ffe0ff */
[----:B------:R-:W-:-:S02]  /*19610*/  @P0 IADD3 R159, PT, PT, R159, -0x7f000001, RZ ;  /* 0x80ffffff9f9f0810 */ /* 0x000fc40007ffe0ff */
[----:B------:R-:W-:Y:S01]  /*19620*/  IADD3 R167, PT, PT, R167, R85, RZ ;  /* 0x00000055a7a77210 */ /* 0x000fe20007ffe0ff */
[----:B------:R-:W-:Y:S01]  /*19630*/  ISETP.GE.U32.AND P0, PT, R38, 0x7f000001, PT ;  /* 0x7f0000012600780c */ /* 0x000fe20003f06070 */
[----:B------:R-:W-:Y:S02]  /*19640*/  IADD3 R0, PT, PT, R92, UR9, RZ ;  /* 0x000000095c007c10 */ /* 0x000fe4000fffe0ff */
[----:B------:R-:W-:Y:S01]  /*19650*/  @P1 IADD3 R99, PT, PT, R99, -0x7f000001, RZ ;  /* 0x80ffffff63631810 */ /* 0x000fe20007ffe0ff */
[----:B------:R-:W-:Y:S01]  /*19660*/  ISETP.GE.U32.AND P2, PT, R111, 0x7f000001, PT ;  /* 0x7f0000016f00780c */ /* 0x000fe20003f46070 */
[----:B------:R-:W-:Y:S01]  /*19670*/  ISETP.GE.U32.AND P4, PT, R97, 0x7f000001, PT ;  /* 0x7f0000016100780c */ /* 0x000fe20003f86070 */
[----:B------:R-:W-:Y:S01]  /*19680*/  ISETP.GE.U32.AND P3, PT, R167, 0x7f000001, PT ;  /* 0x7f000001a700780c */ /* 0x000fe20003f66070 */
[----:B------:R-:W-:Y:S01]  /*19690*/  ISETP.GE.U32.AND P1, PT, R0, 0x7f000001, PT ;  /* 0x7f0000010000780c */ /* 0x000fe20003f26070 */
[----:B------:R-:W-:Y:S01]  /*196a0*/  ISETP.GE.U32.AND P5, PT, R99, 0x7f000001, PT ;  /* 0x7f0000016300780c */ /* 0x000fe20003fa6070 */
[----:B------:R-:W-:-:S04]  /*196b0*/  @P6 IADD3 R106, PT, PT, R106, -0x7f000001, RZ ;  /* 0x80ffffff6a6a6810 */ /* 0x000fc80007ffe0ff */
[----:B------:R-:W-:Y:S02]  /*196c0*/  @P0 IADD3 R38, PT, PT, R38, -0x7f000001, RZ ;  /* 0x80ffffff26260810 */ /* 0x000fe40007ffe0ff */
[----:B------:R-:W-:Y:S01]  /*196d0*/  IADD3 R92, PT, PT, R106, R159, RZ ;  /* 0x0000009f6a5c7210 */ /* 0x000fe20007ffe0ff */
[----:B------:R-:W-:Y:S01]  /*196e0*/  ISETP.GE.U32.AND P0, PT, R83, 0x7f000001, PT ;  /* 0x7f0000015300780c */ /* 0x000fe20003f06070 */
[----:B------:R-:W-:Y:S02]  /*196f0*/  @P2 IADD3 R111, PT, PT, R111, -0x7f000001, RZ ;  /* 0x80ffffff6f6f2810 */ /* 0x000fe40007ffe0ff */
[----:B------:R-:W-:Y:S02]  /*19700*/  @P4 IADD3 R97, PT, PT, R97, -0x7f000001, RZ ;  /* 0x80ffffff61614810 */ /* 0x000fe40007ffe0ff */
[----:B------:R-:W-:Y:S02]  /*19710*/  @P3 IADD3 R167, PT, PT, R167, -0x7f000001, RZ ;  /* 0x80ffffffa7a73810 */ /* 0x000fe40007ffe0ff */
[----:B------:R-:W-:-:S02]  /*19720*/  @P1 IADD3 R0, PT, PT, R0, -0x7f000001, RZ ;  /* 0x80ffffff00001810 */ /* 0x000fc40007ffe0ff */
[----:B------:R-:W-:Y:S01]  /*19730*/  @P5 IADD3 R99, PT, PT, R99, -0x7f000001, RZ ;  /* 0x80ffffff63635810 */ /* 0x000fe20007ffe0ff */
[----:B------:R-:W-:Y:S01]  /*19740*/  ISETP.GE.U32.AND P2, PT, R92, 0x7f000001, PT ;  /* 0x7f0000015c00780c */ /* 0x000fe20003f46070 */
[----:B------:R-:W-:Y:S02]  /*19750*/  IADD3 R97, PT, PT, R167, R97, RZ ;  /* 0x00000061a7617210 */ /* 0x000fe40007ffe0ff */
[----:B------:R-:W-:Y:S01]  /*19760*/  IADD3 R0, PT, PT, R0, R99, RZ ;  /* 0x0000006300007210 */ /* 0x000fe20007ffe0ff */
[----:B------:R-:W-:Y:S01]  /*19770*/  ISETP.GE.U32.AND P6, PT, R38, R111, PT ;  /* 0x0000006f2600720c */ /* 0x000fe20003fc6070 */
[----:B------:R-:W-:Y:S01]  /*19780*/  @P0 IADD3 R83, PT, PT, R83, -0x7f000001, RZ ;  /* 0x80ffffff53530810 */ /* 0x000fe20007ffe0ff */
[----:B------:R-:W-:Y:S02]  /*19790*/  ISETP.GE.U32.AND P1, PT, R97, 0x7f000001, PT ;  /* 0x7f0000016100780c */ /* 0x000fe40003f26070 */
[----:B------:R-:W-:-:S05]  /*197a0*/  ISETP.GE.U32.AND P0, PT, R0, 0x7f000001, PT ;  /* 0x7f0000010000780c */ /* 0x000fca0003f06070 */
[----:B------:R-:W-:Y:S02]  /*197b0*/  @P2 IADD3 R92, PT, PT, R92, -0x7f000001, RZ ;  /* 0x80ffffff5c5c2810 */ /* 0x000fe40007ffe0ff */
[----:B------:R-:W-:Y:S01]  /*197c0*/  IADD3 R85, PT, PT, -R111, R38, RZ ;  /* 0x000000266f557210 */ /* 0x000fe20007ffe1ff */
[C---:B------:R-:W-:Y:S02]  /*197d0*/  IMAD.WIDE.U32 R36, R127.reuse, 0x5fffffa, RZ ;  /* 0x05fffffa7f247825 */ /* 0x040fe400078e00ff */
[----:B------:R-:W-:Y:S02]  /*197e0*/  ISETP.GE.U32.AND P2, PT, R92, R83, PT ;  /* 0x000000535c00720c */ /* 0x000fe40003f46070 */
[----:B------:R-:W-:Y:S01]  /*197f0*/  IMAD R127, R127, 0x6, RZ ;  /* 0x000000067f7f7824 */ /* 0x000fe200078e02ff */
[----:B------:R-:W-:Y:S02]  /*19800*/  @!P6 IADD3 R85, PT, PT, R85, 0x7f000001, RZ ;  /* 0x7f0000015555e810 */ /* 0x000fe40007ffe0ff */
[----:B------:R-:W-:-:S02]  /*19810*/  @P1 IADD3 R97, PT, PT, R97, -0x7f000001, RZ ;  /* 0x80ffffff61611810 */ /* 0x000fc40007ffe0ff */
[----:B------:R-:W-:Y:S01]  /*19820*/  @P0 IADD3 R0, PT, PT, R0, -0x7f000001, RZ ;  /* 0x80ffffff00000810 */ /* 0x000fe20007ffe0ff */
[----:B------:R-:W-:Y:S01]  /*19830*/  IMAD.HI.U32 R127, R127, 0x7f000001, R36 ;  /* 0x7f0000017f7f7827 */ /* 0x000fe200078e0024 */
[----:B------:R-:W-:-:S03]  /*19840*/  IADD3 R92, PT, PT, -R83, R92, RZ ;  /* 0x0000005c535c7210 */ /* 0x000fc60007ffe1ff */
[----:B------:R-:W-:Y:S01]  /*19850*/  IMAD.WIDE.U32 R36, R146, R85, RZ ;  /* 0x0000005592247225 */ /* 0x000fe200078e00ff */
[----:B------:R-:W-:-:S03]  /*19860*/  ISETP.GE.U32.AND P0, PT, R97, R0, PT ;  /* 0x000000006100720c */ /* 0x000fc60003f06070 */
[----:B------:R-:W-:Y:S01]  /*19870*/  IMAD R38, R36, 0x7effffff, RZ ;  /* 0x7effffff24267824 */ /* 0x000fe200078e02ff */
[----:B------:R-:W-:Y:S02]  /*19880*/  @!P2 IADD3 R92, PT, PT, R92, 0x7f000001, RZ ;  /* 0x7f0000015c5ca810 */ /* 0x000fe40007ffe0ff */
[----:B------:R-:W-:Y:S01]  /*19890*/  IADD3 R83, PT, PT, -R0, R97, RZ ;  /* 0x0000006100537210 */ /* 0x000fe20007ffe1ff */
[----:B------:R-:W-:-:S04]  /*198a0*/  IMAD.HI.U32 R38, R38, 0x7f000001, R36 ;  /* 0x7f00000126267827 */ /* 0x000fc800078e0024 */
[----:B------:R-:W-:Y:S02]  /*198b0*/  IMAD.WIDE.U32 R36, R146, R92, RZ ;  /* 0x0000005c92247225 */ /* 0x000fe400078e00ff */
[----:B------:R-:W-:Y:S02]  /*198c0*/  @!P0 IADD3 R83, PT, PT, R83, 0x7f000001, RZ ;  /* 0x7f00000153538810 */ /* 0x000fe40007ffe0ff */
[----:B------:R-:W-:-:S04]  /*198d0*/  IMAD R0, R36, 0x7effffff, RZ ;  /* 0x7effffff24007824 */ /* 0x000fc800078e02ff */
[----:B------:R-:W-:-:S04]  /*198e0*/  IMAD.HI.U32 R0, R0, 0x7f000001, R36 ;  /* 0x7f00000100007827 */ /* 0x000fc800078e0024 */
[----:B------:R-:W-:-:S04]  /*198f0*/  IMAD.WIDE.U32 R36, R146, R83, RZ ;  /* 0x0000005392247225 */ /* 0x000fc800078e00ff */
[----:B------:R-:W-:-:S04]  /*19900*/  IMAD R137, R36, 0x7effffff, RZ ;  /* 0x7effffff24897824 */ /* 0x000fc800078e02ff */
[----:B------:R-:W-:-:S04]  /*19910*/  IMAD.HI.U32 R137, R137, 0x7f000001, R36 ;  /* 0x7f00000189897827 */ /* 0x000fc800078e0024 */
[----:B--2---:R-:W-:-:S04]  /*19920*/  IMAD.WIDE.U32 R36, R104, R92, RZ ;  /* 0x0000005c68247225 */ /* 0x004fc800078e00ff */
        /* <DEDUP_REMOVED lines=55> */
[----:B------:R-:W-:-:S13]  /*19ca0*/  ISETP.GE.U32.AND P0, PT, R83, 0x7f000001, PT ;  /* 0x7f0000015300780c */ /* 0x000fda0003f06070 */
[----:B------:R-:W-:Y:S01]  /*19cb0*/  @P0 IADD3 R83, PT, PT, R83, -0x7f000001, RZ ;  /* 0x80ffffff53530810 */ /* 0x000fe20007ffe0ff */
[----:B------:R-:W-:-:S13]  /*19cc0*/  ISETP.GE.U32.AND P0, PT, R143, 0x7f000001, PT ;  /* 0x7f0000018f00780c */ /* 0x000fda0003f06070 */
[----:B------:R-:W-:Y:S01]  /*19cd0*/  @P0 IADD3 R143, PT, PT, R143, -0x7f000001, RZ ;  /* 0x80ffffff8f8f0810 */ /* 0x000fe20007ffe0ff */
[----:B------:R-:W-:Y:S01]  /*19ce0*/  ISETP.GE.U32.AND P0, PT, R105, 0x7f000001, PT ;  /* 0x7f0000016900780c */ /* 0x000fe20003f06070 */
[----:B------:R-:W-:-:S12]  /*19cf0*/  ISETP.GE.U32.AND P1, PT, R85, 0x7f000001, PT ;  /* 0x7f0000015500780c */ /* 0x000fd80003f26070 */
[----:B------:R-:W-:Y:S01]  /*19d00*/  @P0 IADD3 R105, PT, PT, R105, -0x7f000001, RZ ;  /* 0x80ffffff69690810 */ /* 0x000fe20007ffe0ff */
[----:B------:R-:W-:Y:S01]  /*19d10*/  ISETP.GE.U32.AND P0, PT, R119, 0x7f000001, PT ;  /* 0x7f0000017700780c */ /* 0x000fe20003f06070 */
[----:B------:R-:W-:Y:S01]  /*19d20*/  @P1 IADD3 R85, PT, PT, R85, -0x7f000001, RZ ;  /* 0x80ffffff55551810 */ /* 0x000fe20007ffe0ff */
[----:B------:R-:W-:-:S11]  /*19d30*/  ISETP.GE.U32.AND P1, PT, R143, 0x7f000001, PT ;  /* 0x7f0000018f00780c */ /* 0x000fd60003f26070 */
[----:B------:R-:W-:-:S05]  /*19d40*/  @P0 IADD3 R119, PT, PT, R119, -0x7f000001, RZ ;  /* 0x80ffffff77770810 */ /* 0x000fca0007ffe0ff */
[----:B------:R-:W-:Y:S01]  /*19d50*/  ISETP.GE.U32.AND P0, PT, R119, 0x7f000001, PT ;  /* 0x7f0000017700780c */ /* 0x000fe20003f06070 */
[----:B------:R-:W-:Y:S01]  /*19d60*/  @P1 IADD3 R143, PT, PT, R143, -0x7f000001, RZ ;  /* 0x80ffffff8f8f1810 */ /* 0x000fe20007ffe0ff */
[----:B------:R-:W-:Y:S01]  /*19d70*/  ISETP.GE.U32.AND P1, PT, R105, 0x7f000001, PT ;  /* 0x7f0000016900780c */ /* 0x000fe20003f26070 */
[----:B------:R-:W-:-:S10]  /*19d80*/  ISETP.GE.U32.AND P2, PT, R144, 0x7f000001, PT ;  /* 0x7f0000019000780c */ /* 0x000fd40003f46070 */
[----:B------:R-:W-:Y:S01]  /*19d90*/  @P0 IADD3 R119, PT, PT, R119, -0x7f000001, RZ ;  /* 0x80ffffff77770810 */ /* 0x000fe20007ffe0ff */
[----:B------:R-:W-:Y:S01]  /*19da0*/  ISETP.GE.U32.AND P0, PT, R142, 0x7f000001, PT ;  /* 0x7f0000018e00780c */ /* 0x000fe20003f06070 */
[----:B------:R-:W-:Y:S01]  /*19db0*/  @P1 IADD3 R105, PT, PT, R105, -0x7f000001, RZ ;  /* 0x80ffffff69691810 */ /* 0x000fe20007ffe0ff */
[----:B------:R-:W-:Y:S01]  /*19dc0*/  ISETP.GE.U32.AND P1, PT, R94, 0x7f000001, PT ;  /* 0x7f0000015e00780c */ /* 0x000fe20003f26070 */
[----:B------:R-:W-:-:S10]  /*19dd0*/  @P2 IADD3 R144, PT, PT, R144, -0x7f000001, RZ ;  /* 0x80ffffff90902810 */ /* 0x000fd40007ffe0ff */
[----:B------:R-:W-:-:S05]  /*19de0*/  @P0 IADD3 R142, PT, PT, R142, -0x7f000001, RZ ;  /* 0x80ffffff8e8e0810 */ /* 0x000fca0007ffe0ff */
[----:B------:R-:W-:Y:S01]  /*19df0*/  ISETP.GE.U32.AND P0, PT, R142, 0x7f000001, PT ;  /* 0x7f0000018e00780c */ /* 0x000fe20003f06070 */
[----:B------:R-:W-:Y:S01]  /*19e00*/  ISETP.GE.U32.AND P2, PT, R126, 0x7f000001, PT ;  /* 0x7f0000017e00780c */ /* 0x000fe20003f46070 */
[----:B------:R-:W-:Y:S01]  /*19e10*/  IADD3 R143, PT, PT, R143, R144, RZ ;  /* 0x000000908f8f7210 */ /* 0x000fe20007ffe0ff */
[----:B------:R-:W-:Y:S01]  /*19e20*/  IMAD.WIDE.U32 R36, R92, 0x5fffffa, RZ ;  /* 0x05fffffa5c247825 */ /* 0x000fe200078e00ff */
[----:B------:R-:W-:Y:S01]  /*19e30*/  @P1 IADD3 R94, PT, PT, R94, -0x7f000001, RZ ;  /* 0x80ffffff5e5e1810 */ /* 0x000fe20007ffe0ff */
[----:B------:R-:W-:Y:S02]  /*19e40*/  ISETP.GE.U32.AND P1, PT, R141, 0x7f000001, PT ;  /* 0x7f0000018d00780c */ /* 0x000fe40003f26070 */
[----:B------:R-:W-:-:S06]  /*19e50*/  IMAD R92, R92, 0x6, RZ ;  /* 0x000000065c5c7824 */ /* 0x000fcc00078e02ff */
[----:B------:R-:W-:Y:S01]  /*19e60*/  @P0 IADD3 R142, PT, PT, R142, -0x7f000001, RZ ;  /* 0x80ffffff8e8e0810 */ /* 0x000fe20007ffe0ff */
[----:B------:R-:W-:Y:S01]  /*19e70*/  ISETP.GE.U32.AND P0, PT, R143, 0x7f000001, PT ;  /* 0x7f0000018f00780c */ /* 0x000fe20003f06070 */
[----:B------:R-:W-:Y:S01]  /*19e80*/  IMAD.HI.U32 R146, R92, 0x7f000001, R36 ;  /* 0x7f0000015c927827 */ /* 0x000fe200078e0024 */
[----:B------:R-:W-:-:S03]  /*19e90*/  @P2 IADD3 R126, PT, PT, R126, -0x7f000001, RZ ;  /* 0x80ffffff7e7e2810 */ /* 0x000fc60007ffe0ff */
[----:B------:R-:W-:-:S04]  /*19ea0*/  IMAD.WIDE.U32 R36, R85, 0x5fffffa, RZ ;  /* 0x05fffffa55247825 */ /* 0x000fc800078e00ff */
[----:B------:R-:W-:Y:S01]  /*19eb0*/  IMAD R85, R85, 0x6, RZ ;  /* 0x0000000655557824 */ /* 0x000fe200078e02ff */
[----:B------:R-:W-:-:S03]  /*19ec0*/  IADD3 R126, PT, PT, R105, R126, RZ ;  /* 0x0000007e697e7210 */ /* 0x000fc60007ffe0ff */
[----:B------:R-:W-:Y:S01]  /*19ed0*/  IMAD.HI.U32 R178, R85, 0x7f000001, R36 ;  /* 0x7f00000155b27827 */ /* 0x000fe200078e0024 */
[----:B------:R-:W-:Y:S02]  /*19ee0*/  @P1 IADD3 R141, PT, PT, R141, -0x7f000001, RZ ;  /* 0x80ffffff8d8d1810 */ /* 0x000fe40007ffe0ff */
[----:B------:R-:W-:Y:S01]  /*19ef0*/  @P0 IADD3 R143, PT, PT, R143, -0x7f000001, RZ ;  /* 0x80ffffff8f8f0810 */ /* 0x000fe20007ffe0ff */
[----:B------:R-:W-:Y:S01]  /*19f00*/  IMAD.WIDE.U32 R36, R83, 0x5fffffa, RZ ;  /* 0x05fffffa53247825 */ /* 0x000fe200078e00ff */
[----:B------:R-:W-:Y:S01]  /*19f10*/  ISETP.GE.U32.AND P1, PT, R129, 0x7f000001, PT ;  /* 0x7f0000018100780c */ /* 0x000fe20003f26070 */
[----:B------:R-:W-:Y:S02]  /*19f20*/  ISETP.GE.U32.AND P0, PT, R126, 0x7f000001, PT ;  /* 0x7f0000017e00780c */ /* 0x000fe40003f06070 */
[----:B------:R-:W-:Y:S02]  /*19f30*/  IMAD R83, R83, 0x6, RZ ;  /* 0x0000000653537824 */ /* 0x000fe400078e02ff */
[----:B------:R-:W-:-:S04]  /*19f40*/  IMAD.WIDE.U32 R96, R8, R61, RZ ;  /* 0x0000003d08607225 */ /* 0x000fc800078e00ff */
[----:B------:R-:W-:-:S04]  /*19f50*/  IMAD.HI.U32 R175, R83, 0x7f000001, R36 ;  /* 0x7f00000153af7827 */ /* 0x000fc800078e0024 */
[----:B------:R-:W-:Y:S01]  /*19f60*/  IMAD R36, R96, 0x7effffff, RZ ;  /* 0x7effffff60247824 */ /* 0x000fe200078e02ff */
[----:B------:R-:W-:-:S03]  /*19f70*/  IADD3 R83, PT, PT, R119, R94, RZ ;  /* 0x0000005e77537210 */ /* 0x000fc60007ffe0ff */
        /* <DEDUP_REMOVED lines=8> */
[----:B------:R-:W-:Y:S01]  /*1a000*/  IMAD.WIDE.U32 R36, R4, R61, RZ ;  /* 0x0000003d04247225 */ /* 0x000fe200078e00ff */
[----:B------:R-:W-:Y:S02]  /*1a010*/  IADD3 R141, PT, PT, R142, R141, RZ ;  /* 0x0000008d8e8d7210 */ /* 0x000fe40007ffe0ff */
[----:B------:R-:W-:Y:S01]  /*1a020*/  IADD3 R129, PT, PT, R143, R129, RZ ;  /* 0x000000818f817210 */ /* 0x000fe20007ffe0ff */
[----:B------:R-:W-:Y:S01]  /*1a030*/  ISETP.GE.U32.AND P2, PT, R147, 0x7f000001, PT ;  /* 0x7f0000019300780c */ /* 0x000fe20003f46070 */
[----:B------:R-:W-:Y:S01]  /*1a040*/  IMAD R61, R36, 0x7effffff, RZ ;  /* 0x7effffff243d7824 */ /* 0x000fe200078e02ff */
[----:B------:R-:W-:Y:S02]  /*1a050*/  @P1 IADD3 R90, PT, PT, R90, -0x7f000001, RZ ;  /* 0x80ffffff5a5a1810 */ /* 0x000fe40007ffe0ff */
[----:B------:R-:W-:Y:S01]  /*1a060*/  @P0 IADD3 R83, PT, PT, R83, -0x7f000001, RZ ;  /* 0x80ffffff53530810 */ /* 0x000fe20007ffe0ff */
[----:B------:R-:W-:Y:S01]  /*1a070*/  ISETP.GE.U32.AND P3, PT, R159, 0x7f000001, PT ;  /* 0x7f0000019f00780c */ /* 0x000fe20003f66070 */
[----:B------:R-:W-:Y:S01]  /*1a080*/  IMAD.HI.U32 R61, R61, 0x7f000001, R36 ;  /* 0x7f0000013d3d7827 */ /* 0x000fe200078e0024 */
[----:B------:R-:W-:Y:S01]  /*1a090*/  ISETP.GE.U32.AND P1, PT, R176, 0x7f000001, PT ;  /* 0x7f000001b000780c */ /* 0x000fe20003f26070 */
[----:B------:R-:W-:Y:S01]  /*1a0a0*/  ISETP.GE.U32.AND P0, PT, R141, 0x7f000001, PT ;  /* 0x7f0000018d00780c */ /* 0x000fe20003f06070 */
[----:B------:R-:W2:Y:S01]  /*1a0b0*/  LDL R142, [R1+0x110] ;  /* 0x00011000018e7983 */ /* 0x000ea20000100800 */
[----:B------:R-:W-:-:S04]  /*1a0c0*/  IMAD.WIDE.U32 R36, R75, R52, RZ ;  /* 0x000000344b247225 */ /* 0x000fc800078e00ff */
[----:B------:R-:W-:-:S04]  /*1a0d0*/  IMAD R125, R36, 0x7effffff, RZ ;  /* 0x7effffff247d7824 */ /* 0x000fc800078e02ff */
[----:B------:R-:W-:-:S04]  /*1a0e0*/  IMAD.HI.U32 R125, R125, 0x7f000001, R36 ;  /* 0x7f0000017d7d7827 */ /* 0x000fc800078e0024 */
[----:B------:R-:W-:Y:S01]  /*1a0f0*/  IMAD.WIDE.U32 R36, R48, R52, RZ ;  /* 0x0000003430247225 */ /* 0x000fe200078e00ff */
[----:B------:R-:W-:Y:S02]  /*1a100*/  @P1 IADD3 R176, PT, PT, R176, -0x7f000001, RZ ;  /* 0x80ffffffb0b01810 */ /* 0x000fe40007ffe0ff */
[----:B------:R-:W-:Y:S01]  /*1a110*/  @P0 IADD3 R141, PT, PT, R141, -0x7f000001, RZ ;  /* 0x80ffffff8d8d0810 */ /* 0x000fe20007ffe0ff */
[----:B------:R-:W-:Y:S01]  /*1a120*/  IMAD R97, R36, 0x7effffff, RZ ;  /* 0x7effffff24617824 */ /* 0x000fe200078e02ff */
[----:B------:R-:W-:Y:S01]  /*1a130*/  ISETP.GE.U32.AND P1, PT, R138, 0x7f000001, PT ;  /* 0x7f0000018a00780c */ /* 0x000fe20003f26070 */
[----:B------:R-:W-:Y:S02]  /*1a140*/  ISETP.GE.U32.AND P0, PT, R129, 0x7f000001, PT ;  /* 0x7f0000018100780c */ /* 0x000fe40003f06070 */
[----:B------:R-:W-:-:S04]  /*1a150*/  IMAD.HI.U32 R97, R97, 0x7f000001, R36 ;  /* 0x7f00000161617827 */ /* 0x000fc800078e0024 */
[----:B------:R-:W-:Y:S01]  /*1a160*/  IMAD.WIDE.U32 R36, R55, R52, RZ ;  /* 0x0000003437247225 */ /* 0x000fe200078e00ff */
[----:B------:R-:W-:-:S03]  /*1a170*/  IADD3 R176, PT, PT, R83, R176, RZ ;  /* 0x000000b053b07210 */ /* 0x000fc60007ffe0ff */
[----:B------:R-:W-:Y:S02]  /*1a180*/  IMAD R119, R36, 0x7effffff, RZ ;  /* 0x7effffff24777824 */ /* 0x000fe400078e02ff */
[----:B------:R-:W-:Y:S02]  /*1a190*/  @P1 IADD3 R138, PT, PT, R138, -0x7f000001, RZ ;  /* 0x80ffffff8a8a1810 */ /* 0x000fe40007ffe0ff */
[----:B------:R-:W-:Y:S01]  /*1a1a0*/  IMAD.HI.U32 R119, R119, 0x7f000001, R36 ;  /* 0x7f00000177777827 */ /* 0x000fe200078e0024 */
[----:B------:R-:W-:Y:S01]  /*1a1b0*/  @P0 IADD3 R129, PT, PT, R129, -0x7f000001, RZ ;  /* 0x80ffffff81810810 */ /* 0x000fe20007ffe0ff */
[----:B------:R-:W-:Y:S02]  /*1a1c0*/  ISETP.GE.U32.AND P1, PT, R39, 0x7f000001, PT ;  /* 0x7f0000012700780c */ /* 0x000fe40003f26070 */
[----:B------:R-:W-:Y:S01]  /*1a1d0*/  IMAD.WIDE.U32 R36, R43, R52, RZ ;  /* 0x000000342b247225 */ /* 0x000fe200078e00ff */
[----:B------:R-:W-:-:S03]  /*1a1e0*/  ISETP.GE.U32.AND P0, PT, R176, 0x7f000001, PT ;  /* 0x7f000001b000780c */ /* 0x000fc60003f06070 */
[----:B------:R-:W-:Y:S01]  /*1a1f0*/  IMAD R111, R36, 0x7effffff, RZ ;  /* 0x7effffff246f7824 */ /* 0x000fe200078e02ff */
[----:B------:R-:W-:-:S03]  /*1a200*/  IADD3 R90, PT, PT, R126, R90, RZ ;  /* 0x0000005a7e5a7210 */ /* 0x000fc60007ffe0ff */
        /* <DEDUP_REMOVED lines=10> */
[----:B------:R-:W-:-:S04]  /*1a2b0*/  IMAD R94, R36, 0x7effffff, RZ ;  /* 0x7effffff245e7824 */ /* 0x000fc800078e02ff */
[----:B------:R-:W-:Y:S01]  /*1a2c0*/  IMAD.HI.U32 R94, R94, 0x7f000001, R36 ;  /* 0x7f0000015e5e7827 */ /* 0x000fe200078e0024 */
[----:B------:R-:W-:Y:S02]  /*1a2d0*/  @P1 IADD3 R77, PT, PT, R77, -0x7f000001, RZ ;  /* 0x80ffffff4d4d1810 */ /* 0x000fe40007ffe0ff */
[----:B------:R-:W-:Y:S01]  /*1a2e0*/  @P0 IADD3 R90, PT, PT, R90, -0x7f000001, RZ ;  /* 0x80ffffff5a5a0810 */ /* 0x000fe20007ffe0ff */
        /* <DEDUP_REMOVED lines=15> */
[----:B------:R-:W-:-:S03]  /*1a3e0*/  @P1 IADD3 R135, PT, PT, R135, -0x7f000001, RZ ;  /* 0x80ffffff87871810 */ /* 0x000fc60007ffe0ff */
[----:B------:R-:W-:Y:S01]  /*1a3f0*/  IMAD.WIDE.U32 R36, R88, R41, RZ ;  /* 0x0000002958247225 */ /* 0x000fe200078e00ff */
[----:B------:R-:W-:Y:S01]  /*1a400*/  @P0 IADD3 R134, PT, PT, R134, -0x7f000001, RZ ;  /* 0x80ffffff86860810 */ /* 0x000fe20007ffe0ff */
[----:B------:R-:W-:Y:S02]  /*1a410*/  ISETP.GE.U32.AND P1, PT, R38, 0x7f000001, PT ;  /* 0x7f0000012600780c */ /* 0x000fe40003f26070 */
[----:B------:R-:W-:Y:S02]  /*1a420*/  IMAD R83, R36, 0x7effffff, RZ ;  /* 0x7effffff24537824 */ /* 0x000fe400078e02ff */
[----:B------:R-:W-:Y:S02]  /*1a430*/  ISETP.GE.U32.AND P0, PT, R134, 0x7f000001, PT ;  /* 0x7f0000018600780c */ /* 0x000fe40003f06070 */
[----:B------:R-:W-:-:S04]  /*1a440*/  IMAD.HI.U32 R83, R83, 0x7f000001, R36 ;  /* 0x7f00000153537827 */ /* 0x000fc800078e0024 */
[----:B------:R-:W-:-:S04]  /*1a450*/  IMAD.WIDE.U32 R36, R56, R41, RZ ;  /* 0x0000002938247225 */ /* 0x000fc800078e00ff */
[----:B------:R-:W-:Y:S01]  /*1a460*/  IMAD R92, R36, 0x7effffff, RZ ;  /* 0x7effffff245c7824 */ /* 0x000fe200078e02ff */
[----:B------:R-:W-:Y:S01]  /*1a470*/  @P1 IADD3 R38, PT, PT, R38, -0x7f000001, RZ ;  /* 0x80ffffff26261810 */ /* 0x000fe20007ffe0ff */
[----:B------:R-:W-:Y:S02]  /*1a480*/  ISETP.GE.U32.AND P1, PT, R137, 0x7f000001, PT ;  /* 0x7f0000018900780c */ /* 0x000fe40003f26070 */
[----:B------:R-:W-:Y:S01]  /*1a490*/  IMAD.HI.U32 R92, R92, 0x7f000001, R36 ;  /* 0x7f0000015c5c7827 */ /* 0x000fe200078e0024 */
[----:B------:R-:W-:-:S03]  /*1a4a0*/  @P0 IADD3 R134, PT, PT, R134, -0x7f000001, RZ ;  /* 0x80ffffff86860810 */ /* 0x000fc60007ffe0ff */
[----:B------:R-:W-:Y:S01]  /*1a4b0*/  IMAD.WIDE.U32 R36, R128, R41, RZ ;  /* 0x0000002980247225 */ /* 0x000fe200078e00ff */
[----:B------:R-:W-:-:S03]  /*1a4c0*/  ISETP.GE.U32.AND P0, PT, R38, 0x7f000001, PT ;  /* 0x7f0000012600780c */ /* 0x000fc60003f06070 */
[----:B------:R-:W-:-:S04]  /*1a4d0*/  IMAD R99, R36, 0x7effffff, RZ ;  /* 0x7effffff24637824 */ /* 0x000fc800078e02ff */
[----:B------:R-:W-:-:S04]  /*1a4e0*/  IMAD.HI.U32 R99, R99, 0x7f000001, R36 ;  /* 0x7f00000163637827 */ /* 0x000fc800078e0024 */
[----:B------:R-:W-:Y:S01]  /*1a4f0*/  IMAD.WIDE.U32 R36, R124, R40, RZ ;  /* 0x000000287c247225 */ /* 0x000fe200078e00ff */
[----:B------:R-:W-:-:S03]  /*1a500*/  @P1 IADD3 R137, PT, PT, R137, -0x7f000001, RZ ;  /* 0x80ffffff89891810 */ /* 0x000fc60007ffe0ff */
[----:B------:R-:W-:Y:S01]  /*1a510*/  IMAD R52, R36, 0x7effffff, RZ ;  /* 0x7effffff24347824 */ /* 0x000fe200078e02ff */
[----:B------:R-:W-:Y:S01]  /*1a520*/  @P0 IADD3 R38, PT, PT, R38, -0x7f000001, RZ ;  /* 0x80ffffff26260810 */ /* 0x000fe20007ffe0ff */
[----:B------:R-:W-:Y:S02]  /*1a530*/  ISETP.GE.U32.AND P0, PT, R137, 0x7f000001, PT ;  /* 0x7f0000018900780c */ /* 0x000fe40003f06070 */
[----:B------:R-:W-:-:S04]  /*1a540*/  IMAD.HI.U32 R52, R52, 0x7f000001, R36 ;  /* 0x7f00000134347827 */ /* 0x000fc800078e0024 */
[----:B------:R-:W-:-:S04]  /*1a550*/  IMAD.WIDE.U32 R36, R68, R40, RZ ;  /* 0x0000002844247225 */ /* 0x000fc800078e00ff */
[----:B------:R-:W-:Y:S01]  /*1a560*/  IMAD R42, R36, 0x7effffff, RZ ;  /* 0x7effffff242a7824 */ /* 0x000fe200078e02ff */
[----:B------:R-:W-:-:S03]  /*1a570*/  IADD3 R126, PT, PT, R129, R39, RZ ;  /* 0x00000027817e7210 */ /* 0x000fc60007ffe0ff */
[----:B------:R-:W-:Y:S01]  /*1a580*/  IMAD.HI.U32 R42, R42, 0x7f000001, R36 ;  /* 0x7f0000012a2a7827 */ /* 0x000fe200078e0024 */
[----:B------:R-:W-:-:S03]  /*1a590*/  IADD3 R129, PT, PT, R176, R77, RZ ;  /* 0x0000004db0817210 */ /* 0x000fc60007ffe0ff */
[-C--:B------:R-:W-:Y:S01]  /*1a5a0*/  IMAD.WIDE.U32 R36, R57, R40.reuse, RZ ;  /* 0x0000002839247225 */ /* 0x080fe200078e00ff */
[----:B------:R-:W-:Y:S01]  /*1a5b0*/  @P0 IADD3 R137, PT, PT, R137, -0x7f000001, RZ ;  /* 0x80ffffff89890810 */ /* 0x000fe20007ffe0ff */
[----:B------:R-:W-:Y:S02]  /*1a5c0*/  ISETP.GE.U32.AND P0, PT, R61, 0x7f000001, PT ;  /* 0x7f0000013d00780c */ /* 0x000fe40003f06070 */
[----:B------:R-:W-:Y:S02]  /*1a5d0*/  IMAD R77, R36, 0x7effffff, RZ ;  /* 0x7effffff244d7824 */ /* 0x000fe400078e02ff */
[----:B------:R-:W-:Y:S01]  /*1a5e0*/  IMAD.WIDE.U32 R40, R53, R40, RZ ;  /* 0x0000002835287225 */ /* 0x000fe200078e00ff */
[----:B------:R-:W-:-:S03]  /*1a5f0*/  IADD3 R127, PT, PT, R90, R127, RZ ;  /* 0x0000007f5a7f7210 */ /* 0x000fc60007ffe0ff */
[----:B------:R-:W-:-:S04]  /*1a600*/  IMAD.HI.U32 R77, R77, 0x7f000001, R36 ;  /* 0x7f0000014d4d7827 */ /* 0x000fc800078e0024 */
[----:B------:R-:W-:Y:S02]  /*1a610*/  IMAD R90, R40, 0x7effffff, RZ ;  /* 0x7effffff285a7824 */ /* 0x000fe400078e02ff */
[----:B------:R-:W-:Y:S01]  /*1a620*/  IMAD.WIDE.U32 R36, R51, R76, RZ ;  /* 0x0000004c33247225 */ /* 0x000fe200078e00ff */
[----:B------:R-:W-:-:S03]  /*1a630*/  ISETP.GE.U32.AND P1, PT, R148, 0x7f000001, PT ;  /* 0x7f0000019400780c */ /* 0x000fc60003f26070 */
[----:B------:R-:W-:-:S04]  /*1a640*/  IMAD.HI.U32 R90, R90, 0x7f000001, R40 ;  /* 0x7f0000015a5a7827 */ /* 0x000fc800078e0028 */
[----:B------:R-:W-:Y:S02]  /*1a650*/  IMAD R39, R36, 0x7effffff, RZ ;  /* 0x7effffff24277824 */ /* 0x000fe400078e02ff */
[----:B------:R-:W-:Y:S01]  /*1a660*/  IMAD.WIDE.U32 R40, R47, R76, RZ ;  /* 0x0000004c2f287225 */ /* 0x000fe200078e00ff */
[----:B------:R-:W-:-:S03]  /*1a670*/  @P0 IADD3 R61, PT, PT, R61, -0x7f000001, RZ ;  /* 0x80ffffff3d3d0810 */ /* 0x000fc60007ffe0ff */
[----:B------:R-:W-:-:S04]  /*1a680*/  IMAD.HI.U32 R37, R39, 0x7f000001, R36 ;  /* 0x7f00000127257827 */ /* 0x000fc800078e0024 */
        /* <DEDUP_REMOVED lines=8> */
[----:B------:R-:W-:-:S05]  /*1a710*/  IADD3 R36, PT, PT, R36, R111, RZ ;  /* 0x0000006f24247210 */ /* 0x000fca0007ffe0ff */
[----:B------:R-:W-:Y:S01]  /*1a720*/  ISETP.GE.U32.AND P0, PT, R36, 0x7f000001, PT ;  /* 0x7f0000012400780c */ /* 0x000fe20003f06070 */
[----:B------:R-:W-:-:S12]  /*1a730*/  ISETP.GE.U32.AND P1, PT, R106, 0x7f000001, PT ;  /* 0x7f0000016a00780c */ /* 0x000fd80003f26070 */
[----:B------:R-:W-:-:S04]  /*1a740*/  @P0 IADD3 R36, PT, PT, R36, -0x7f000001, RZ ;  /* 0x80ffffff24240810 */ /* 0x000fc80007ffe0ff */
[----:B------:R-:W-:-:S05]  /*1a750*/  IADD3 R36, PT, PT, R72, R36, RZ ;  /* 0x0000002448247210 */ /* 0x000fca0007ffe0ff */
[----:B------:R-:W-:Y:S01]  /*1a760*/  ISETP.GE.U32.AND P0, PT, R36, 0x7f000001, PT ;  /* 0x7f0000012400780c */ /* 0x000fe20003f06070 */
[----:B------:R-:W-:Y:S01]  /*1a770*/  @P1 IADD3 R106, PT, PT, R106, -0x7f000001, RZ ;  /* 0x80ffffff6a6a1810 */ /* 0x000fe20007ffe0ff */
[----:B------:R-:W-:-:S11]  /*1a780*/  ISETP.GE.U32.AND P1, PT, R99, 0x7f000001, PT ;  /* 0x7f0000016300780c */ /* 0x000fd60003f26070 */
[----:B------:R-:W-:-:S04]  /*1a790*/  @P0 IADD3 R36, PT, PT, R36, -0x7f000001, RZ ;  /* 0x80ffffff24240810 */ /* 0x000fc80007ffe0ff */
[----:B------:R-:W-:Y:S02]  /*1a7a0*/  IADD3 R36, PT, PT, R36, R106, RZ ;  /* 0x0000006a24247210 */ /* 0x000fe40007ffe0ff */
[----:B------:R-:W-:-:S03]  /*1a7b0*/  @P2 IADD3 R147, PT, PT, R147, -0x7f000001, RZ ;  /* 0x80ffffff93932810 */ /* 0x000fc60007ffe0ff */
[----:B------:R-:W-:Y:S01]  /*1a7c0*/  ISETP.GE.U32.AND P0, PT, R36, 0x7f000001, PT ;  /* 0x7f0000012400780c */ /* 0x000fe20003f06070 */
[----:B------:R-:W-:Y:S01]  /*1a7d0*/  ISETP.GE.U32.AND P2, PT, R171, 0x7f000001, PT ;  /* 0x7f000001ab00780c */ /* 0x000fe20003f46070 */
[----:B------:R-:W-:Y:S01]  /*1a7e0*/  @P1 IADD3 R99, PT, PT, R99, -0x7f000001, RZ ;  /* 0x80ffffff63631810 */ /* 0x000fe20007ffe0ff */
[----:B------:R-:W-:-:S10]  /*1a7f0*/  ISETP.GE.U32.AND P1, PT, R90, 0x7f000001, PT ;  /* 0x7f0000015a00780c */ /* 0x000fd40003f26070 */
[----:B------:R-:W-:Y:S02]  /*1a800*/  @P0 IADD3 R36, PT, PT, R36, -0x7f000001, RZ ;  /* 0x80ffffff24240810 */ /* 0x000fe40007ffe0ff */
[----:B------:R-:W-:Y:S02]  /*1a810*/  @P2 IADD3 R171, PT, PT, R171, -0x7f000001, RZ ;  /* 0x80ffffffabab2810 */ /* 0x000fe40007ffe0ff */
[----:B------:R-:W-:Y:S02]  /*1a820*/  IADD3 R36, PT, PT, R36, R99, RZ ;  /* 0x0000006324247210 */ /* 0x000fe40007ffe0ff */
[----:B------:R-:W-:Y:S01]  /*1a830*/  IADD3 R171, PT, PT, R38, R171, RZ ;  /* 0x000000ab26ab7210 */ /* 0x000fe20007ffe0ff */
[----:B------:R-:W-:Y:S02]  /*1a840*/  IMAD.WIDE.U32 R38, R45, R76, RZ ;  /* 0x0000004c2d267225 */ /* 0x000fe400078e00ff */
[----:B------:R-:W-:Y:S02]  /*1a850*/  ISETP.GE.U32.AND P0, PT, R36, 0x7f000001, PT ;  /* 0x7f0000012400780c */ /* 0x000fe40003f06070 */
[----:B------:R-:W-:-:S04]  /*1a860*/  IMAD R41, R38, 0x7effffff, RZ ;  /* 0x7effffff26297824 */ /* 0x000fc800078e02ff */
[----:B------:R-:W-:Y:S01]  /*1a870*/  IMAD.HI.U32 R41, R41, 0x7f000001, R38 ;  /* 0x7f00000129297827 */ /* 0x000fe200078e0026 */
[----:B------:R-:W-:-:S03]  /*1a880*/  @P1 IADD3 R90, PT, PT, R90, -0x7f000001, RZ ;  /* 0x80ffffff5a5a1810 */ /* 0x000fc60007ffe0ff */
[----:B------:R-:W-:-:S03]  /*1a890*/  IMAD.WIDE.U32 R38, R114, R76, RZ ;  /* 0x0000004c72267225 */ /* 0x000fc600078e00ff */
[----:B------:R-:W-:Y:S01]  /*1a8a0*/  @P0 IADD3 R36, PT, PT, R36, -0x7f000001, RZ ;  /* 0x80ffffff24240810 */ /* 0x000fe20007ffe0ff */
[----:B------:R-:W-:-:S04]  /*1a8b0*/  IMAD R76, R38, 0x7effffff, RZ ;  /* 0x7effffff264c7824 */ /* 0x000fc800078e02ff */
[----:B------:R-:W-:Y:S01]  /*1a8c0*/  IMAD.HI.U32 R76, R76, 0x7f000001, R38 ;  /* 0x7f0000014c4c7827 */ /* 0x000fe200078e0026 */
[----:B------:R-:W-:-:S04]  /*1a8d0*/  IADD3 R36, PT, PT, R36, R90, RZ ;  /* 0x0000005a24247210 */ /* 0x000fc80007ffe0ff */
[----:B------:R-:W-:Y:S01]  /*1a8e0*/  ISETP.GE.U32.AND P1, PT, R76, 0x7f000001, PT ;  /* 0x7f0000014c00780c */ /* 0x000fe20003f26070 */
[----:B------:R-:W-:-:S12]  /*1a8f0*/  ISETP.GE.U32.AND P0, PT, R36, 0x7f000001, PT ;  /* 0x7f0000012400780c */ /* 0x000fd80003f06070 */
[----:B------:R-:W-:Y:S02]  /*1a900*/  @P1 IADD3 R76, PT, PT, R76, -0x7f000001, RZ ;  /* 0x80ffffff4c4c1810 */ /* 0x000fe40007ffe0ff */
[----:B------:R-:W-:-:S04]  /*1a910*/  @P0 IADD3 R36, PT, PT, R36, -0x7f000001, RZ ;  /* 0x80ffffff24240810 */ /* 0x000fc80007ffe0ff */
[----:B------:R-:W-:-:S05]  /*1a920*/  IADD3 R36, PT, PT, R36, R76, RZ ;  /* 0x0000004c24247210 */ /* 0x000fca0007ffe0ff */
[----:B------:R-:W-:-:S13]  /*1a930*/  ISETP.GE.U32.AND P0, PT, R36, 0x7f000001, PT ;  /* 0x7f0000012400780c */ /* 0x000fda0003f06070 */
[----:B------:R-:W-:-:S04]  /*1a940*/  @P0 IADD3 R36, PT, PT, R36, -0x7f000001, RZ ;  /* 0x80ffffff24240810 */ /* 0x000fc80007ffe0ff */
[----:B------:R-:W-:-:S05]  /*1a950*/  IADD3 R36, PT, PT, R6, R36, RZ ;  /* 0x0000002406247210 */ /* 0x000fca0007ffe0ff */
[----:B------:R-:W-:-:S13]  /*1a960*/  ISETP.GE.U32.AND P0, PT, R36, 0x7f000001, PT ;  /* 0x7f0000012400780c */ /* 0x000fda0003f06070 */
[----:B------:R-:W-:-:S04]  /*1a970*/  @P0 IADD3 R36, PT, PT, R36, -0x7f000001, RZ ;  /* 0x80ffffff24240810 */ /* 0x000fc80007ffe0ff */
[----:B------:R-:W-:-:S05]  /*1a980*/  IADD3 R36, PT, PT, R36, UR9, RZ ;  /* 0x0000000924247c10 */ /* 0x000fca000fffe0ff */
[----:B------:R-:W-:Y:S01]  /*1a990*/  ISETP.GE.U32.AND P1, PT, R36, 0x7f000001, PT ;  /* 0x7f0000012400780c */ /* 0x000fe20003f26070 */
[----:B------:R-:W-:-:S12]  /*1a9a0*/  IADD3 R147, PT, PT, R134, R147, RZ ;  /* 0x0000009386937210 */ /* 0x000fd80007ffe0ff */
[----:B------:R-:W-:-:S04]  /*1a9b0*/  @P1 IADD3 R36, PT, PT, R36, -0x7f000001, RZ ;  /* 0x80ffffff24241810 */ /* 0x000fc80007ffe0ff */
[----:B------:R-:W-:-:S05]  /*1a9c0*/  IADD3 R134, PT, PT, R35, R36, RZ ;  /* 0x0000002423867210 */ /* 0x000fca0007ffe0ff */
[----:B------:R-:W-:Y:S01]  /*1a9d0*/  ISETP.GE.U32.AND P4, PT, R134, 0x7f000001, PT ;  /* 0x7f0000018600780c */ /* 0x000fe20003f86070 */
[----:B------:R-:W-:Y:S01]  /*1a9e0*/  ISETP.GE.U32.AND P0, PT, R0, 0x7f000001, PT ;  /* 0x7f0000010000780c */ /* 0x000fe20003f06070 */
[----:B------:R-:W-:-:S11]  /*1a9f0*/  ISETP.GE.U32.AND P1, PT, R171, 0x7f000001, PT ;  /* 0x7f000001ab00780c */ /* 0x000fd60003f26070 */
[----:B------:R-:W-:Y:S02]  /*1aa00*/  @P4 IADD3 R134, PT, PT, R134, -0x7f000001, RZ ;  /* 0x80ffffff86864810 */ /* 0x000fe40007ffe0ff */
[----:B------:R-:W-:-:S03]  /*1aa10*/  @P0 IADD3 R0, PT, PT, R0, -0x7f000001, RZ ;  /* 0x80ffffff00000810 */ /* 0x000fc60007ffe0ff */
[----:B------:R-:W-:Y:S02]  /*1aa20*/  IMAD.WIDE.U32 R38, R134, UR11, RZ ;  /* 0x0000000b86267c25 */ /* 0x000fe4000f8e00ff */
[----:B------:R-:W-:Y:S02]  /*1aa30*/  ISETP.GE.U32.AND P0, PT, R0, 0x7f000001, PT ;  /* 0x7f0000010000780c */ /* 0x000fe40003f06070 */
[----:B------:R-:W-:-:S04]  /*1aa40*/  IMAD R36, R38, 0x7effffff, RZ ;  /* 0x7effffff26247824 */ /* 0x000fc800078e02ff */
[----:B------:R-:W-:Y:S01]  /*1aa50*/  IMAD.HI.U32 R36, R36, 0x7f000001, R38 ;  /* 0x7f00000124247827 */ /* 0x000fe200078e0026 */
[----:B------:R-:W-:-:S04]  /*1aa60*/  @P1 IADD3 R171, PT, PT, R171, -0x7f000001, RZ ;  /* 0x80ffffffabab1810 */ /* 0x000fc80007ffe0ff */
[----:B------:R-:W-:Y:S02]  /*1aa70*/  ISETP.GE.U32.AND P1, PT, R36, 0x7f000001, PT ;  /* 0x7f0000012400780c */ /* 0x000fe40003f26070 */
[----:B------:R-:W-:Y:S01]  /*1aa80*/  @P0 IADD3 R0, PT, PT, R0, -0x7f000001, RZ ;  /* 0x80ffffff00000810 */ /* 0x000fe20007ffe0ff */
[----:B------:R-:W-:-:S10]  /*1aa90*/  ISETP.GE.U32.AND P0, PT, R100, 0x7f000001, PT ;  /* 0x7f0000016400780c */ /* 0x000fd40003f06070 */
[----:B------:R-:W-:-:S03]  /*1aaa0*/  @P1 IADD3 R36, PT, PT, R36, -0x7f000001, RZ ;  /* 0x80ffffff24241810 */ /* 0x000fc60007ffe0ff */
[----:B------:R-:W-:Y:S02]  /*1aab0*/  @P0 IADD3 R100, PT, PT, R100, -0x7f000001, RZ ;  /* 0x80ffffff64640810 */ /* 0x000fe40007ffe0ff */
        /* <DEDUP_REMOVED lines=29> */
[----:B------:R-:W-:-:S12]  /*1ac90*/  @P1 IADD3 R37, PT, PT, R37, -0x7f000001, RZ ;  /* 0x80ffffff25251810 */ /* 0x000fd80007ffe0ff */
        /* <DEDUP_REMOVED lines=9> */
[----:B------:R-:W-:Y:S01]  /*1ad30*/  ISETP.GE.U32.AND P2, PT, R145, 0x7f000001, PT ;  /* 0x7f0000019100780c */ /* 0x000fe20003f46070 */
[----:B------:R-:W-:-:S11]  /*1ad40*/  IADD3 R137, PT, PT, R137, R148, RZ ;  /* 0x0000009489897210 */ /* 0x000fd60007ffe0ff */
[----:B------:R-:W-:Y:S01]  /*1ad50*/  @P0 IADD3 R36, PT, PT, R36, -0x7f000001, RZ ;  /* 0x80ffffff24240810 */ /* 0x000fe20007ffe0ff */
[----:B------:R-:W-:-:S03]  /*1ad60*/  ISETP.GE.U32.AND P0, PT, R147, 0x7f000001, PT ;  /* 0x7f0000019300780c */ /* 0x000fc60003f06070 */
[----:B------:R-:W-:Y:S02]  /*1ad70*/  IADD3 R144, PT, PT, R32, R36, RZ ;  /* 0x0000002420907210 */ /* 0x000fe40007ffe0ff */
[----:B------:R-:W-:Y:S01]  /*1ad80*/  @P2 IADD3 R145, PT, PT, R145, -0x7f000001, RZ ;  /* 0x80ffffff91912810 */ /* 0x000fe20007ffe0ff */
[----:B------:R-:W-:Y:S02]  /*1ad90*/  ISETP.GE.U32.AND P2, PT, R167, 0x7f000001, PT ;  /* 0x7f000001a700780c */ /* 0x000fe40003f46070 */
[----:B------:R-:W-:Y:S01]  /*1ada0*/  ISETP.GE.U32.AND P4, PT, R144, 0x7f000001, PT ;  /* 0x7f0000019000780c */ /* 0x000fe20003f86070 */
[----:B------:R-:W-:-:S04]  /*1adb0*/  ISETP.GE.U32.AND P1, PT, R137, 0x7f000001, PT ;  /* 0x7f0000018900780c */ /* 0x000fc80003f26070 */
[----:B------:R-:W-:Y:S01]  /*1adc0*/  @P0 IADD3 R147, PT, PT, R147, -0x7f000001, RZ ;  /* 0x80ffffff93930810 */ /* 0x000fe20007ffe0ff */
[----:B------:R-:W-:-:S05]  /*1add0*/  ISETP.GE.U32.AND P0, PT, R117, 0x7f000001, PT ;  /* 0x7f0000017500780c */ /* 0x000fca0003f06070 */
[----:B------:R-:W-:Y:S02]  /*1ade0*/  @P2 IADD3 R167, PT, PT, R167, -0x7f000001, RZ ;  /* 0x80ffffffa7a72810 */ /* 0x000fe40007ffe0ff */
[----:B------:R-:W-:Y:S02]  /*1adf0*/  @P4 IADD3 R144, PT, PT, R144, -0x7f000001, RZ ;  /* 0x80ffffff90904810 */ /* 0x000fe40007ffe0ff */
[----:B------:R-:W-:-:S03]  /*1ae00*/  @P1 IADD3 R137, PT, PT, R137, -0x7f000001, RZ ;  /* 0x80ffffff89891810 */ /* 0x000fc60007ffe0ff */
[----:B------:R-:W-:Y:S01]  /*1ae10*/  IMAD.WIDE.U32 R38, R144, UR10, RZ ;  /* 0x0000000a90267c25 */ /* 0x000fe2000f8e00ff */
[----:B------:R-:W-:Y:S02]  /*1ae20*/  IADD3 R36, PT, PT, R137, R167, RZ ;  /* 0x000000a789247210 */ /* 0x000fe40007ffe0ff */
[----:B------:R-:W-:Y:S01]  /*1ae30*/  @P0 IADD3 R117, PT, PT, R117, -0x7f000001, RZ ;  /* 0x80ffffff75750810 */ /* 0x000fe20007ffe0ff */
        /* <DEDUP_REMOVED lines=39> */
[----:B------:R-:W-:Y:S01]  /*1b0b0*/  @P3 IADD3 R159, PT, PT, R159, -0x7f000001, RZ ;  /* 0x80ffffff9f9f3810 */ /* 0x000fe20007ffe0ff */
[----:B------:R-:W-:Y:S01]  /*1b0c0*/  ISETP.GE.U32.AND P3, PT, R174, 0x7f000001, PT ;  /* 0x7f000001ae00780c */ /* 0x000fe20003f66070 */
[----:B------:R-:W-:-:S09]  /*1b0d0*/  IADD3 R135, PT, PT, R138, R135, RZ ;  /* 0x000000878a877210 */ /* 0x000fd20007ffe0ff */
[----:B------:R-:W-:Y:S02]  /*1b0e0*/  @P0 IADD3 R38, PT, PT, R38, -0x7f000001, RZ ;  /* 0x80ffffff26260810 */ /* 0x000fe40007ffe0ff */
[----:B------:R-:W-:Y:S02]  /*1b0f0*/  @P1 IADD3 R137, PT, PT, R137, -0x7f000001, RZ ;  /* 0x80ffffff89891810 */ /* 0x000fe40007ffe0ff */
[----:B------:R-:W-:Y:S02]  /*1b100*/  IADD3 R138, PT, PT, R34, R38, RZ ;  /* 0x00000026228a7210 */ /* 0x000fe40007ffe0ff */
[----:B------:R-:W-:Y:S01]  /*1b110*/  @P3 IADD3 R174, PT, PT, R174, -0x7f000001, RZ ;  /* 0x80ffffffaeae3810 */ /* 0x000fe20007ffe0ff */
[----:B------:R-:W-:Y:S02]  /*1b120*/  ISETP.GE.U32.AND P3, PT, R137, 0x7f000001, PT ;  /* 0x7f0000018900780c */ /* 0x000fe40003f66070 */
[----:B------:R-:W-:Y:S01]  /*1b130*/  ISETP.GE.U32.AND P2, PT, R138, 0x7f000001, PT ;  /* 0x7f0000018a00780c */ /* 0x000fe20003f46070 */
[----:B------:R-:W-:Y:S01]  /*1b140*/  ISETP.GE.U32.AND P4, PT, R141, 0x7f000001, PT ;  /* 0x7f0000018d00780c */ /* 0x000fe20003f86070 */
[----:B------:R-:W-:Y:S01]  /*1b150*/  ISETP.GE.U32.AND P1, PT, R169, 0x7f000001, PT ;  /* 0x7f000001a900780c */ /* 0x000fe20003f26070 */
[----:B------:R-:W-:-:S08]  /*1b160*/  IADD3 R145, PT, PT, R0, R145, RZ ;  /* 0x0000009100917210 */ /* 0x000fd00007ffe0ff */
[----:B------:R-:W-:Y:S02]  /*1b170*/  @P3 IADD3 R137, PT, PT, R137, -0x7f000001, RZ ;  /* 0x80ffffff89893810 */ /* 0x000fe40007ffe0ff */
[----:B------:R-:W-:Y:S02]  /*1b180*/  @P2 IADD3 R138, PT, PT, R138, -0x7f000001, RZ ;  /* 0x80ffffff8a8a2810 */ /* 0x000fe40007ffe0ff */
[----:B------:R-:W-:-:S03]  /*1b190*/  @P4 IADD3 R141, PT, PT, R141, -0x7f000001, RZ ;  /* 0x80ffffff8d8d4810 */ /* 0x000fc60007ffe0ff */
[----:B------:R-:W-:Y:S01]  /*1b1a0*/  IMAD.WIDE.U32 R38, R138, UR12, RZ ;  /* 0x0000000c8a267c25 */ /* 0x000fe2000f8e00ff */
[----:B------:R-:W-:Y:S01]  /*1b1b0*/  IADD3 R137, PT, PT, R137, R141, RZ ;  /* 0x0000008d89897210 */ /* 0x000fe20007ffe0ff */
        /* <DEDUP_REMOVED lines=41> */
[----:B------:R-:W-:Y:S01]  /*1b450*/  ISETP.GE.U32.AND P2, PT, R39, 0x7f000001, PT ;  /* 0x7f0000012700780c */ /* 0x000fe20003f46070 */
[----:B------:R-:W-:-:S12]  /*1b460*/  ISETP.GE.U32.AND P0, PT, R36, 0x7f000001, PT ;  /* 0x7f0000012400780c */ /* 0x000fd80003f06070 */
[----:B------:R-:W-:Y:S02]  /*1b470*/  @P2 IADD3 R39, PT, PT, R39, -0x7f000001, RZ ;  /* 0x80ffffff27272810 */ /* 0x000fe40007ffe0ff */
[----:B------:R-:W-:Y:S02]  /*1b480*/  @P0 IADD3 R36, PT, PT, R36, -0x7f000001, RZ ;  /* 0x80ffffff24240810 */ /* 0x000fe40007ffe0ff */
[----:B------:R-:W-:-:S05]  /*1b490*/  IADD3 R39, PT, PT, R60, R39, RZ ;  /* 0x000000273c277210 */ /* 0x000fca0007ffe0ff */
[----:B------:R-:W-:-:S13]  /*1b4a0*/  ISETP.GE.U32.AND P0, PT, R39, 0x7f000001, PT ;  /* 0x7f0000012700780c */ /* 0x000fda0003f06070 */
[----:B------:R-:W-:-:S04]  /*1b4b0*/  @P0 IADD3 R39, PT, PT, R39, -0x7f000001, RZ ;  /* 0x80ffffff27270810 */ /* 0x000fc80007ffe0ff */
[----:B------:R-:W-:-:S05]  /*1b4c0*/  IADD3 R39, PT, PT, R39, UR7, RZ ;  /* 0x0000000727277c10 */ /* 0x000fca000fffe0ff */
[----:B------:R-:W-:Y:S01]  /*1b4d0*/  ISETP.GE.U32.AND P0, PT, R39, 0x7f000001, PT ;  /* 0x7f0000012700780c */ /* 0x000fe20003f06070 */
[----:B------:R-:W-:Y:S01]  /*1b4e0*/  IADD3 R174, PT, PT, R147, R174, RZ ;  /* 0x000000ae93ae7210 */ /* 0x000fe20007ffe0ff */
[----:B------:R-:W-:Y:S01]  /*1b4f0*/  ISETP.GE.U32.AND P4, PT, R38, 0x7f000001, PT ;  /* 0x7f0000012600780c */ /* 0x000fe20003f86070 */
[----:B------:R-:W-:-:S10]  /*1b500*/  ISETP.GE.U32.AND P3, PT, R137, 0x7f000001, PT ;  /* 0x7f0000018900780c */ /* 0x000fd40003f66070 */
[----:B------:R-:W-:-:S04]  /*1b510*/  @P0 IADD3 R39, PT, PT, R39, -0x7f000001, RZ ;  /* 0x80ffffff27270810 */ /* 0x000fc80007ffe0ff */
[----:B------:R-:W-:-:S05]  /*1b520*/  IADD3 R147, PT, PT, R33, R39, RZ ;  /* 0x0000002721937210 */ /* 0x000fca0007ffe0ff */
[----:B------:R-:W-:Y:S01]  /*1b530*/  ISETP.GE.U32.AND P2, PT, R147, 0x7f000001, PT ;  /* 0x7f0000019300780c */ /* 0x000fe20003f46070 */
[----:B------:R-:W-:Y:S02]  /*1b540*/  @P4 IADD3 R38, PT, PT, R38, -0x7f000001, RZ ;  /* 0x80ffffff26264810 */ /* 0x000fe40007ffe0ff */
[----:B------:R-:W-:Y:S01]  /*1b550*/  @P3 IADD3 R137, PT, PT, R137, -0x7f000001, RZ ;  /* 0x80ffffff89893810 */ /* 0x000fe20007ffe0ff */
[----:B------:R-:W-:-:S03]  /*1b560*/  ISETP.GE.U32.AND P0, PT, R174, 0x7f000001, PT ;  /* 0x7f000001ae00780c */ /* 0x000fc60003f06070 */
[----:B------:R-:W-:-:S06]  /*1b570*/  IADD3 R137, PT, PT, R137, R38, RZ ;  /* 0x0000002689897210 */ /* 0x000fcc0007ffe0ff */
[----:B------:R-:W-:-:S05]  /*1b580*/  @P2 IADD3 R147, PT, PT, R147, -0x7f000001, RZ ;  /* 0x80ffffff93932810 */ /* 0x000fca0007ffe0ff */
[----:B------:R-:W-:-:S04]  /*1b590*/  IMAD.WIDE.U32 R38, R147, UR13, RZ ;  /* 0x0000000d93267c25 */ /* 0x000fc8000f8e00ff */
[----:B------:R-:W-:-:S04]  /*1b5a0*/  IMAD R141, R38, 0x7effffff, RZ ;  /* 0x7effffff268d7824 */ /* 0x000fc800078e02ff */
[----:B------:R-:W-:Y:S01]  /*1b5b0*/  IMAD.HI.U32 R141, R141, 0x7f000001, R38 ;  /* 0x7f0000018d8d7827 */ /* 0x000fe200078e0026 */
[----:B------:R-:W-:Y:S01]  /*1b5c0*/  @P0 IADD3 R174, PT, PT, R174, -0x7f000001, RZ ;  /* 0x80ffffffaeae0810 */ /* 0x000fe20007ffe0ff */
[----:B------:R-:W-:-:S03]  /*1b5d0*/  ISETP.GE.U32.AND P1, PT, R170, 0x7f000001, PT ;  /* 0x7f000001aa00780c */ /* 0x000fc60003f26070 */
[----:B------:R-:W-:-:S10]  /*1b5e0*/  ISETP.GE.U32.AND P0, PT, R141, 0x7f000001, PT ;  /* 0x7f0000018d00780c */ /* 0x000fd40003f06070 */
[----:B------:R-:W-:Y:S01]  /*1b5f0*/  @P1 IADD3 R170, PT, PT, R170, -0x7f000001, RZ ;  /* 0x80ffffffaaaa1810 */ /* 0x000fe20007ffe0ff */
[----:B------:R-:W-:Y:S02]  /*1b600*/  ISETP.GE.U32.AND P1, PT, R178, 0x7f000001, PT ;  /* 0x7f000001b200780c */ /* 0x000fe40003f26070 */
[----:B------:R-:W-:-:S05]  /*1b610*/  @P0 IADD3 R141, PT, PT, R141, -0x7f000001, RZ ;  /* 0x80ffffff8d8d0810 */ /* 0x000fca0007ffe0ff */
[----:B------:R-:W-:-:S04]  /*1b620*/  IMAD.WIDE.U32 R38, R141, 0x5fffffa, RZ ;  /* 0x05fffffa8d267825 */ /* 0x000fc800078e00ff */
[----:B------:R-:W-:-:S04]  /*1b630*/  IMAD R141, R141, 0x6, RZ ;  /* 0x000000068d8d7824 */ /* 0x000fc800078e02ff */
[----:B------:R-:W-:Y:S01]  /*1b640*/  IMAD.HI.U32 R38, R141, 0x7f000001, R38 ;  /* 0x7f0000018d267827 */ /* 0x000fe200078e0026 */
[----:B------:R-:W-:Y:S01]  /*1b650*/  @P1 IADD3 R178, PT, PT, R178, -0x7f000001, RZ ;  /* 0x80ffffffb2b21810 */ /* 0x000fe20007ffe0ff */
[----:B------:R-:W-:Y:S01]  /*1b660*/  ISETP.GE.U32.AND P1, PT, R137, 0x7f000001, PT ;  /* 0x7f0000018900780c */ /* 0x000fe20003f26070 */
[----:B------:R-:W-:Y:S02]  /*1b670*/  ISETP.GE.U32.AND P0, PT, R129, 0x7f000001, PT ;  /* 0x7f0000018100780c */ /* 0x000fe40003f06070 */
[----:B------:R-:W-:-:S10]  /*1b680*/  ISETP.GE.U32.AND P2, PT, R38, 0x7f000001, PT ;  /* 0x7f0000012600780c */ /* 0x000fd40003f46070 */
[----:B------:R-:W-:Y:S02]  /*1b690*/  @P1 IADD3 R137, PT, PT, R137, -0x7f000001, RZ ;  /* 0x80ffffff89891810 */ /* 0x000fe40007ffe0ff */
[----:B------:R-:W-:Y:S02]  /*1b6a0*/  @P0 IADD3 R129, PT, PT, R129, -0x7f000001, RZ ;  /* 0x80ffffff81810810 */ /* 0x000fe40007ffe0ff */
[----:B------:R-:W-:-:S04]  /*1b6b0*/  @P2 IADD3 R38, PT, PT, R38, -0x7f000001, RZ ;  /* 0x80ffffff26262810 */ /* 0x000fc80007ffe0ff */
[----:B------:R-:W-:Y:S01]  /*1b6c0*/  IADD3 R137, PT, PT, R137, R38, RZ ;  /* 0x0000002689897210 */ /* 0x000fe20007ffe0ff */
[----:B------:R-:W-:-:S04]  /*1b6d0*/  IMAD.WIDE.U32 R38, R129, R134, RZ ;  /* 0x0000008681267225 */ /* 0x000fc800078e00ff */
[----:B------:R-:W-:-:S04]  /*1b6e0*/  IMAD R141, R38, 0x7effffff, RZ ;  /* 0x7effffff268d7824 */ /* 0x000fc800078e02ff */
[----:B------:R-:W-:-:S05]  /*1b6f0*/  IMAD.HI.U32 R141, R141, 0x7f000001, R38 ;  /* 0x7f0000018d8d7827 */ /* 0x000fca00078e0026 */
[----:B------:R-:W-:Y:S01]  /*1b700*/  ISETP.GE.U32.AND P0, PT, R141, 0x7f000001, PT ;  /* 0x7f0000018d00780c */ /* 0x000fe20003f06070 */
[----:B------:R-:W-:Y:S01]  /*1b710*/  ISETP.GE.U32.AND P2, PT, R135, 0x7f000001, PT ;  /* 0x7f0000018700780c */ /* 0x000fe20003f46070 */
[----:B------:R-:W-:-:S11]  /*1b720*/  IADD3 R0, PT, PT, R171, R159, RZ ;  /* 0x0000009fab007210 */ /* 0x000fd60007ffe0ff */
[----:B------:R-:W-:Y:S02]  /*1b730*/  @P0 IADD3 R141, PT, PT, R141, -0x7f000001, RZ ;  /* 0x80ffffff8d8d0810 */ /* 0x000fe40007ffe0ff */
[----:B------:R-:W-:-:S03]  /*1b740*/  @P2 IADD3 R135, PT, PT, R135, -0x7f000001, RZ ;  /* 0x80ffffff87872810 */ /* 0x000fc60007ffe0ff */
[----:B------:R-:W-:-:S04]  /*1b750*/  IMAD.WIDE.U32 R38, R141, 0x5fffffa, RZ ;  /* 0x05fffffa8d267825 */ /* 0x000fc800078e00ff */
[----:B------:R-:W-:-:S04]  /*1b760*/  IMAD R141, R141, 0x6, RZ ;  /* 0x000000068d8d7824 */ /* 0x000fc800078e02ff */
        /* <DEDUP_REMOVED lines=8> */
[----:B------:R-:W3:Y:S01]  /*1b7f0*/  LDL R141, [R1+0x114] ;  /* 0x00011400018d7983 */ /* 0x000ee20000100800 */
[----:B------:R-:W-:Y:S01]  /*1b800*/  ISETP.GE.U32.AND P2, PT, R38, 0x7f000001, PT ;  /* 0x7f0000012600780c */ /* 0x000fe20003f46070 */
[----:B------:R-:W-:Y:S01]  /*1b810*/  @P0 IADD3 R0, PT, PT, R0, -0x7f000001, RZ ;  /* 0x80ffffff00000810 */ /* 0x000fe20007ffe0ff */
[----:B------:R-:W-:Y:S01]  /*1b820*/  ISETP.GE.U32.AND P1, PT, R146, 0x7f000001, PT ;  /* 0x7f0000019200780c */ /* 0x000fe20003f26070 */
[----:B------:R-:W-:-:S10]  /*1b830*/  ISETP.GE.U32.AND P0, PT, R169, 0x7f000001, PT ;  /* 0x7f000001a900780c */ /* 0x000fd40003f06070 */
[----:B------:R-:W-:Y:S01]  /*1b840*/  @P2 IADD3 R38, PT, PT, R38, -0x7f000001, RZ ;  /* 0x80ffffff26262810 */ /* 0x000fe20007ffe0ff */
[----:B------:R-:W-:Y:S01]  /*1b850*/  ISETP.GE.U32.AND P2, PT, R143, 0x7f000001, PT ;  /* 0x7f0000018f00780c */ /* 0x000fe20003f46070 */
[----:B------:R-:W-:Y:S02]  /*1b860*/  @P1 IADD3 R146, PT, PT, R146, -0x7f000001, RZ ;  /* 0x80ffffff92921810 */ /* 0x000fe40007ffe0ff */
[----:B------:R-:W-:Y:S01]  /*1b870*/  @P0 IADD3 R169, PT, PT, R169, -0x7f000001, RZ ;  /* 0x80ffffffa9a90810 */ /* 0x000fe20007ffe0ff */
[----:B------:R-:W-:Y:S01]  /*1b880*/  ISETP.GE.U32.AND P0, PT, R127, 0x7f000001, PT ;  /* 0x7f0000017f00780c */ /* 0x000fe20003f06070 */
[----:B------:R-:W-:-:S08]  /*1b890*/  ISETP.GE.U32.AND P1, PT, R38, 0x7f000001, PT ;  /* 0x7f0000012600780c */ /* 0x000fd00003f26070 */
[----:B------:R-:W-:-:S04]  /*1b8a0*/  @P2 IADD3 R143, PT, PT, R143, -0x7f000001, RZ ;  /* 0x80ffffff8f8f2810 */ /* 0x000fc80007ffe0ff */
[----:B------:R-:W-:Y:S02]  /*1b8b0*/  @P0 IADD3 R127, PT, PT, R127, -0x7f000001, RZ ;  /* 0x80ffffff7f7f0810 */ /* 0x000fe40007ffe0ff */
[----:B------:R-:W-:-:S04]  /*1b8c0*/  @P1 IADD3 R38, PT, PT, R38, -0x7f000001, RZ ;  /* 0x80ffffff26261810 */ /* 0x000fc80007ffe0ff */
[----:B------:R-:W-:Y:S01]  /*1b8d0*/  IADD3 R143, PT, PT, R38, R143, RZ ;  /* 0x0000008f268f7210 */ /* 0x000fe20007ffe0ff */
[----:B------:R-:W-:-:S04]  /*1b8e0*/  IMAD.WIDE.U32 R38, R127, R138, RZ ;  /* 0x0000008a7f267225 */ /* 0x000fc800078e00ff */
        /* <DEDUP_REMOVED lines=9> */
[----:B------:R-:W-:-:S08]  /*1b980*/  IADD3 R169, PT, PT, R169, R146, RZ ;  /* 0x00000092a9a97210 */ /* 0x000fd00007ffe0ff */
[----:B------:R-:W-:-:S04]  /*1b990*/  @P0 IADD3 R143, PT, PT, R143, -0x7f000001, RZ ;  /* 0x80ffffff8f8f0810 */ /* 0x000fc80007ffe0ff */
[----:B------:R-:W-:Y:S01]  /*1b9a0*/  @P1 IADD3 R38, PT, PT, R38, -0x7f000001, RZ ;  /* 0x80ffffff26261810 */ /* 0x000fe20007ffe0ff */
[----:B------:R-:W-:-:S03]  /*1b9b0*/  ISETP.GE.U32.AND P0, PT, R169, 0x7f000001, PT ;  /* 0x7f000001a900780c */ /* 0x000fc60003f06070 */
[----:B------:R-:W-:Y:S01]  /*1b9c0*/  IADD3 R146, PT, PT, R143, R38, RZ ;  /* 0x000000268f927210 */ /* 0x000fe20007ffe0ff */
[----:B------:R-:W-:-:S04]  /*1b9d0*/  IMAD.WIDE.U32 R38, R138, UR10, RZ ;  /* 0x0000000a8a267c25 */ /* 0x000fc8000f8e00ff */
[----:B------:R-:W-:-:S04]  /*1b9e0*/  IMAD R143, R38, 0x7effffff, RZ ;  /* 0x7effffff268f7824 */ /* 0x000fc800078e02ff */
[----:B------:R-:W-:Y:S01]  /*1b9f0*/  IMAD.HI.U32 R143, R143, 0x7f000001, R38 ;  /* 0x7f0000018f8f7827 */ /* 0x000fe200078e0026 */
[----:B------:R-:W-:-:S04]  /*1ba00*/  @P0 IADD3 R169, PT, PT, R169, -0x7f000001, RZ ;  /* 0x80ffffffa9a90810 */ /* 0x000fc80007ffe0ff */
[----:B------:R-:W-:Y:S01]  /*1ba10*/  ISETP.GE.U32.AND P0, PT, R143, 0x7f000001, PT ;  /* 0x7f0000018f00780c */ /* 0x000fe20003f06070 */
[----:B------:R-:W-:-:S04]  /*1ba20*/  IMAD.WIDE.U32 R38, R147, UR11, RZ ;  /* 0x0000000b93267c25 */ /* 0x000fc8000f8e00ff */
[----:B------:R-:W-:-:S04]  /*1ba30*/  IMAD R145, R38, 0x7effffff, RZ ;  /* 0x7effffff26917824 */ /* 0x000fc800078e02ff */
[----:B------:R-:W-:-:S04]  /*1ba40*/  IMAD.HI.U32 R38, R145, 0x7f000001, R38 ;  /* 0x7f00000191267827 */ /* 0x000fc800078e0026 */
[----:B------:R-:W-:Y:S01]  /*1ba50*/  @P0 IADD3 R143, PT, PT, R143, -0x7f000001, RZ ;  /* 0x80ffffff8f8f0810 */ /* 0x000fe20007ffe0ff */
[----:B------:R-:W-:-:S04]  /*1ba60*/  ISETP.GE.U32.AND P1, PT, R38, 0x7f000001, PT ;  /* 0x7f0000012600780c */ /* 0x000fc80003f26070 */
[----:B------:R-:W-:Y:S01]  /*1ba70*/  ISETP.GE.U32.AND P0, PT, R143, 0x7f000001, PT ;  /* 0x7f0000018f00780c */ /* 0x000fe20003f06070 */
[----:B--2---:R-:W-:-:S08]  /*1ba80*/  IADD3 R142, PT, PT, R169, R142, RZ ;  /* 0x0000008ea98e7210 */ /* 0x004fd00007ffe0ff */
[----:B------:R-:W-:-:S04]  /*1ba90*/  @P1 IADD3 R38, PT, PT, R38, -0x7f000001, RZ ;  /* 0x80ffffff26261810 */ /* 0x000fc80007ffe0ff */
[----:B------:R-:W-:Y:S01]  /*1baa0*/  @P0 IADD3 R143, PT, PT, R143, -0x7f000001, RZ ;  /* 0x80ffffff8f8f0810 */ /* 0x000fe20007ffe0ff */
[----:B------:R-:W-:-:S03]  /*1bab0*/  ISETP.GE.U32.AND P0, PT, R142, 0x7f000001, PT ;  /* 0x7f0000018e00780c */ /* 0x000fc60003f06070 */
[----:B------:R-:W-:Y:S01]  /*1bac0*/  IADD3 R143, PT, PT, R143, R38, RZ ;  /* 0x000000268f8f7210 */ /* 0x000fe20007ffe0ff */
[----:B------:R-:W-:-:S04]  /*1bad0*/  IMAD.WIDE.U32 R38, R134, UR10, RZ ;  /* 0x0000000a86267c25 */ /* 0x000fc8000f8e00ff */
[----:B------:R-:W-:Y:S01]  /*1bae0*/  IMAD R145, R38, 0x7effffff, RZ ;  /* 0x7effffff26917824 */ /* 0x000fe200078e02ff */
[----:B------:R0:W-:Y:S03]  /*1baf0*/  STL [R1+0x110], R142 ;  /* 0x0001108e01007387 */ /* 0x0001e60000100800 */
[----:B------:R-:W-:Y:S01]  /*1bb00*/  IMAD.HI.U32 R145, R145, 0x7f000001, R38 ;  /* 0x7f00000191917827 */ /* 0x000fe200078e0026 */
[----:B0-----:R-:W-:-:S04]  /*1bb10*/  @P0 IADD3 R142, PT, PT, R142, -0x7f000001, RZ ;  /* 0x80ffffff8e8e0810 */ /* 0x001fc80007ffe0ff */
[----:B------:R-:W-:Y:S01]  /*1bb20*/  ISETP.GE.U32.AND P0, PT, R145, 0x7f000001, PT ;  /* 0x7f0000019100780c */ /* 0x000fe20003f06070 */
[----:B------:R-:W-:Y:S01]  /*1bb30*/  IMAD.WIDE.U32 R38, R138, UR11, RZ ;  /* 0x0000000b8a267c25 */ /* 0x000fe2000f8e00ff */
[----:B------:R0:W-:Y:S03]  /*1bb40*/  STL [R1+0x110], R142 ;  /* 0x0001108e01007387 */ /* 0x0001e60000100800 */
[----:B0-----:R-:W-:-:S08]  /*1bb50*/  IMAD R142, R38, 0x7effffff, RZ ;  /* 0x7effffff268e7824 */ /* 0x001fd000078e02ff */
[----:B------:R-:W-:Y:S01]  /*1bb60*/  @P0 IADD3 R145, PT, PT, R145, -0x7f000001, RZ ;  /* 0x80ffffff91910810 */ /* 0x000fe20007ffe0ff */
[----:B------:R-:W-:-:S04]  /*1bb70*/  IMAD.HI.U32 R142, R142, 0x7f000001, R38 ;  /* 0x7f0000018e8e7827 */ /* 0x000fc800078e0026 */
[----:B------:R-:W-:Y:S01]  /*1bb80*/  ISETP.GE.U32.AND P0, PT, R145, 0x7f000001, PT ;  /* 0x7f0000019100780c */ /* 0x000fe20003f06070 */
[----:B------:R-:W-:Y:S01]  /*1bb90*/  ISETP.GE.U32.AND P1, PT, R142, 0x7f000001, PT ;  /* 0x7f0000018e00780c */ /* 0x000fe20003f26070 */
[----:B------:R-:W-:-:S11]  /*1bba0*/  IMAD.WIDE.U32 R38, R144, UR12, RZ ;  /* 0x0000000c90267c25 */ /* 0x000fd6000f8e00ff */
[----:B------:R-:W-:Y:S02]  /*1bbb0*/  @P0 IADD3 R145, PT, PT, R145, -0x7f000001, RZ ;  /* 0x80ffffff91910810 */ /* 0x000fe40007ffe0ff */
[----:B------:R-:W-:-:S04]  /*1bbc0*/  @P1 IADD3 R142, PT, PT, R142, -0x7f000001, RZ ;  /* 0x80ffffff8e8e1810 */ /* 0x000fc80007ffe0ff */
[----:B------:R-:W-:Y:S01]  /*1bbd0*/  IADD3 R142, PT, PT, R145, R142, RZ ;  /* 0x0000008e918e7210 */ /* 0x000fe20007ffe0ff */
[----:B------:R-:W-:-:S04]  /*1bbe0*/  IMAD R145, R38, 0x7effffff, RZ ;  /* 0x7effffff26917824 */ /* 0x000fc800078e02ff */
[----:B------:R-:W-:Y:S01]  /*1bbf0*/  IMAD.HI.U32 R38, R145, 0x7f000001, R38 ;  /* 0x7f00000191267827 */ /* 0x000fe200078e0026 */
[----:B------:R-:W-:-:S04]  /*1bc00*/  ISETP.GE.U32.AND P0, PT, R143, 0x7f000001, PT ;  /* 0x7f0000018f00780c */ /* 0x000fc80003f06070 */
[----:B------:R-:W-:-:S09]  /*1bc10*/  ISETP.GE.U32.AND P1, PT, R38, 0x7f000001, PT ;  /* 0x7f0000012600780c */ /* 0x000fd20003f26070 */
[----:B------:R-:W-:-:S04]  /*1bc20*/  @P0 IADD3 R143, PT, PT, R143, -0x7f000001, RZ ;  /* 0x80ffffff8f8f0810 */ /* 0x000fc80007ffe0ff */
[----:B------:R-:W-:-:S04]  /*1bc30*/  @P1 IADD3 R38, PT, PT, R38, -0x7f000001, RZ ;  /* 0x80ffffff26261810 */ /* 0x000fc80007ffe0ff */
[----:B------:R-:W-:Y:S01]  /*1bc40*/  IADD3 R143, PT, PT, R143, R38, RZ ;  /* 0x000000268f8f7210 */ /* 0x000fe20007ffe0ff */
[----:B------:R-:W-:-:S04]  /*1bc50*/  IMAD.WIDE.U32 R38, R147, UR12, RZ ;  /* 0x0000000c93267c25 */ /* 0x000fc8000f8e00ff */
        /* <DEDUP_REMOVED lines=17> */
[----:B------:R-:W-:-:S04]  /*1bd70*/  IMAD.WIDE.U32 R38, R135, R138, RZ ;  /* 0x0000008a87267225 */ /* 0x000fc800078e00ff */
[----:B------:R-:W-:-:S04]  /*1bd80*/  IMAD R145, R38, 0x7effffff, RZ ;  /* 0x7effffff26917824 */ /* 0x000fc800078e02ff */
[----:B------:R-:W-:Y:S01]  /*1bd90*/  IMAD.HI.U32 R145, R145, 0x7f000001, R38 ;  /* 0x7f00000191917827 */ /* 0x000fe200078e0026 */
[----:B------:R-:W-:-:S04]  /*1bda0*/  @P0 IADD3 R178, PT, PT, R178, -0x7f000001, RZ ;  /* 0x80ffffffb2b20810 */ /* 0x000fc80007ffe0ff */
[----:B------:R-:W-:Y:S01]  /*1bdb0*/  ISETP.GE.U32.AND P0, PT, R145, 0x7f000001, PT ;  /* 0x7f0000019100780c */ /* 0x000fe20003f06070 */
[----:B------:R-:W-:Y:S01]  /*1bdc0*/  IMAD.WIDE.U32 R38, R129, R147, RZ ;  /* 0x0000009381267225 */ /* 0x000fe200078e00ff */
[----:B---3--:R-:W-:-:S03]  /*1bdd0*/  IADD3 R178, PT, PT, R178, R141, RZ ;  /* 0x0000008db2b27210 */ /* 0x008fc60007ffe0ff */
[----:B------:R-:W-:-:S04]  /*1bde0*/  IMAD R141, R38, 0x7effffff, RZ ;  /* 0x7effffff268d7824 */ /* 0x000fc800078e02ff */
[----:B------:R-:W-:-:S04]  /*1bdf0*/  IMAD.HI.U32 R141, R141, 0x7f000001, R38 ;  /* 0x7f0000018d8d7827 */ /* 0x000fc800078e0026 */
[----:B------:R-:W-:Y:S01]  /*1be00*/  @P0 IADD3 R145, PT, PT, R145, -0x7f000001, RZ ;  /* 0x80ffffff91910810 */ /* 0x000fe20007ffe0ff */
[----:B------:R-:W-:-:S04]  /*1be10*/  ISETP.GE.U32.AND P1, PT, R141, 0x7f000001, PT ;  /* 0x7f0000018d00780c */ /* 0x000fc80003f26070 */
[----:B------:R-:W-:Y:S01]  /*1be20*/  ISETP.GE.U32.AND P0, PT, R145, 0x7f000001, PT ;  /* 0x7f0000019100780c */ /* 0x000fe20003f06070 */
[----:B------:R-:W-:-:S08]  /*1be30*/  IMAD.WIDE.U32 R38, R135, R134, RZ ;  /* 0x0000008687267225 */ /* 0x000fd000078e00ff */
[----:B------:R-:W-:-:S04]  /*1be40*/  @P1 IADD3 R141, PT, PT, R141, -0x7f000001, RZ ;  /* 0x80ffffff8d8d1810 */ /* 0x000fc80007ffe0ff */
[----:B------:R-:W-:Y:S01]  /*1be50*/  @P0 IADD3 R145, PT, PT, R145, -0x7f000001, RZ ;  /* 0x80ffffff91910810 */ /* 0x000fe20007ffe0ff */
[----:B------:R-:W-:-:S03]  /*1be60*/  ISETP.GE.U32.AND P0, PT, R178, 0x7f000001, PT ;  /* 0x7f000001b200780c */ /* 0x000fc60003f06070 */
[----:B------:R-:W-:Y:S01]  /*1be70*/  IADD3 R141, PT, PT, R145, R141, RZ ;  /* 0x0000008d918d7210 */ /* 0x000fe20007ffe0ff */
[----:B------:R-:W-:Y:S01]  /*1be80*/  IMAD R145, R38, 0x7effffff, RZ ;  /* 0x7effffff26917824 */ /* 0x000fe200078e02ff */
[----:B------:R0:W-:Y:S03]  /*1be90*/  STL [R1+0x114], R178 ;  /* 0x000114b201007387 */ /* 0x0001e60000100800 */
[----:B------:R-:W-:-:S05]  /*1bea0*/  IMAD.HI.U32 R145, R145, 0x7f000001, R38 ;  /* 0x7f00000191917827 */ /* 0x000fca00078e0026 */
[----:B0-----:R-:W-:Y:S01]  /*1beb0*/  @P0 IADD3 R178, PT, PT, R178, -0x7f000001, RZ ;  /* 0x80ffffffb2b20810 */ /* 0x001fe20007ffe0ff */
[----:B------:R-:W-:Y:S01]  /*1bec0*/  ISETP.GE.U32.AND P0, PT, R145, 0x7f000001, PT ;  /* 0x7f0000019100780c */ /* 0x000fe20003f06070 */
[----:B------:R-:W-:-:S04]  /*1bed0*/  IMAD.WIDE.U32 R38, R129, R138, RZ ;  /* 0x0000008a81267225 */ /* 0x000fc800078e00ff */
[----:B------:R-:W-:-:S04]  /*1bee0*/  IMAD R148, R38, 0x7effffff, RZ ;  /* 0x7effffff26947824 */ /* 0x000fc800078e02ff */
[----:B------:R-:W-:-:S04]  /*1bef0*/  IMAD.HI.U32 R38, R148, 0x7f000001, R38 ;  /* 0x7f00000194267827 */ /* 0x000fc800078e0026 */
[----:B------:R-:W-:Y:S01]  /*1bf00*/  @P0 IADD3 R145, PT, PT, R145, -0x7f000001, RZ ;  /* 0x80ffffff91910810 */ /* 0x000fe20007ffe0ff */
[----:B------:R-:W-:-:S04]  /*1bf10*/  ISETP.GE.U32.AND P1, PT, R38, 0x7f000001, PT ;  /* 0x7f0000012600780c */ /* 0x000fc80003f26070 */
[----:B------:R-:W-:-:S09]  /*1bf20*/  ISETP.GE.U32.AND P0, PT, R145, 0x7f000001, PT ;  /* 0x7f0000019100780c */ /* 0x000fd20003f06070 */
[----:B------:R-:W-:-:S04]  /*1bf30*/  @P1 IADD3 R38, PT, PT, R38, -0x7f000001, RZ ;  /* 0x80ffffff26261810 */ /* 0x000fc80007ffe0ff */
[----:B------:R-:W-:-:S04]  /*1bf40*/  @P0 IADD3 R145, PT, PT, R145, -0x7f000001, RZ ;  /* 0x80ffffff91910810 */ /* 0x000fc80007ffe0ff */
[----:B------:R-:W-:Y:S01]  /*1bf50*/  IADD3 R145, PT, PT, R145, R38, RZ ;  /* 0x0000002691917210 */ /* 0x000fe20007ffe0ff */
[----:B------:R-:W-:-:S04]  /*1bf60*/  IMAD.WIDE.U32 R38, R127, R144, RZ ;  /* 0x000000907f267225 */ /* 0x000fc800078e00ff */
[----:B------:R-:W-:-:S04]  /*1bf70*/  IMAD R148, R38, 0x7effffff, RZ ;  /* 0x7effffff26947824 */ /* 0x000fc800078e02ff */
[----:B------:R-:W-:Y:S01]  /*1bf80*/  IMAD.HI.U32 R38, R148, 0x7f000001, R38 ;  /* 0x7f00000194267827 */ /* 0x000fe200078e0026 */
        /* <DEDUP_REMOVED lines=11> */
[----:B------:R-:W-:Y:S01]  /*1c040*/  @P1 IADD3 R38, PT, PT, R38, -0x7f000001, RZ ;  /* 0x80ffffff26261810 */ /* 0x000fe20007ffe0ff */
[----:B------:R-:W-:-:S03]  /*1c050*/  ISETP.GE.U32.AND P0, PT, R126, 0x7f000001, PT ;  /* 0x7f0000017e00780c */ /* 0x000fc60003f06070 */
[----:B------:R-:W-:Y:S01]  /*1c060*/  IADD3 R145, PT, PT, R145, R38, RZ ;  /* 0x0000002691917210 */ /* 0x000fe20007ffe0ff */
[----:B------:R-:W-:-:S04]  /*1c070*/  IMAD.WIDE.U32 R38, R144, UR11, RZ ;  /* 0x0000000b90267c25 */ /* 0x000fc8000f8e00ff */
[----:B------:R-:W-:-:S04]  /*1c080*/  IMAD R148, R38, 0x7effffff, RZ ;  /* 0x7effffff26947824 */ /* 0x000fc800078e02ff */
[----:B------:R-:W-:-:S04]  /*1c090*/  IMAD.HI.U32 R148, R148, 0x7f000001, R38 ;  /* 0x7f00000194947827 */ /* 0x000fc800078e0026 */
[----:B------:R-:W-:Y:S01]  /*1c0a0*/  IMAD.WIDE.U32 R38, R129, R144, RZ ;  /* 0x0000009081267225 */ /* 0x000fe200078e00ff */
[----:B------:R-:W-:-:S03]  /*1c0b0*/  @P0 IADD3 R126, PT, PT, R126, -0x7f000001, RZ ;  /* 0x80ffffff7e7e0810 */ /* 0x000fc60007ffe0ff */
[----:B------:R-:W-:-:S04]  /*1c0c0*/  IMAD R159, R38, 0x7effffff, RZ ;  /* 0x7effffff269f7824 */ /* 0x000fc800078e02ff */
[----:B------:R-:W-:-:S04]  /*1c0d0*/  IMAD.HI.U32 R159, R159, 0x7f000001, R38 ;  /* 0x7f0000019f9f7827 */ /* 0x000fc800078e0026 */
        /* <DEDUP_REMOVED lines=10> */
[----:B------:R-:W-:-:S05]  /*1c180*/  IMAD.HI.U32 R38, R144, 0x7f000001, R38 ;  /* 0x7f00000190267827 */ /* 0x000fca00078e0026 */
[----:B------:R-:W-:Y:S01]  /*1c190*/  ISETP.GE.U32.AND P0, PT, R38, 0x7f000001, PT ;  /* 0x7f0000012600780c */ /* 0x000fe20003f06070 */
[----:B------:R-:W-:-:S12]  /*1c1a0*/  ISETP.GE.U32.AND P1, PT, R148, 0x7f000001, PT ;  /* 0x7f0000019400780c */ /* 0x000fd80003f26070 */
[----:B------:R-:W-:-:S05]  /*1c1b0*/  @P0 IADD3 R38, PT, PT, R38, -0x7f000001, RZ ;  /* 0x80ffffff26260810 */ /* 0x000fca0007ffe0ff */
[----:B------:R-:W-:Y:S01]  /*1c1c0*/  ISETP.GE.U32.AND P0, PT, R38, 0x7f000001, PT ;  /* 0x7f0000012600780c */ /* 0x000fe20003f06070 */
[----:B------:R-:W-:-:S12]  /*1c1d0*/  @P1 IADD3 R148, PT, PT, R148, -0x7f000001, RZ ;  /* 0x80ffffff94941810 */ /* 0x000fd80007ffe0ff */
[----:B------:R-:W-:-:S04]  /*1c1e0*/  @P0 IADD3 R38, PT, PT, R38, -0x7f000001, RZ ;  /* 0x80ffffff26260810 */ /* 0x000fc80007ffe0ff */
[----:B------:R-:W-:Y:S01]  /*1c1f0*/  IADD3 R148, PT, PT, R38, R148, RZ ;  /* 0x0000009426947210 */ /* 0x000fe20007ffe0ff */
[----:B------:R-:W-:-:S04]  /*1c200*/  IMAD.WIDE.U32 R38, R135, R147, RZ ;  /* 0x0000009387267225 */ /* 0x000fc800078e00ff */
        /* <DEDUP_REMOVED lines=60> */
[----:B------:R-:W-:-:S05]  /*1c5d0*/  @P0 IADD3 R138, PT, PT, R138, -0x7f000001, RZ ;  /* 0x80ffffff8a8a0810 */ /* 0x000fca0007ffe0ff */
[----:B------:R-:W-:-:S04]  /*1c5e0*/  IMAD.WIDE.U32 R38, R138, 0x5fffffa, RZ ;  /* 0x05fffffa8a267825 */ /* 0x000fc800078e00ff */
[----:B------:R-:W-:Y:S01]  /*1c5f0*/  IMAD R138, R138, 0x6, RZ ;  /* 0x000000068a8a7824 */ /* 0x000fe200078e02ff */
[----:B------:R-:W-:-:S03]  /*1c600*/  ISETP.GE.U32.AND P0, PT, R159, 0x7f000001, PT ;  /* 0x7f0000019f00780c */ /* 0x000fc60003f06070 */
[----:B------:R-:W-:-:S04]  /*1c610*/  IMAD.HI.U32 R138, R138, 0x7f000001, R38 ;  /* 0x7f0000018a8a7827 */ /* 0x000fc800078e0026 */
[----:B------:R-:W-:-:S04]  /*1c620*/  IMAD.WIDE.U32 R38, R134, UR13, RZ ;  /* 0x0000000d86267c25 */ /* 0x000fc8000f8e00ff */
[----:B------:R-:W-:-:S04]  /*1c630*/  IMAD R146, R38, 0x7effffff, RZ ;  /* 0x7effffff26927824 */ /* 0x000fc800078e02ff */
[----:B------:R-:W-:Y:S01]  /*1c640*/  IMAD.HI.U32 R146, R146, 0x7f000001, R38 ;  /* 0x7f00000192927827 */ /* 0x000fe200078e0026 */
[----:B------:R-:W-:-:S04]  /*1c650*/  @P0 IADD3 R159, PT, PT, R159, -0x7f000001, RZ ;  /* 0x80ffffff9f9f0810 */ /* 0x000fc80007ffe0ff */
[----:B------:R-:W-:Y:S01]  /*1c660*/  ISETP.GE.U32.AND P0, PT, R146, 0x7f000001, PT ;  /* 0x7f0000019200780c */ /* 0x000fe20003f06070 */
[----:B------:R-:W-:-:S12]  /*1c670*/  ISETP.GE.U32.AND P1, PT, R147, 0x7f000001, PT ;  /* 0x7f0000019300780c */ /* 0x000fd80003f26070 */
[----:B------:R-:W-:Y:S02]  /*1c680*/  @P0 IADD3 R146, PT, PT, R146, -0x7f000001, RZ ;  /* 0x80ffffff92920810 */ /* 0x000fe40007ffe0ff */
[----:B------:R-:W-:-:S03]  /*1c690*/  @P1 IADD3 R147, PT, PT, R147, -0x7f000001, RZ ;  /* 0x80ffffff93931810 */ /* 0x000fc60007ffe0ff */
[----:B------:R-:W-:Y:S01]  /*1c6a0*/  IMAD.WIDE.U32 R38, R146, 0x5fffffa, RZ ;  /* 0x05fffffa92267825 */ /* 0x000fe200078e00ff */
[----:B------:R-:W-:-:S03]  /*1c6b0*/  IADD3 R147, PT, PT, R159, R147, RZ ;  /* 0x000000939f937210 */ /* 0x000fc60007ffe0ff */
[----:B------:R-:W-:-:S04]  /*1c6c0*/  IMAD R146, R146, 0x6, RZ ;  /* 0x0000000692927824 */ /* 0x000fc800078e02ff */
[----:B------:R-:W-:-:S04]  /*1c6d0*/  IMAD.HI.U32 R159, R146, 0x7f000001, R38 ;  /* 0x7f000001929f7827 */ /* 0x000fc800078e0026 */
[----:B------:R-:W-:-:S04]  /*1c6e0*/  IMAD.WIDE.U32 R38, R126, R134, RZ ;  /* 0x000000867e267225 */ /* 0x000fc800078e00ff */
[----:B------:R-:W-:-:S04]  /*1c6f0*/  IMAD R134, R38, 0x7effffff, RZ ;  /* 0x7effffff26867824 */ /* 0x000fc800078e02ff */
[----:B------:R-:W-:-:S05]  /*1c700*/  IMAD.HI.U32 R134, R134, 0x7f000001, R38 ;  /* 0x7f00000186867827 */ /* 0x000fca00078e0026 */
[----:B------:R-:W-:Y:S01]  /*1c710*/  ISETP.GE.U32.AND P1, PT, R134, 0x7f000001, PT ;  /* 0x7f0000018600780c */ /* 0x000fe20003f26070 */
[----:B------:R-:W-:Y:S01]  /*1c720*/  ISETP.GE.U32.AND P0, PT, R137, 0x7f000001, PT ;  /* 0x7f0000018900780c */ /* 0x000fe20003f06070 */
[----:B------:R-:W-:-:S11]  /*1c730*/  ISETP.GE.U32.AND P2, PT, R159, 0x7f000001, PT ;  /* 0x7f0000019f00780c */ /* 0x000fd60003f46070 */
[----:B------:R-:W-:Y:S02]  /*1c740*/  @P1 IADD3 R134, PT, PT, R134, -0x7f000001, RZ ;  /* 0x80ffffff86861810 */ /* 0x000fe40007ffe0ff */
[----:B------:R-:W-:Y:S01]  /*1c750*/  @P0 IADD3 R137, PT, PT, R137, -0x7f000001, RZ ;  /* 0x80ffffff89890810 */ /* 0x000fe20007ffe0ff */
[----:B------:R-:W-:Y:S02]  /*1c760*/  ISETP.GE.U32.AND P0, PT, R143, 0x7f000001, PT ;  /* 0x7f0000018f00780c */ /* 0x000fe40003f06070 */
[----:B------:R-:W-:-:S04]  /*1c770*/  IMAD.WIDE.U32 R38, R134, 0x5fffffa, RZ ;  /* 0x05fffffa86267825 */ /* 0x000fc800078e00ff */
[----:B------:R-:W-:Y:S01]  /*1c780*/  IMAD R134, R134, 0x6, RZ ;  /* 0x0000000686867824 */ /* 0x000fe200078e02ff */
[----:B------:R-:W-:-:S03]  /*1c790*/  ISETP.GE.U32.AND P1, PT, R148, 0x7f000001, PT ;  /* 0x7f0000019400780c */ /* 0x000fc60003f26070 */
        /* <DEDUP_REMOVED lines=19> */
[----:B------:R-:W-:Y:S01]  /*1c8d0*/  IMAD.HI.U32 R148, R148, 0x7f000001, R38 ;  /* 0x7f00000194947827 */ /* 0x000fe200078e0026 */
[----:B------:R-:W-:-:S03]  /*1c8e0*/  ISETP.GE.U32.AND P0, PT, R142, 0x7f000001, PT ;  /* 0x7f0000018e00780c */ /* 0x000fc60003f06070 */
[----:B------:R-:W-:-:S04]  /*1c8f0*/  IMAD.WIDE.U32 R38, R15, R159, RZ ;  /* 0x0000009f0f267225 */ /* 0x000fc800078e00ff */
[----:B------:R-:W-:-:S04]  /*1c900*/  IMAD R159, R38, 0x7effffff, RZ ;  /* 0x7effffff269f7824 */ /* 0x000fc800078e02ff */
[----:B------:R-:W-:Y:S01]  /*1c910*/  IMAD.HI.U32 R159, R159, 0x7f000001, R38 ;  /* 0x7f0000019f9f7827 */ /* 0x000fe200078e0026 */
[----:B------:R-:W-:Y:S02]  /*1c920*/  @P1 IADD3 R143, PT, PT, R143, -0x7f000001, RZ ;  /* 0x80ffffff8f8f1810 */ /* 0x000fe40007ffe0ff */
[----:B------:R-:W-:Y:S02]  /*1c930*/  @P0 IADD3 R142, PT, PT, R142, -0x7f000001, RZ ;  /* 0x80ffffff8e8e0810 */ /* 0x000fe40007ffe0ff */
[----:B------:R-:W-:Y:S01]  /*1c940*/  ISETP.GE.U32.AND P1, PT, R159, 0x7f000001, PT ;  /* 0x7f0000019f00780c */ /* 0x000fe20003f26070 */
[----:B------:R-:W-:Y:S01]  /*1c950*/  ISETP.GE.U32.AND P0, PT, R143, 0x7f000001, PT ;  /* 0x7f0000018f00780c */ /* 0x000fe20003f06070 */
[----:B------:R-:W-:Y:S01]  /*1c960*/  ISETP.GE.U32.AND P3, PT, R148, 0x7f000001, PT ;  /* 0x7f0000019400780c */ /* 0x000fe20003f66070 */
[----:B------:R-:W-:-:S04]  /*1c970*/  IMAD.WIDE.U32 R38, R15, R127, RZ ;  /* 0x0000007f0f267225 */ /* 0x000fc800078e00ff */
[----:B------:R-:W-:-:S06]  /*1c980*/  IMAD R127, R38, 0x7effffff, RZ ;  /* 0x7effffff267f7824 */ /* 0x000fcc00078e02ff */
[----:B------:R-:W-:Y:S02]  /*1c990*/  @P1 IADD3 R159, PT, PT, R159, -0x7f000001, RZ ;  /* 0x80ffffff9f9f1810 */ /* 0x000fe40007ffe0ff */
[----:B------:R-:W-:Y:S01]  /*1c9a0*/  @P0 IADD3 R143, PT, PT, R143, -0x7f000001, RZ ;  /* 0x80ffffff8f8f0810 */ /* 0x000fe20007ffe0ff */
[----:B------:R-:W-:Y:S02]  /*1c9b0*/  IMAD.HI.U32 R127, R127, 0x7f000001, R38 ;  /* 0x7f0000017f7f7827 */ /* 0x000fe400078e0026 */
[----:B------:R-:W-:Y:S01]  /*1c9c0*/  ISETP.GE.U32.AND P2, PT, R159, 0x7f000001, PT ;  /* 0x7f0000019f00780c */ /* 0x000fe20003f46070 */
[----:B------:R-:W-:Y:S01]  /*1c9d0*/  @P3 IADD3 R148, PT, PT, R148, -0x7f000001, RZ ;  /* 0x80ffffff94943810 */ /* 0x000fe20007ffe0ff */
[----:B------:R-:W-:Y:S01]  /*1c9e0*/  ISETP.GE.U32.AND P3, PT, R143, 0x7f000001, PT ;  /* 0x7f0000018f00780c */ /* 0x000fe20003f66070 */
[----:B------:R-:W-:-:S03]  /*1c9f0*/  ISETP.GE.U32.AND P5, PT, R127, 0x7f000001, PT ;  /* 0x7f0000017f00780c */ /* 0x000fc60003fa6070 */
[----:B------:R-:W-:Y:S01]  /*1ca00*/  ISETP.GE.U32.AND P4, PT, R148, 0x7f000001, PT ;  /* 0x7f0000019400780c */ /* 0x000fe20003f86070 */
[----:B------:R-:W-:-:S06]  /*1ca10*/  ISETP.GE.U32.AND P1, PT, R138, 0x7f000001, PT ;  /* 0x7f0000018a00780c */ /* 0x000fcc0003f26070 */
[----:B------:R-:W-:Y:S02]  /*1ca20*/  @P2 IADD3 R159, PT, PT, R159, -0x7f000001, RZ ;  /* 0x80ffffff9f9f2810 */ /* 0x000fe40007ffe0ff */
[----:B------:R-:W-:Y:S02]  /*1ca30*/  @P3 IADD3 R143, PT, PT, R143, -0x7f000001, RZ ;  /* 0x80ffffff8f8f3810 */ /* 0x000fe40007ffe0ff */
[----:B------:R-:W-:Y:S01]  /*1ca40*/  @P5 IADD3 R127, PT, PT, R127, -0x7f000001, RZ ;  /* 0x80ffffff7f7f5810 */ /* 0x000fe20007ffe0ff */
[----:B------:R-:W-:Y:S01]  /*1ca50*/  ISETP.GE.U32.AND P2, PT, R159, 0x7f000001, PT ;  /* 0x7f0000019f00780c */ /* 0x000fe20003f46070 */
[----:B------:R-:W-:Y:S01]  /*1ca60*/  ISETP.GE.U32.AND P0, PT, R147, 0x7f000001, PT ;  /* 0x7f0000019300780c */ /* 0x000fe20003f06070 */
[----:B------:R-:W-:Y:S01]  /*1ca70*/  @P4 IADD3 R148, PT, PT, R148, -0x7f000001, RZ ;  /* 0x80ffffff94944810 */ /* 0x000fe20007ffe0ff */
[----:B------:R-:W-:Y:S01]  /*1ca80*/  ISETP.GE.U32.AND P3, PT, R143, 0x7f000001, PT ;  /* 0x7f0000018f00780c */ /* 0x000fe20003f66070 */
[----:B------:R-:W-:Y:S01]  /*1ca90*/  ISETP.GE.U32.AND P4, PT, R127, 0x7f000001, PT ;  /* 0x7f0000017f00780c */ /* 0x000fe20003f86070 */
[----:B------:R-:W-:Y:S01]  /*1caa0*/  @P1 IADD3 R138, PT, PT, R138, -0x7f000001, RZ ;  /* 0x80ffffff8a8a1810 */ /* 0x000fe20007ffe0ff */
[----:B------:R-:W-:-:S07]  /*1cab0*/  ISETP.GE.U32.AND P1, PT, R144, 0x7f000001, PT ;  /* 0x7f0000019000780c */ /* 0x000fce0003f26070 */
[----:B------:R-:W-:Y:S02]  /*1cac0*/  @P2 IADD3 R159, PT, PT, R159, -0x7f000001, RZ ;  /* 0x80ffffff9f9f2810 */ /* 0x000fe40007ffe0ff */
[----:B------:R-:W-:Y:S02]  /*1cad0*/  @P0 IADD3 R147, PT, PT, R147, -0x7f000001, RZ ;  /* 0x80ffffff93930810 */ /* 0x000fe40007ffe0ff */
[----:B------:R-:W-:Y:S02]  /*1cae0*/  @P3 IADD3 R143, PT, PT, R143, -0x7f000001, RZ ;  /* 0x80ffffff8f8f3810 */ /* 0x000fe40007ffe0ff */
[----:B------:R-:W-:Y:S01]  /*1caf0*/  @P4 IADD3 R127, PT, PT, R127, -0x7f000001, RZ ;  /* 0x80ffffff7f7f4810 */ /* 0x000fe20007ffe0ff */
[----:B------:R-:W-:Y:S01]  /*1cb00*/  ISETP.GE.U32.AND P0, PT, R159, 0x7f000001, PT ;  /* 0x7f0000019f00780c */ /* 0x000fe20003f06070 */
[----:B------:R-:W-:Y:S02]  /*1cb10*/  @P1 IADD3 R144, PT, PT, R144, -0x7f000001, RZ ;  /* 0x80ffffff90901810 */ /* 0x000fe40007ffe0ff */
[----:B------:R-:W-:Y:S01]  /*1cb20*/  IADD3 R147, PT, PT, R147, R138, RZ ;  /* 0x0000008a93937210 */ /* 0x000fe20007ffe0ff */
[----:B------:R-:W-:Y:S01]  /*1cb30*/  ISETP.GE.U32.AND P1, PT, R143, 0x7f000001, PT ;  /* 0x7f0000018f00780c */ /* 0x000fe20003f26070 */
[----:B------:R-:W-:Y:S01]  /*1cb40*/  ISETP.GE.U32.AND P3, PT, R127, 0x7f000001, PT ;  /* 0x7f0000017f00780c */ /* 0x000fe20003f66070 */
[----:B------:R-:W-:-:S02]  /*1cb50*/  IMAD.WIDE.U32 R38, R15, R142, RZ ;  /* 0x0000008e0f267225 */ /* 0x000fc400078e00ff */
[----:B------:R-:W-:Y:S02]  /*1cb60*/  ISETP.GE.U32.AND P2, PT, R147, 0x7f000001, PT ;  /* 0x7f0000019300780c */ /* 0x000fe40003f46070 */
[----:B------:R-:W-:-:S03]  /*1cb70*/  IMAD R129, R38, 0x7effffff, RZ ;  /* 0x7effffff26817824 */ /* 0x000fc600078e02ff */
[----:B------:R-:W-:Y:S01]  /*1cb80*/  @P0 IADD3 R159, PT, PT, R159, -0x7f000001, RZ ;  /* 0x80ffffff9f9f0810 */ /* 0x000fe20007ffe0ff */
[----:B------:R-:W-:-:S03]  /*1cb90*/  IMAD.HI.U32 R129, R129, 0x7f000001, R38 ;  /* 0x7f00000181817827 */ /* 0x000fc600078e0026 */
[----:B------:R-:W-:Y:S02]  /*1cba0*/  @P1 IADD3 R143, PT, PT, R143, -0x7f000001, RZ ;  /* 0x80ffffff8f8f1810 */ /* 0x000fe40007ffe0ff */
[----:B------:R-:W-:Y:S01]  /*1cbb0*/  @P3 IADD3 R127, PT, PT, R127, -0x7f000001, RZ ;  /* 0x80ffffff7f7f3810 */ /* 0x000fe20007ffe0ff */
[----:B------:R-:W-:Y:S01]  /*1cbc0*/  ISETP.GE.U32.AND P0, PT, R159, 0x7f000001, PT ;  /* 0x7f0000019f00780c */ /* 0x000fe20003f06070 */
[----:B------:R-:W-:Y:S01]  /*1cbd0*/  IMAD.WIDE.U32 R38, R15, R126, RZ ;  /* 0x0000007e0f267225 */ /* 0x000fe200078e00ff */
[----:B------:R-:W-:Y:S02]  /*1cbe0*/  @P2 IADD3 R147, PT, PT, R147, -0x7f000001, RZ ;  /* 0x80ffffff93932810 */ /* 0x000fe40007ffe0ff */
[----:B------:R-:W-:Y:S01]  /*1cbf0*/  IADD3 R143, PT, PT, R143, UR7, RZ ;  /* 0x000000078f8f7c10 */ /* 0x000fe2000fffe0ff */
[----:B------:R-:W-:Y:S01]  /*1cc00*/  ISETP.GE.U32.AND P2, PT, R127, 0x7f000001, PT ;  /* 0x7f0000017f00780c */ /* 0x000fe20003f46070 */
[----:B------:R-:W-:-:S03]  /*1cc10*/  IMAD R137, R38, 0x7effffff, RZ ;  /* 0x7effffff26897824 */ /* 0x000fc600078e02ff */
[----:B------:R-:W-:Y:S01]  /*1cc20*/  ISETP.GE.U32.AND P1, PT, R143, 0x7f000001, PT ;  /* 0x7f0000018f00780c */ /* 0x000fe20003f26070 */
[----:B------:R-:W-:-:S04]  /*1cc30*/  IMAD.HI.U32 R137, R137, 0x7f000001, R38 ;  /* 0x7f00000189897827 */ /* 0x000fc800078e0026 */
[----:B------:R-:W-:Y:S01]  /*1cc40*/  IMAD.WIDE.U32 R38, R144, R25, RZ ;  /* 0x0000001990267225 */ /* 0x000fe200078e00ff */
[----:B------:R-:W-:-:S03]  /*1cc50*/  @P0 IADD3 R159, PT, PT, R159, -0x7f000001, RZ ;  /* 0x80ffffff9f9f0810 */ /* 0x000fc60007ffe0ff */
[----:B------:R-:W-:Y:S01]  /*1cc60*/  IMAD R126, R38, 0x7effffff, RZ ;  /* 0x7effffff267e7824 */ /* 0x000fe200078e02ff */
[----:B------:R-:W-:Y:S02]  /*1cc70*/  @P2 IADD3 R127, PT, PT, R127, -0x7f000001, RZ ;  /* 0x80ffffff7f7f2810 */ /* 0x000fe40007ffe0ff */
[----:B------:R-:W-:Y:S01]  /*1cc80*/  IADD3 R138, PT, PT, R159, UR8, RZ ;  /* 0x000000089f8a7c10 */ /* 0x000fe2000fffe0ff */
[----:B------:R-:W-:Y:S01]  /*1cc90*/  IMAD.HI.U32 R126, R126, 0x7f000001, R38 ;  /* 0x7f0000017e7e7827 */ /* 0x000fe200078e0026 */
[----:B------:R-:W-:-:S03]  /*1cca0*/  @P1 IADD3 R143, PT, PT, R143, -0x7f000001, RZ ;  /* 0x80ffffff8f8f1810 */ /* 0x000fc60007ffe0ff */
        /* <DEDUP_REMOVED lines=12> */
[----:B------:R-:W-:Y:S01]  /*1cd70*/  IMAD.WIDE.U32 R38, R147, R25, RZ ;  /* 0x0000001993267225 */ /* 0x000fe200078e00ff */
[----:B------:R-:W-:-:S03]  /*1cd80*/  IADD3 R138, PT, PT, R138, R127, RZ ;  /* 0x0000007f8a8a7210 */ /* 0x000fc60007ffe0ff */
[----:B------:R-:W-:-:S04]  /*1cd90*/  IMAD R127, R38, 0x7effffff, RZ ;  /* 0x7effffff267f7824 */ /* 0x000fc800078e02ff */
[----:B------:R-:W-:Y:S01]  /*1cda0*/  IMAD.HI.U32 R127, R127, 0x7f000001, R38 ;  /* 0x7f0000017f7f7827 */ /* 0x000fe200078e0026 */
[----:B------:R-:W-:-:S03]  /*1cdb0*/  @P0 IADD3 R141, PT, PT, R141, -0x7f000001, RZ ;  /* 0x80ffffff8d8d0810 */ /* 0x000fc60007ffe0ff */
[----:B------:R-:W-:Y:S01]  /*1cdc0*/  IMAD.WIDE.U32 R38, R144, R24, RZ ;  /* 0x0000001890267225 */ /* 0x000fe200078e00ff */
[----:B------:R-:W-:-:S03]  /*1cdd0*/  ISETP.GE.U32.AND P0, PT, R126, 0x7f000001, PT ;  /* 0x7f0000017e00780c */ /* 0x000fc60003f06070 */
[----:B------:R-:W-:Y:S01]  /*1cde0*/  IMAD R169, R38, 0x7effffff, RZ ;  /* 0x7effffff26a97824 */ /* 0x000fe200078e02ff */
[----:B------:R-:W-:-:S03]  /*1cdf0*/  @P1 IADD3 R146, PT, PT, R146, -0x7f000001, RZ ;  /* 0x80ffffff92921810 */ /* 0x000fc60007ffe0ff */
[----:B------:R-:W-:-:S04]  /*1ce00*/  IMAD.HI.U32 R169, R169, 0x7f000001, R38 ;  /* 0x7f000001a9a97827 */ /* 0x000fc800078e0026 */
[----:B------:R-:W-:Y:S01]  /*1ce10*/  IMAD.WIDE.U32 R38, R144, R225, RZ ;  /* 0x000000e190267225 */ /* 0x000fe200078e00ff */
[----:B------:R-:W-:-:S03]  /*1ce20*/  IADD3 R146, PT, PT, R141, R146, RZ ;  /* 0x000000928d927210 */ /* 0x000fc60007ffe0ff */
[----:B------:R-:W-:Y:S01]  /*1ce30*/  IMAD R141, R38, 0x7effffff, RZ ;  /* 0x7effffff268d7824 */ /* 0x000fe200078e02ff */
[----:B------:R-:W-:-:S03]  /*1ce40*/  @P0 IADD3 R126, PT, PT, R126, -0x7f000001, RZ ;  /* 0x80ffffff7e7e0810 */ /* 0x000fc60007ffe0ff */
[----:B------:R-:W-:-:S04]  /*1ce50*/  IMAD.HI.U32 R141, R141, 0x7f000001, R38 ;  /* 0x7f0000018d8d7827 */ /* 0x000fc800078e0026 */
[----:B------:R-:W-:Y:S01]  /*1ce60*/  IMAD.WIDE.U32 R38, R147, R26, RZ ;  /* 0x0000001a93267225 */ /* 0x000fe200078e00ff */
[----:B------:R-:W-:-:S03]  /*1ce70*/  ISETP.GE.U32.AND P0, PT, R126, 0x7f000001, PT ;  /* 0x7f0000017e00780c */ /* 0x000fc60003f06070 */
[----:B------:R-:W-:Y:S01]  /*1ce80*/  IMAD R144, R38, 0x7effffff, RZ ;  /* 0x7effffff26907824 */ /* 0x000fe200078e02ff */
[----:B------:R-:W-:-:S03]  /*1ce90*/  ISETP.GE.U32.AND P1, PT, R167, 0x7f000001, PT ;  /* 0x7f000001a700780c */ /* 0x000fc60003f26070 */
[----:B------:R-:W-:-:S04]  /*1cea0*/  IMAD.HI.U32 R144, R144, 0x7f000001, R38 ;  /* 0x7f00000190907827 */ /* 0x000fc800078e0026 */
[----:B------:R-:W-:-:S04]  /*1ceb0*/  IMAD.WIDE.U32 R38, R147, R225, RZ ;  /* 0x000000e193267225 */ /* 0x000fc800078e00ff */
[----:B------:R-:W-:Y:S01]  /*1cec0*/  IMAD R147, R38, 0x7effffff, RZ ;  /* 0x7effffff26937824 */ /* 0x000fe200078e02ff */
[----:B------:R-:W-:Y:S01]  /*1ced0*/  @P0 IADD3 R126, PT, PT, R126, -0x7f000001, RZ ;  /* 0x80ffffff7e7e0810 */ /* 0x000fe20007ffe0ff */
[----:B------:R-:W-:Y:S02]  /*1cee0*/  ISETP.GE.U32.AND P0, PT, R142, 0x7f000001, PT ;  /* 0x7f0000018e00780c */ /* 0x000fe40003f06070 */
[----:B------:R-:W-:Y:S01]  /*1cef0*/  IMAD.HI.U32 R147, R147, 0x7f000001, R38 ;  /* 0x7f00000193937827 */ /* 0x000fe200078e0026 */
[----:B------:R-:W-:-:S04]  /*1cf00*/  @P1 IADD3 R167, PT, PT, R167, -0x7f000001, RZ ;  /* 0x80ffffffa7a71810 */ /* 0x000fc80007ffe0ff */
[----:B------:R-:W-:Y:S01]  /*1cf10*/  ISETP.GE.U32.AND P1, PT, R147, 0x7f000001, PT ;  /* 0x7f0000019300780c */ /* 0x000fe20003f26070 */
[----:B------:R-:W-:-:S05]  /*1cf20*/  ISETP.GE.U32.AND P5, PT, R148, 0x7f000001, PT ;  /* 0x7f0000019400780c */ /* 0x000fca0003fa6070 */
[----:B------:R-:W-:Y:S01]  /*1cf30*/  @P0 IADD3 R142, PT, PT, R142, -0x7f000001, RZ ;  /* 0x80ffffff8e8e0810 */ /* 0x000fe20007ffe0ff */
[----:B------:R-:W-:Y:S01]  /*1cf40*/  ISETP.GE.U32.AND P0, PT, R146, 0x7f000001, PT ;  /* 0x7f0000019200780c */ /* 0x000fe20003f06070 */
[----:B------:R-:W-:-:S05]  /*1cf50*/  ISETP.GE.U32.AND P2, PT, R127, 0x7f000001, PT ;  /* 0x7f0000017f00780c */ /* 0x000fca0003f46070 */
[----:B------:R-:W-:Y:S01]  /*1cf60*/  @P1 IADD3 R147, PT, PT, R147, -0x7f000001, RZ ;  /* 0x80ffffff93931810 */ /* 0x000fe20007ffe0ff */
[----:B------:R-:W-:Y:S01]  /*1cf70*/  ISETP.GE.U32.AND P1, PT, R142, 0x7f000001, PT ;  /* 0x7f0000018e00780c */ /* 0x000fe20003f26070 */
[----:B------:R-:W-:-:S03]  /*1cf80*/  @P5 IADD3 R148, PT, PT, R148, -0x7f000001, RZ ;  /* 0x80ffffff94945810 */ /* 0x000fc60007ffe0ff */
[C---:B------:R-:W-:Y:S02]  /*1cf90*/  IMAD.WIDE.U32 R38, R147.reuse, 0x5fffffa, RZ ;  /* 0x05fffffa93267825 */ /* 0x040fe400078e00ff */
[----:B------:R-:W-:Y:S02]  /*1cfa0*/  @P0 IADD3 R146, PT, PT, R146, -0x7f000001, RZ ;  /* 0x80ffffff92920810 */ /* 0x000fe40007ffe0ff */
[----:B------:R-:W-:Y:S01]  /*1cfb0*/  IMAD R147, R147, 0x6, RZ ;  /* 0x0000000693937824 */ /* 0x000fe200078e02ff */
[----:B------:R-:W-:Y:S01]  /*1cfc0*/  @P2 IADD3 R127, PT, PT, R127, -0x7f000001, RZ ;  /* 0x80ffffff7f7f2810 */ /* 0x000fe20007ffe0ff */
[----:B------:R-:W-:Y:S02]  /*1cfd0*/  ISETP.GE.U32.AND P4, PT, R148, 0x7f000001, PT ;  /* 0x7f0000019400780c */ /* 0x000fe40003f86070 */
[----:B------:R-:W-:Y:S01]  /*1cfe0*/  IMAD.HI.U32 R159, R147, 0x7f000001, R38 ;  /* 0x7f000001939f7827 */ /* 0x000fe200078e0026 */
[----:B------:R-:W-:-:S03]  /*1cff0*/  @P1 IADD3 R142, PT, PT, R142, -0x7f000001, RZ ;  /* 0x80ffffff8e8e1810 */ /* 0x000fc60007ffe0ff */
[----:B------:R-:W-:Y:S01]  /*1d000*/  IMAD.WIDE.U32 R38, R146, R26, RZ ;  /* 0x0000001a92267225 */ /* 0x000fe200078e00ff */
[----:B------:R-:W-:-:S03]  /*1d010*/  IADD3 R147, PT, PT, R142, R127, RZ ;  /* 0x0000007f8e937210 */ /* 0x000fc60007ffe0ff */
[----:B------:R-:W-:-:S04]  /*1d020*/  IMAD R127, R38, 0x7effffff, RZ ;  /* 0x7effffff267f7824 */ /* 0x000fc800078e02ff */
[----:B------:R-:W-:Y:S01]  /*1d030*/  IMAD.HI.U32 R127, R127, 0x7f000001, R38 ;  /* 0x7f0000017f7f7827 */ /* 0x000fe200078e0026 */
[----:B------:R-:W-:-:S04]  /*1d040*/  @P4 IADD3 R148, PT, PT, R148, -0x7f000001, RZ ;  /* 0x80ffffff94944810 */ /* 0x000fc80007ffe0ff */
[----:B------:R-:W-:Y:S01]  /*1d050*/  ISETP.GE.U32.AND P1, PT, R127, 0x7f000001, PT ;  /* 0x7f0000017f00780c */ /* 0x000fe20003f26070 */
[----:B------:R-:W-:Y:S01]  /*1d060*/  ISETP.GE.U32.AND P3, PT, R148, 0x7f000001, PT ;  /* 0x7f0000019400780c */ /* 0x000fe20003f66070 */
[----:B------:R-:W-:-:S11]  /*1d070*/  ISETP.GE.U32.AND P0, PT, R141, 0x7f000001, PT ;  /* 0x7f0000018d00780c */ /* 0x000fd60003f06070 */
[----:B------:R-:W-:Y:S02]  /*1d080*/  @P1 IADD3 R127, PT, PT, R127, -0x7f000001, RZ ;  /* 0x80ffffff7f7f1810 */ /* 0x000fe40007ffe0ff */
[----:B------:R-:W-:-:S03]  /*1d090*/  @P3 IADD3 R148, PT, PT, R148, -0x7f000001, RZ ;  /* 0x80ffffff94943810 */ /* 0x000fc60007ffe0ff */
[----:B------:R-:W-:Y:S01]  /*1d0a0*/  IMAD.WIDE.U32 R38, R127, 0x5fffffa, RZ ;  /* 0x05fffffa7f267825 */ /* 0x000fe200078e00ff */
        /* <DEDUP_REMOVED lines=8> */
[----:B------:R-:W-:Y:S01]  /*1d130*/  IMAD.HI.U32 R167, R167, 0x7f000001, R38 ;  /* 0x7f000001a7a77827 */ /* 0x000fe200078e0026 */
[----:B------:R-:W-:-:S03]  /*1d140*/  @P0 IADD3 R169, PT, PT, R169, -0x7f000001, RZ ;  /* 0x80ffffffa9a90810 */ /* 0x000fc60007ffe0ff */
[----:B------:R-:W-:-:S04]  /*1d150*/  IMAD.WIDE.U32 R38, R146, R25, RZ ;  /* 0x0000001992267225 */ /* 0x000fc800078e00ff */
[----:B------:R-:W-:Y:S01]  /*1d160*/  IMAD R142, R38, 0x7effffff, RZ ;  /* 0x7effffff268e7824 */ /* 0x000fe200078e02ff */
[----:B------:R-:W-:-:S03]  /*1d170*/  ISETP.GE.U32.AND P0, PT, R169, 0x7f000001, PT ;  /* 0x7f000001a900780c */ /* 0x000fc60003f06070 */
[----:B------:R-:W-:-:S04]  /*1d180*/  IMAD.HI.U32 R142, R142, 0x7f000001, R38 ;  /* 0x7f0000018e8e7827 */ /* 0x000fc800078e0026 */
[----:B------:R-:W-:-:S04]  /*1d190*/  IMAD.WIDE.U32 R38, R146, R225, RZ ;  /* 0x000000e192267225 */ /* 0x000fc800078e00ff */
[----:B------:R-:W-:-:S04]  /*1d1a0*/  IMAD R127, R38, 0x7effffff, RZ ;  /* 0x7effffff267f7824 */ /* 0x000fc800078e02ff */
[----:B------:R-:W-:Y:S01]  /*1d1b0*/  IMAD.HI.U32 R127, R127, 0x7f000001, R38 ;  /* 0x7f0000017f7f7827 */ /* 0x000fe200078e0026 */
[----:B------:R-:W-:Y:S01]  /*1d1c0*/  @P0 IADD3 R169, PT, PT, R169, -0x7f000001, RZ ;  /* 0x80ffffffa9a90810 */ /* 0x000fe20007ffe0ff */
[----:B------:R-:W-:-:S03]  /*1d1d0*/  ISETP.GE.U32.AND P1, PT, R141, 0x7f000001, PT ;  /* 0x7f0000018d00780c */ /* 0x000fc60003f26070 */
[----:B------:R-:W-:Y:S01]  /*1d1e0*/  ISETP.GE.U32.AND P0, PT, R127, 0x7f000001, PT ;  /* 0x7f0000017f00780c */ /* 0x000fe20003f06070 */
[----:B------:R-:W-:-:S09]  /*1d1f0*/  ISETP.GE.U32.AND P2, PT, R144, 0x7f000001, PT ;  /* 0x7f0000019000780c */ /* 0x000fd20003f46070 */
[----:B------:R-:W-:Y:S01]  /*1d200*/  @P1 IADD3 R141, PT, PT, R141, -0x7f000001, RZ ;  /* 0x80ffffff8d8d1810 */ /* 0x000fe20007ffe0ff */
[----:B------:R-:W-:Y:S02]  /*1d210*/  ISETP.GE.U32.AND P1, PT, R159, 0x7f000001, PT ;  /* 0x7f0000019f00780c */ /* 0x000fe40003f26070 */
[----:B------:R-:W-:-:S05]  /*1d220*/  @P0 IADD3 R127, PT, PT, R127, -0x7f000001, RZ ;  /* 0x80ffffff7f7f0810 */ /* 0x000fca0007ffe0ff */
[----:B------:R-:W-:-:S04]  /*1d230*/  IMAD.WIDE.U32 R38, R127, 0x5fffffa, RZ ;  /* 0x05fffffa7f267825 */ /* 0x000fc800078e00ff */
[----:B------:R-:W-:-:S04]  /*1d240*/  IMAD R127, R127, 0x6, RZ ;  /* 0x000000067f7f7824 */ /* 0x000fc800078e02ff */
[----:B------:R-:W-:Y:S01]  /*1d250*/  IMAD.HI.U32 R38, R127, 0x7f000001, R38 ;  /* 0x7f0000017f267827 */ /* 0x000fe200078e0026 */
[----:B------:R-:W-:Y:S02]  /*1d260*/  @P2 IADD3 R144, PT, PT, R144, -0x7f000001, RZ ;  /* 0x80ffffff90902810 */ /* 0x000fe40007ffe0ff */
[----:B------:R-:W-:Y:S01]  /*1d270*/  @P1 IADD3 R159, PT, PT, R159, -0x7f000001, RZ ;  /* 0x80ffffff9f9f1810 */ /* 0x000fe20007ffe0ff */
[----:B------:R-:W-:Y:S01]  /*1d280*/  ISETP.GE.U32.AND P1, PT, R126, 0x7f000001, PT ;  /* 0x7f0000017e00780c */ /* 0x000fe20003f26070 */
[----:B------:R-:W-:Y:S01]  /*1d290*/  ISETP.GE.U32.AND P0, PT, R145, 0x7f000001, PT ;  /* 0x7f0000019100780c */ /* 0x000fe20003f06070 */
[----:B------:R-:W-:Y:S01]  /*1d2a0*/  ISETP.GE.U32.AND P2, PT, R38, 0x7f000001, PT ;  /* 0x7f0000012600780c */ /* 0x000fe20003f46070 */
[----:B------:R-:W-:-:S10]  /*1d2b0*/  IADD3 R36, PT, PT, R36, R170, RZ ;  /* 0x000000aa24247210 */ /* 0x000fd40007ffe0ff */
[----:B------:R-:W-:Y:S02]  /*1d2c0*/  @P1 IADD3 R126, PT, PT, R126, -0x7f000001, RZ ;  /* 0x80ffffff7e7e1810 */ /* 0x000fe40007ffe0ff */
[----:B------:R-:W-:Y:S02]  /*1d2d0*/  @P0 IADD3 R145, PT, PT, R145, -0x7f000001, RZ ;  /* 0x80ffffff91910810 */ /* 0x000fe40007ffe0ff */
[----:B------:R-:W-:-:S04]  /*1d2e0*/  @P2 IADD3 R38, PT, PT, R38, -0x7f000001, RZ ;  /* 0x80ffffff26262810 */ /* 0x000fc80007ffe0ff */
[----:B------:R-:W-:Y:S01]  /*1d2f0*/  IADD3 R170, PT, PT, R126, R38, RZ ;  /* 0x000000267eaa7210 */ /* 0x000fe20007ffe0ff */
[----:B------:R-:W-:Y:S01]  /*1d300*/  IMAD.WIDE.U32 R38, R145, R25, RZ ;  /* 0x0000001991267225 */ /* 0x000fe200078e00ff */
[----:B------:R-:W-:Y:S01]  /*1d310*/  IADD3 R141, PT, PT, R141, R144, RZ ;  /* 0x000000908d8d7210 */ /* 0x000fe20007ffe0ff */
[----:B------:R-:W2:Y:S02]  /*1d320*/  LDL R126, [R1+0x118] ;  /* 0x00011800017e7983 */ /* 0x000ea40000100800 */
[----:B------:R-:W-:-:S04]  /*1d330*/  IMAD R127, R38, 0x7effffff, RZ ;  /* 0x7effffff267f7824 */ /* 0x000fc800078e02ff */
[----:B------:R-:W-:-:S05]  /*1d340*/  IMAD.HI.U32 R127, R127, 0x7f000001, R38 ;  /* 0x7f0000017f7f7827 */ /* 0x000fca00078e0026 */
[----:B------:R-:W-:-:S13]  /*1d350*/  ISETP.GE.U32.AND P0, PT, R127, 0x7f000001, PT ;  /* 0x7f0000017f00780c */ /* 0x000fda0003f06070 */
[----:B------:R-:W-:-:S05]  /*1d360*/  @P0 IADD3 R127, PT, PT, R127, -0x7f000001, RZ ;  /* 0x80ffffff7f7f0810 */ /* 0x000fca0007ffe0ff */
[----:B------:R-:W-:-:S04]  /*1d370*/  IMAD.WIDE.U32 R38, R127, 0x5fffffa, RZ ;  /* 0x05fffffa7f267825 */ /* 0x000fc800078e00ff */
[----:B------:R-:W-:-:S04]  /*1d380*/  IMAD R127, R127, 0x6, RZ ;  /* 0x000000067f7f7824 */ /* 0x000fc800078e02ff */
[----:B------:R-:W-:Y:S02]  /*1d390*/  IMAD.HI.U32 R144, R127, 0x7f000001, R38 ;  /* 0x7f0000017f907827 */ /* 0x000fe400078e0026 */
[----:B------:R-:W3:Y:S02]  /*1d3a0*/  LDL R127, [R1+0x11c] ;  /* 0x00011c00017f7983 */ /* 0x000ee40000100800 */
        /* <DEDUP_REMOVED lines=15> */
[----:B------:R-:W-:-:S04]  /*1d4a0*/  IMAD.HI.U32 R146, R146, 0x7f000001, R38 ;  /* 0x7f00000192927827 */ /* 0x000fc800078e0026 */
[----:B------:R-:W-:-:S04]  /*1d4b0*/  IMAD.WIDE.U32 R38, R145, R225, RZ ;  /* 0x000000e191267225 */ /* 0x000fc800078e00ff */
[----:B------:R-:W-:-:S04]  /*1d4c0*/  IMAD R145, R38, 0x7effffff, RZ ;  /* 0x7effffff26917824 */ /* 0x000fc800078e02ff */
[----:B------:R-:W-:-:S05]  /*1d4d0*/  IMAD.HI.U32 R145, R145, 0x7f000001, R38 ;  /* 0x7f00000191917827 */ /* 0x000fca00078e0026 */
[----:B------:R-:W-:Y:S01]  /*1d4e0*/  ISETP.GE.U32.AND P0, PT, R145, 0x7f000001, PT ;  /* 0x7f0000019100780c */ /* 0x000fe20003f06070 */
[----:B------:R-:W-:-:S12]  /*1d4f0*/  IADD3 R169, PT, PT, R169, R159, RZ ;  /* 0x0000009fa9a97210 */ /* 0x000fd80007ffe0ff */
[----:B------:R-:W-:-:S05]  /*1d500*/  @P0 IADD3 R145, PT, PT, R145, -0x7f000001, RZ ;  /* 0x80ffffff91910810 */ /* 0x000fca0007ffe0ff */
[----:B------:R-:W-:-:S04]  /*1d510*/  IMAD.WIDE.U32 R38, R145, 0x5fffffa, RZ ;  /* 0x05fffffa91267825 */ /* 0x000fc800078e00ff */
[----:B------:R-:W-:-:S04]  /*1d520*/  IMAD R145, R145, 0x6, RZ ;  /* 0x0000000691917824 */ /* 0x000fc800078e02ff */
[----:B------:R-:W-:Y:S02]  /*1d530*/  IMAD.HI.U32 R159, R145, 0x7f000001, R38 ;  /* 0x7f000001919f7827 */ /* 0x000fe400078e0026 */
[----:B------:R-:W4:Y:S01]  /*1d540*/  LDL.64 R38, [R1+0x100] ;  /* 0x0001000001267983 */ /* 0x000f220000100a00 */
[----:B------:R-:W-:-:S05]  /*1d550*/  IADD3 R0, PT, PT, R0, R175, RZ ;  /* 0x000000af00007210 */ /* 0x000fca0007ffe0ff */
[----:B------:R-:W-:-:S13]  /*1d560*/  ISETP.GE.U32.AND P0, PT, R0, 0x7f000001, PT ;  /* 0x7f0000010000780c */ /* 0x000fda0003f06070 */
[----:B------:R-:W-:Y:S02]  /*1d570*/  @P0 IADD3 R0, PT, PT, R0, -0x7f000001, RZ ;  /* 0x80ffffff00000810 */ /* 0x000fe40007ffe0ff */
[----:B------:R-:W-:Y:S01]  /*1d580*/  IADD3 R100, PT, PT, R49, R100, RZ ;  /* 0x0000006431647210 */ /* 0x000fe20007ffe0ff */
[----:B------:R-:W-:Y:S01]  /*1d590*/  STL [R1+0x114], R178 ;  /* 0x000114b201007387 */ /* 0x000fe20000100800 */
[----:B--2---:R-:W-:-:S05]  /*1d5a0*/  IADD3 R0, PT, PT, R0, R126, RZ ;  /* 0x0000007e00007210 */ /* 0x004fca0007ffe0ff */
[----:B------:R-:W-:Y:S01]  /*1d5b0*/  ISETP.GE.U32.AND P0, PT, R0, 0x7f000001, PT ;  /* 0x7f0000010000780c */ /* 0x000fe20003f06070 */
[----:B------:R0:W-:-:S12]  /*1d5c0*/  STL [R1+0x118], R0 ;  /* 0x0001180001007387 */ /* 0x0001d80000100800 */
[----:B0-----:R-:W-:Y:S01]  /*1d5d0*/  @P0 IADD3 R0, PT, PT, R0, -0x7f000001, RZ ;  /* 0x80ffffff00000810 */ /* 0x001fe20007ffe0ff */
[----:B------:R-:W-:-:S04]  /*1d5e0*/  ISETP.GE.U32.AND P0, PT, R36, 0x7f000001, PT ;  /* 0x7f0000012400780c */ /* 0x000fc80003f06070 */
[----:B------:R0:W-:Y:S02]  /*1d5f0*/  STL [R1+0x118], R0 ;  /* 0x0001180001007387 */ /* 0x0001e40000100800 */
[----:B0-----:R-:W-:-:S05]  /*1d600*/  IADD3 R0, PT, PT, R84, R117, RZ ;  /* 0x0000007554007210 */ /* 0x001fca0007ffe0ff */
[----:B------:R-:W-:Y:S02]  /*1d610*/  ISETP.GE.U32.AND P1, PT, R0, 0x7f000001, PT ;  /* 0x7f0000010000780c */ /* 0x000fe40003f26070 */
[----:B------:R-:W-:Y:S01]  /*1d620*/  @P0 IADD3 R36, PT, PT, R36, -0x7f000001, RZ ;  /* 0x80ffffff24240810 */ /* 0x000fe20007ffe0ff */
[----:B------:R-:W-:-:S10]  /*1d630*/  ISETP.GE.U32.AND P0, PT, R100, 0x7f000001, PT ;  /* 0x7f0000016400780c */ /* 0x000fd40003f06070 */
[----:B------:R-:W-:-:S04]  /*1d640*/  @P1 IADD3 R0, PT, PT, R0, -0x7f000001, RZ ;  /* 0x80ffffff00001810 */ /* 0x000fc80007ffe0ff */
[----:B------:R-:W-:Y:S02]  /*1d650*/  IADD3 R119, PT, PT, R119, R0, RZ ;  /* 0x0000000077777210 */ /* 0x000fe40007ffe0ff */
[----:B------:R-:W-:Y:S02]  /*1d660*/  IADD3 R0, PT, PT, R81, R61, RZ ;  /* 0x0000003d51007210 */ /* 0x000fe40007ffe0ff */
[----:B------:R-:W-:-:S03]  /*1d670*/  @P0 IADD3 R100, PT, PT, R100, -0x7f000001, RZ ;  /* 0x80ffffff64640810 */ /* 0x000fc60007ffe0ff */
[----:B------:R-:W-:Y:S01]  /*1d680*/  ISETP.GE.U32.AND P0, PT, R0, 0x7f000001, PT ;  /* 0x7f0000010000780c */ /* 0x000fe20003f06070 */
[----:B---3--:R-:W-:-:S12]  /*1d690*/  IADD3 R36, PT, PT, R36, R127, RZ ;  /* 0x0000007f24247210 */ /* 0x008fd80007ffe0ff */
[----:B------:R-:W-:Y:S01]  /*1d6a0*/  @P0 IADD3 R0, PT, PT, R0, -0x7f000001, RZ ;  /* 0x80ffffff00000810 */ /* 0x000fe20007ffe0ff */
[----:B------:R-:W-:Y:S01]  /*1d6b0*/  ISETP.GE.U32.AND P0, PT, R36, 0x7f000001, PT ;  /* 0x7f0000012400780c */ /* 0x000fe20003f06070 */
[----:B------:R0:W-:Y:S02]  /*1d6c0*/  STL [R1+0x11c], R36 ;  /* 0x00011c2401007387 */ /* 0x0001e40000100800 */
[----:B------:R-:W-:-:S10]  /*1d6d0*/  IADD3 R111, PT, PT, R111, R0, RZ ;  /* 0x000000006f6f7210 */ /* 0x000fd40007ffe0ff */
[----:B0-----:R-:W-:-:S05]  /*1d6e0*/  @P0 IADD3 R36, PT, PT, R36, -0x7f000001, RZ ;  /* 0x80ffffff24240810 */ /* 0x001fca0007ffe0ff */
[----:B------:R0:W-:Y:S01]  /*1d6f0*/  STL [R1+0x11c], R36 ;  /* 0x00011c2401007387 */ /* 0x0001e20000100800 */
[----:B------:R-:W-:Y:S01]  /*1d700*/  ISETP.GE.U32.AND P1, PT, R111, 0x7f000001, PT ;  /* 0x7f0000016f00780c */ /* 0x000fe20003f26070 */
[----:B------:R-:W-:Y:S02]  /*1d710*/  IADD3 R117, PT, PT, R125, R100, RZ ;  /* 0x000000647d757210 */ /* 0x000fe40007ffe0ff */
[----:B----4-:R-:W2:Y:S10]  /*1d720*/  LD.E R0, desc[UR14][R38.64+0x70] ;  /* 0x0000700e26007980 */ /* 0x010eb4000c101900 */
[----:B------:R-:W-:Y:S01]  /*1d730*/  @P1 IADD3 R111, PT, PT, R111, -0x7f000001, RZ ;  /* 0x80ffffff6f6f1810 */ /* 0x000fe20007ffe0ff */
[----:B------:R-:W-:Y:S01]  /*1d740*/  ISETP.GE.U32.AND P1, PT, R117, 0x7f000001, PT ;  /* 0x7f0000017500780c */ /* 0x000fe20003f26070 */
[----:B------:R-:W-:-:S02]  /*1d750*/  IADD3 R96, PT, PT, R50, R96, RZ ;  /* 0x0000006032607210 */ /* 0x000fc40007ffe0ff */
[----:B------:R-:W-:-:S03]  /*1d760*/  IADD3 R111, PT, PT, R72, R111, RZ ;  /* 0x0000006f486f7210 */ /* 0x000fc60007ffe0ff */
[----:B------:R-:W-:Y:S01]  /*1d770*/  ISETP.GE.U32.AND P0, PT, R96, 0x7f000001, PT ;  /* 0x7f0000016000780c */ /* 0x000fe20003f06070 */
[----:B------:R-:W-:Y:S01]  /*1d780*/  ISETP.GE.U32.AND P2, PT, R119, 0x7f000001, PT ;  /* 0x7f0000017700780c */ /* 0x000fe20003f46070 */
[----:B------:R-:W-:-:S05]  /*1d790*/  ISETP.GE.U32.AND P3, PT, R111, 0x7f000001, PT ;  /* 0x7f0000016f00780c */ /* 0x000fca0003f66070 */
[----:B------:R-:W-:-:S04]  /*1d7a0*/  @P1 IADD3 R117, PT, PT, R117, -0x7f000001, RZ ;  /* 0x80ffffff75751810 */ /* 0x000fc80007ffe0ff */
[----:B------:R-:W-:Y:S02]  /*1d7b0*/  IADD3 R117, PT, PT, R121, R117, RZ ;  /* 0x0000007579757210 */ /* 0x000fe40007ffe0ff */
[----:B------:R-:W-:Y:S02]  /*1d7c0*/  @P0 IADD3 R96, PT, PT, R96, -0x7f000001, RZ ;  /* 0x80ffffff60600810 */ /* 0x000fe40007ffe0ff */
[----:B------:R-:W-:Y:S01]  /*1d7d0*/  @P2 IADD3 R119, PT, PT, R119, -0x7f000001, RZ ;  /* 0x80ffffff77772810 */ /* 0x000fe20007ffe0ff */
[----:B------:R-:W-:Y:S01]  /*1d7e0*/  ISETP.GE.U32.AND P1, PT, R117, 0x7f000001, PT ;  /* 0x7f0000017500780c */ /* 0x000fe20003f26070 */
[----:B------:R-:W-:Y:S02]  /*1d7f0*/  @P3 IADD3 R111, PT, PT, R111, -0x7f000001, RZ ;  /* 0x80ffffff6f6f3810 */ /* 0x000fe40007ffe0ff */
[----:B------:R-:W-:Y:S02]  /*1d800*/  IADD3 R96, PT, PT, R97, R96, RZ ;  /* 0x0000006061607210 */ /* 0x000fe40007ffe0ff */
[----:B------:R-:W-:-:S02]  /*1d810*/  IADD3 R119, PT, PT, R10, R119, RZ ;  /* 0x000000770a777210 */ /* 0x000fc40007ffe0ff */
[----:B------:R-:W-:Y:S01]  /*1d820*/  IADD3 R106, PT, PT, R106, R111, RZ ;  /* 0x0000006f6a6a7210 */ /* 0x000fe20007ffe0ff */
[----:B------:R-:W-:Y:S02]  /*1d830*/  ISETP.GE.U32.AND P0, PT, R96, 0x7f000001, PT ;  /* 0x7f0000016000780c */ /* 0x000fe40003f06070 */
[----:B------:R-:W-:Y:S02]  /*1d840*/  ISETP.GE.U32.AND P2, PT, R119, 0x7f000001, PT ;  /* 0x7f0000017700780c */ /* 0x000fe40003f46070 */
[----:B------:R-:W-:Y:S01]  /*1d850*/  ISETP.GE.U32.AND P3, PT, R106, 0x7f000001, PT ;  /* 0x7f0000016a00780c */ /* 0x000fe20003f66070 */
[----:B------:R-:W-:-:S04]  /*1d860*/  @P1 IADD3 R117, PT, PT, R117, -0x7f000001, RZ ;  /* 0x80ffffff75751810 */ /* 0x000fc80007ffe0ff */
[----:B------:R-:W-:-:S04]  /*1d870*/  IADD3 R105, PT, PT, R105, R117, RZ ;  /* 0x0000007569697210 */ /* 0x000fc80007ffe0ff */
[----:B------:R-:W-:Y:S01]  /*1d880*/  @P0 IADD3 R96, PT, PT, R96, -0x7f000001, RZ ;  /* 0x80ffffff60600810 */ /* 0x000fe20007ffe0ff */
[----:B------:R-:W-:Y:S01]  /*1d890*/  ISETP.GE.U32.AND P1, PT, R105, 0x7f000001, PT ;  /* 0x7f0000016900780c */ /* 0x000fe20003f26070 */
[----:B------:R-:W-:Y:S02]  /*1d8a0*/  @P2 IADD3 R119, PT, PT, R119, -0x7f000001, RZ ;  /* 0x80ffffff77772810 */ /* 0x000fe40007ffe0ff */
[----:B------:R-:W-:Y:S02]  /*1d8b0*/  @P3 IADD3 R106, PT, PT, R106, -0x7f000001, RZ ;  /* 0x80ffffff6a6a3810 */ /* 0x000fe40007ffe0ff */
[----:B0-----:R-:W-:Y:S02]  /*1d8c0*/  IADD3 R36, PT, PT, R109, R96, RZ ;  /* 0x000000606d247210 */ /* 0x001fe40007ffe0ff */
[----:B------:R-:W-:Y:S02]  /*1d8d0*/  IADD3 R104, PT, PT, R104, R119, RZ ;  /* 0x0000007768687210 */ /* 0x000fe40007ffe0ff */
[----:B------:R-:W-:Y:S01]  /*1d8e0*/  IADD3 R99, PT, PT, R99, R106, RZ ;  /* 0x0000006a63637210 */ /* 0x000fe20007ffe0ff */
[----:B------:R-:W-:-:S02]  /*1d8f0*/  ISETP.GE.U32.AND P0, PT, R36, 0x7f000001, PT ;  /* 0x7f0000012400780c */ /* 0x000fc40003f06070 */
        /* <DEDUP_REMOVED lines=8> */
[----:B------:R-:W-:Y:S02]  /*1d980*/  IADD3 R36, PT, PT, R94, R36, RZ ;  /* 0x000000245e247210 */ /* 0x000fe40007ffe0ff */
        /* <DEDUP_REMOVED lines=14> */
[----:B------:R-:W-:Y:S01]  /*1da70*/  ISETP.GE.U32.AND P0, PT, R36, 0x7f000001, PT ;  /* 0x7f0000012400780c */ /* 0x000fe20003f06070 */
[----:B------:R-:W-:-:S04]  /*1da80*/  IMAD.WIDE.U32 R76, R124, R234, RZ ;  /* 0x000000ea7c4c7225 */ /* 0x000fc800078e00ff */
[----:B------:R-:W-:Y:S01]  /*1da90*/  IMAD.WIDE.U32 R126, R115, R172, RZ ;  /* 0x000000ac737e7225 */ /* 0x000fe200078e00ff */
[----:B------:R-:W-:-:S03]  /*1daa0*/  @P1 IADD3 R85, PT, PT, R85, -0x7f000001, RZ ;  /* 0x80ffffff55551810 */ /* 0x000fc60007ffe0ff */
[----:B------:R-:W-:Y:S01]  /*1dab0*/  IMAD R115, R76, 0x7effffff, RZ ;  /* 0x7effffff4c737824 */ /* 0x000fe200078e02ff */
[----:B------:R-:W-:-:S03]  /*1dac0*/  ISETP.GE.U32.AND P2, PT, R92, 0x7f000001, PT ;  /* 0x7f0000015c00780c */ /* 0x000fc60003f46070 */
[----:B------:R-:W-:Y:S01]  /*1dad0*/  IMAD.HI.U32 R115, R115, 0x7f000001, R76 ;  /* 0x7f00000173737827 */ /* 0x000fe200078e004c */
[----:B------:R-:W-:Y:S02]  /*1dae0*/  IADD3 R76, PT, PT, R37, R85, RZ ;  /* 0x00000055254c7210 */ /* 0x000fe40007ffe0ff */
[----:B------:R-:W-:Y:S01]  /*1daf0*/  @P0 IADD3 R36, PT, PT, R36, -0x7f000001, RZ ;  /* 0x80ffffff24240810 */ /* 0x000fe20007ffe0ff */
[----:B------:R-:W-:Y:S02]  /*1db00*/  ISETP.GE.U32.AND P3, PT, R52, 0x7f000001, PT ;  /* 0x7f0000013400780c */ /* 0x000fe40003f66070 */
[----:B------:R-:W-:Y:S01]  /*1db10*/  ISETP.GE.U32.AND P0, PT, R76, 0x7f000001, PT ;  /* 0x7f0000014c00780c */ /* 0x000fe20003f06070 */
[----:B------:R-:W-:-:S03]  /*1db20*/  IADD3 R83, PT, PT, R42, R36, RZ ;  /* 0x000000242a537210 */ /* 0x000fc60007ffe0ff */
[----:B------:R-:W-:-:S04]  /*1db30*/  @P2 IADD3 R92, PT, PT, R92, -0x7f000001, RZ ;  /* 0x80ffffff5c5c2810 */ /* 0x000fc80007ffe0ff */
[----:B------:R-:W-:-:S03]  /*1db40*/  IADD3 R42, PT, PT, R41, R92, RZ ;  /* 0x0000005c292a7210 */ /* 0x000fc60007ffe0ff */
[----:B------:R-:W-:Y:S01]  /*1db50*/  @P3 IADD3 R52, PT, PT, R52, -0x7f000001, RZ ;  /* 0x80ffffff34343810 */ /* 0x000fe20007ffe0ff */
[----:B------:R-:W-:Y:S01]  /*1db60*/  IMAD.WIDE.U32 R96, R44, R232, RZ ;  /* 0x000000e82c607225 */ /* 0x000fe200078e00ff */
[----:B------:R-:W3:Y:S01]  /*1db70*/  LD.E R41, desc[UR14][R38.64+0x74] ;  /* 0x0000740e26297980 */ /* 0x000ee2000c101900 */
[----:B------:R-:W-:Y:S01]  /*1db80*/  @P0 IADD3 R76, PT, PT, R76, -0x7f000001, RZ ;  /* 0x80ffffff4c4c0810 */ /* 0x000fe20007ffe0ff */
[----:B------:R-:W-:Y:S01]  /*1db90*/  ISETP.GE.U32.AND P0, PT, R83, 0x7f000001, PT ;  /* 0x7f0000015300780c */ /* 0x000fe20003f06070 */
[----:B------:R-:W-:Y:S01]  /*1dba0*/  IMAD.WIDE.U32 R36, R52, UR11, RZ ;  /* 0x0000000b34247c25 */ /* 0x000fe2000f8e00ff */
[----:B------:R-:W-:-:S03]  /*1dbb0*/  ISETP.GE.U32.AND P1, PT, R42, 0x7f000001, PT ;  /* 0x7f0000012a00780c */ /* 0x000fc60003f26070 */
[----:B------:R-:W-:-:S04]  /*1dbc0*/  IMAD R77, R36, 0x7effffff, RZ ;  /* 0x7effffff244d7824 */ /* 0x000fc800078e02ff */
[----:B------:R-:W-:-:S04]  /*1dbd0*/  IMAD.HI.U32 R77, R77, 0x7f000001, R36 ;  /* 0x7f0000014d4d7827 */ /* 0x000fc800078e0024 */
[----:B------:R-:W-:Y:S01]  /*1dbe0*/  @P0 IADD3 R83, PT, PT, R83, -0x7f000001, RZ ;  /* 0x80ffffff53530810 */ /* 0x000fe20007ffe0ff */
[----:B------:R-:W-:Y:S01]  /*1dbf0*/  IMAD.WIDE.U32 R36, R76, UR10, RZ ;  /* 0x0000000a4c247c25 */ /* 0x000fe2000f8e00ff */
[----:B------:R-:W-:-:S03]  /*1dc00*/  @P1 IADD3 R42, PT, PT, R42, -0x7f000001, RZ ;  /* 0x80ffffff2a2a1810 */ /* 0x000fc60007ffe0ff */
[----:B------:R-:W-:Y:S01]  /*1dc10*/  IMAD R85, R36, 0x7effffff, RZ ;  /* 0x7effffff24557824 */ /* 0x000fe200078e02ff */
[----:B------:R-:W-:-:S03]  /*1dc20*/  IADD3 R40, PT, PT, R40, R83, RZ ;  /* 0x0000005328287210 */ /* 0x000fc60007ffe0ff */
[----:B------:R-:W-:Y:S02]  /*1dc30*/  IMAD.HI.U32 R85, R85, 0x7f000001, R36 ;  /* 0x7f00000155557827 */ /* 0x000fe400078e0024 */
[----:B------:R-:W-:Y:S02]  /*1dc40*/  ISETP.GE.U32.AND P0, PT, R40, 0x7f000001, PT ;  /* 0x7f0000012800780c */ /* 0x000fe40003f06070 */
[----:B------:R-:W-:-:S04]  /*1dc50*/  IMAD.WIDE.U32 R36, R42, UR12, RZ ;  /* 0x0000000c2a247c25 */ /* 0x000fc8000f8e00ff */
[----:B------:R-:W-:Y:S02]  /*1dc60*/  IMAD R83, R36, 0x7effffff, RZ ;  /* 0x7effffff24537824 */ /* 0x000fe400078e02ff */
[----:B------:R-:W-:Y:S02]  /*1dc70*/  IMAD R119, R96, 0x7effffff, RZ ;  /* 0x7effffff60777824 */ /* 0x000fe400078e02ff */
[----:B------:R-:W-:-:S04]  /*1dc80*/  IMAD.HI.U32 R83, R83, 0x7f000001, R36 ;  /* 0x7f00000153537827 */ /* 0x000fc800078e0024 */
[----:B------:R-:W-:Y:S01]  /*1dc90*/  IMAD.WIDE.U32 R36, R42, UR10, RZ ;  /* 0x0000000a2a247c25 */ /* 0x000fe2000f8e00ff */
[----:B------:R-:W-:-:S03]  /*1dca0*/  @P0 IADD3 R40, PT, PT, R40, -0x7f000001, RZ ;  /* 0x80ffffff28280810 */ /* 0x000fc60007ffe0ff */
[----:B------:R-:W-:-:S04]  /*1dcb0*/  IMAD.HI.U32 R119, R119, 0x7f000001, R96 ;  /* 0x7f00000177777827 */ /* 0x000fc800078e0060 */
[----:B------:R-:W-:-:S04]  /*1dcc0*/  IMAD.WIDE.U32 R96, R46, R233, RZ ;  /* 0x000000e92e607225 */ /* 0x000fc800078e00ff */
[----:B------:R-:W-:Y:S02]  /*1dcd0*/  IMAD R92, R36, 0x7effffff, RZ ;  /* 0x7effffff245c7824 */ /* 0x000fe400078e02ff */
[----:B------:R-:W-:Y:S02]  /*1dce0*/  IMAD R117, R96, 0x7effffff, RZ ;  /* 0x7effffff60757824 */ /* 0x000fe400078e02ff */
[----:B------:R-:W-:-:S04]  /*1dcf0*/  IMAD.HI.U32 R92, R92, 0x7f000001, R36 ;  /* 0x7f0000015c5c7827 */ /* 0x000fc800078e0024 */
[----:B------:R-:W-:-:S04]  /*1dd00*/  IMAD.WIDE.U32 R36, R40, UR11, RZ ;  /* 0x0000000b28247c25 */ /* 0x000fc8000f8e00ff */
[----:B------:R-:W-:-:S04]  /*1dd10*/  IMAD.HI.U32 R117, R117, 0x7f000001, R96 ;  /* 0x7f00000175757827 */ /* 0x000fc800078e0060 */
[----:B------:R-:W-:Y:S02]  /*1dd20*/  IMAD R97, R36, 0x7effffff, RZ ;  /* 0x7effffff24617824 */ /* 0x000fe400078e02ff */
[----:B------:R-:W-:Y:S02]  /*1dd30*/  IMAD R100, R126, 0x7effffff, RZ ;  /* 0x7effffff7e647824 */ /* 0x000fe400078e02ff */
[----:B------:R-:W-:-:S04]  /*1dd40*/  IMAD.HI.U32 R97, R97, 0x7f000001, R36 ;  /* 0x7f00000161617827 */ /* 0x000fc800078e0024 */
[----:B------:R-:W-:-:S04]  /*1dd50*/  IMAD.WIDE.U32 R36, R52, UR10, RZ ;  /* 0x0000000a34247c25 */ /* 0x000fc8000f8e00ff */
[----:B------:R-:W-:-:S04]  /*1dd60*/  IMAD.HI.U32 R100, R100, 0x7f000001, R126 ;  /* 0x7f00000164647827 */ /* 0x000fc800078e007e */
[----:B------:R-:W-:-:S04]  /*1dd70*/  IMAD.WIDE.U32 R126, R82, R172, RZ ;  /* 0x000000ac527e7225 */ /* 0x000fc800078e00ff */
        /* <DEDUP_REMOVED lines=12> */
[----:B------:R-:W-:Y:S01]  /*1de40*/  IMAD R94, R36, 0x7effffff, RZ ;  /* 0x7effffff245e7824 */ /* 0x000fe200078e02ff */
[----:B------:R-:W-:Y:S01]  /*1de50*/  ISETP.GE.U32.AND P0, PT, R143, 0x7f000001, PT ;  /* 0x7f0000018f00780c */ /* 0x000fe20003f06070 */
[----:B------:R-:W-:Y:S01]  /*1de60*/  IMAD R71, R126, 0x7effffff, RZ ;  /* 0x7effffff7e477824 */ /* 0x000fe200078e02ff */
[----:B------:R-:W-:Y:S01]  /*1de70*/  ISETP.GE.U32.AND P1, PT, R170, 0x7f000001, PT ;  /* 0x7f000001aa00780c */ /* 0x000fe20003f26070 */
[----:B------:R-:W-:-:S04]  /*1de80*/  IMAD.HI.U32 R94, R94, 0x7f000001, R36 ;  /* 0x7f0000015e5e7827 */ /* 0x000fc800078e0024 */
[----:B------:R-:W-:-:S04]  /*1de90*/  IMAD.WIDE.U32 R36, R40, UR12, RZ ;  /* 0x0000000c28247c25 */ /* 0x000fc8000f8e00ff */
[----:B------:R-:W-:-:S04]  /*1dea0*/  IMAD.HI.U32 R71, R71, 0x7f000001, R126 ;  /* 0x7f00000147477827 */ /* 0x000fc800078e007e */
[----:B------:R-:W-:-:S04]  /*1deb0*/  IMAD.WIDE.U32 R126, R12, R230, RZ ;  /* 0x000000e60c7e7225 */ /* 0x000fc800078e00ff */
[----:B------:R-:W-:Y:S02]  /*1dec0*/  IMAD R90, R36, 0x7effffff, RZ ;  /* 0x7effffff245a7824 */ /* 0x000fe400078e02ff */
[----:B------:R-:W-:Y:S02]  /*1ded0*/  IMAD R61, R126, 0x7effffff, RZ ;  /* 0x7effffff7e3d7824 */ /* 0x000fe400078e02ff */
[----:B------:R-:W-:-:S04]  /*1dee0*/  IMAD.HI.U32 R90, R90, 0x7f000001, R36 ;  /* 0x7f0000015a5a7827 */ /* 0x000fc800078e0024 */
[----:B------:R-:W-:Y:S01]  /*1def0*/  IMAD.WIDE.U32 R36, R76, UR11, RZ ;  /* 0x0000000b4c247c25 */ /* 0x000fe2000f8e00ff */
[----:B------:R-:W-:Y:S02]  /*1df00*/  @P0 IADD3 R143, PT, PT, R143, -0x7f000001, RZ ;  /* 0x80ffffff8f8f0810 */ /* 0x000fe40007ffe0ff */
[----:B------:R-:W-:Y:S01]  /*1df10*/  @P1 IADD3 R170, PT, PT, R170, -0x7f000001, RZ ;  /* 0x80ffffffaaaa1810 */ /* 0x000fe20007ffe0ff */
[----:B------:R-:W-:-:S04]  /*1df20*/  IMAD.HI.U32 R61, R61, 0x7f000001, R126 ;  /* 0x7f0000013d3d7827 */ /* 0x000fc800078e007e */
[----:B------:R-:W-:-:S04]  /*1df30*/  IMAD.WIDE.U32 R126, R75, R231, RZ ;  /* 0x000000e74b7e7225 */ /* 0x000fc800078e00ff */
[----:B------:R-:W-:Y:S01]  /*1df40*/  IMAD R105, R36, 0x7effffff, RZ ;  /* 0x7effffff24697824 */ /* 0x000fe200078e02ff */
[----:B------:R-:W-:Y:S01]  /*1df50*/  ISETP.GE.U32.AND P4, PT, R170, R143, PT ;  /* 0x0000008faa00720c */ /* 0x000fe20003f86070 */
[----:B------:R-:W-:Y:S02]  /*1df60*/  IMAD R125, R126, 0x7effffff, RZ ;  /* 0x7effffff7e7d7824 */ /* 0x000fe400078e02ff */
[----:B------:R-:W-:-:S04]  /*1df70*/  IMAD.HI.U32 R105, R105, 0x7f000001, R36 ;  /* 0x7f00000169697827 */ /* 0x000fc800078e0024 */
[----:B------:R-:W-:-:S04]  /*1df80*/  IMAD.WIDE.U32 R36, R76, UR13, RZ ;  /* 0x0000000d4c247c25 */ /* 0x000fc8000f8e00ff */
[----:B------:R-:W-:-:S04]  /*1df90*/  IMAD.HI.U32 R125, R125, 0x7f000001, R126 ;  /* 0x7f0000017d7d7827 */ /* 0x000fc800078e007e */
[----:B------:R-:W-:Y:S01]  /*1dfa0*/  IMAD R126, R36, 0x7effffff, RZ ;  /* 0x7effffff247e7824 */ /* 0x000fe200078e02ff */
[----:B------:R-:W-:-:S03]  /*1dfb0*/  IADD3 R76, PT, PT, -R143, R170, RZ ;  /* 0x000000aa8f4c7210 */ /* 0x000fc60007ffe1ff */
[----:B------:R-:W-:-:S04]  /*1dfc0*/  IMAD.HI.U32 R126, R126, 0x7f000001, R36 ;  /* 0x7f0000017e7e7827 */ /* 0x000fc800078e0024 */
[----:B------:R-:W-:Y:S01]  /*1dfd0*/  IMAD.WIDE.U32 R36, R40, UR10, RZ ;  /* 0x0000000a28247c25 */ /* 0x000fe2000f8e00ff */
[----:B------:R-:W-:-:S03]  /*1dfe0*/  @!P4 IADD3 R76, PT, PT, R76, 0x7f000001, RZ ;  /* 0x7f0000014c4cc810 */ /* 0x000fc60007ffe0ff */
[----:B------:R-:W-:-:S04]  /*1dff0*/  IMAD R127, R36, 0x7effffff, RZ ;  /* 0x7effffff247f7824 */ /* 0x000fc800078e02ff */
[----:B------:R-:W-:-:S04]  /*1e000*/  IMAD.HI.U32 R127, R127, 0x7f000001, R36 ;  /* 0x7f0000017f7f7827 */ /* 0x000fc800078e0024 */
[----:B--2---:R-:W-:-:S04]  /*1e010*/  IMAD.WIDE.U32 R36, R0, R76, RZ ;  /* 0x0000004c00247225 */ /* 0x004fc800078e00ff */
[----:B------:R-:W-:-:S04]  /*1e020*/  IMAD R143, R36, 0x7effffff, RZ ;  /* 0x7effffff248f7824 */ /* 0x000fc800078e02ff */
[----:B------:R-:W-:-:S04]  /*1e030*/  IMAD.HI.U32 R143, R143, 0x7f000001, R36 ;  /* 0x7f0000018f8f7827 */ /* 0x000fc800078e0024 */
[----:B------:R-:W-:Y:S02]  /*1e040*/  IMAD.WIDE.U32 R36, R40, UR13, RZ ;  /* 0x0000000d28247c25 */ /* 0x000fe4000f8e00ff */
[----:B------:R-:W2:Y:S01]  /*1e050*/  LD.E R40, desc[UR14][R38.64+0x78] ;  /* 0x0000780e26287980 */ /* 0x000ea2000c101900 */
[----:B------:R-:W-:Y:S01]  /*1e060*/  ISETP.GE.U32.AND P0, PT, R147, 0x7f000001, PT ;  /* 0x7f0000019300780c */ /* 0x000fe20003f06070 */
[----:B------:R-:W-:-:S04]  /*1e070*/  IMAD R145, R36, 0x7effffff, RZ ;  /* 0x7effffff24917824 */ /* 0x000fc800078e02ff */
[----:B------:R-:W-:-:S04]  /*1e080*/  IMAD.HI.U32 R145, R145, 0x7f000001, R36 ;  /* 0x7f00000191917827 */ /* 0x000fc800078e0024 */
[----:B------:R-:W-:-:S04]  /*1e090*/  IMAD.WIDE.U32 R36, R52, UR12, RZ ;  /* 0x0000000c34247c25 */ /* 0x000fc8000f8e00ff */
[----:B------:R-:W-:Y:S01]  /*1e0a0*/  @P0 IADD3 R147, PT, PT, R147, -0x7f000001, RZ ;  /* 0x80ffffff93930810 */ /* 0x000fe20007ffe0ff */
[----:B------:R-:W-:Y:S01]  /*1e0b0*/  ISETP.GE.U32.AND P0, PT, R77, 0x7f000001, PT ;  /* 0x7f0000014d00780c */ /* 0x000fe20003f06070 */
[----:B------:R-:W-:-:S04]  /*1e0c0*/  IMAD R106, R36, 0x7effffff, RZ ;  /* 0x7effffff246a7824 */ /* 0x000fc800078e02ff */
[----:B------:R-:W-:-:S08]  /*1e0d0*/  IMAD.HI.U32 R106, R106, 0x7f000001, R36 ;  /* 0x7f0000016a6a7827 */ /* 0x000fd000078e0024 */
[----:B------:R-:W-:Y:S01]  /*1e0e0*/  @P0 IADD3 R77, PT, PT, R77, -0x7f000001, RZ ;  /* 0x80ffffff4d4d0810 */ /* 0x000fe20007ffe0ff */
[----:B------:R-:W-:Y:S01]  /*1e0f0*/  ISETP.GE.U32.AND P0, PT, R106, 0x7f000001, PT ;  /* 0x7f0000016a00780c */ /* 0x000fe20003f06070 */
[----:B------:R-:W-:Y:S01]  /*1e100*/  ISETP.GE.U32.AND P1, PT, R169, 0x7f000001, PT ;  /* 0x7f000001a900780c */ /* 0x000fe20003f26070 */
[----:B------:R-:W-:Y:S01]  /*1e110*/  ISETP.GE.U32.AND P2, PT, R167, 0x7f000001, PT ;  /* 0x7f000001a700780c */ /* 0x000fe20003f46070 */
[----:B------:R-:W-:-:S10]  /*1e120*/  IMAD.WIDE.U32 R36, R42, UR13, RZ ;  /* 0x0000000d2a247c25 */ /* 0x000fd4000f8e00ff */
[----:B------:R-:W-:Y:S01]  /*1e130*/  @P0 IADD3 R106, PT, PT, R106, -0x7f000001, RZ ;  /* 0x80ffffff6a6a0810 */ /* 0x000fe20007ffe0ff */
[----:B------:R-:W-:Y:S01]  /*1e140*/  ISETP.GE.U32.AND P0, PT, R134, 0x7f000001, PT ;  /* 0x7f0000018600780c */ /* 0x000fe20003f06070 */
[----:B------:R-:W-:Y:S01]  /*1e150*/  @P1 IADD3 R169, PT, PT, R169, -0x7f000001, RZ ;  /* 0x80ffffffa9a91810 */ /* 0x000fe20007ffe0ff */
[----:B------:R-:W-:Y:S01]  /*1e160*/  ISETP.GE.U32.AND P1, PT, R83, 0x7f000001, PT ;  /* 0x7f0000015300780c */ /* 0x000fe20003f26070 */
[----:B------:R-:W-:Y:S01]  /*1e170*/  @P2 IADD3 R167, PT, PT, R167, -0x7f000001, RZ ;  /* 0x80ffffffa7a72810 */ /* 0x000fe20007ffe0ff */
[----:B------:R-:W-:Y:S01]  /*1e180*/  IMAD R111, R36, 0x7effffff, RZ ;  /* 0x7effffff246f7824 */ /* 0x000fe200078e02ff */
[----:B------:R-:W-:-:S03]  /*1e190*/  ISETP.GE.U32.AND P2, PT, R145, 0x7f000001, PT ;  /* 0x7f0000019100780c */ /* 0x000fc60003f46070 */
[----:B------:R-:W-:-:S05]  /*1e1a0*/  IMAD.HI.U32 R111, R111, 0x7f000001, R36 ;  /* 0x7f0000016f6f7827 */ /* 0x000fca00078e0024 */
[----:B------:R-:W-:Y:S02]  /*1e1b0*/  @P0 IADD3 R134, PT, PT, R134, -0x7f000001, RZ ;  /* 0x80ffffff86860810 */ /* 0x000fe40007ffe0ff */
[----:B------:R-:W-:-:S03]  /*1e1c0*/  @P1 IADD3 R83, PT, PT, R83, -0x7f000001, RZ ;  /* 0x80ffffff53531810 */ /* 0x000fc60007ffe0ff */
[----:B------:R-:W-:Y:S01]  /*1e1d0*/  ISETP.GE.U32.AND P0, PT, R134, 0x7f000001, PT ;  /* 0x7f0000018600780c */ /* 0x000fe20003f06070 */
[----:B------:R-:W-:Y:S01]  /*1e1e0*/  ISETP.GE.U32.AND P1, PT, R111, 0x7f000001, PT ;  /* 0x7f0000016f00780c */ /* 0x000fe20003f26070 */
[----:B------:R-:W-:Y:S01]  /*1e1f0*/  @P2 IADD3 R145, PT, PT, R145, -0x7f000001, RZ ;  /* 0x80ffffff91912810 */ /* 0x000fe20007ffe0ff */
[----:B------:R-:W-:-:S10]  /*1e200*/  ISETP.GE.U32.AND P2, PT, R135, 0x7f000001, PT ;  /* 0x7f0000018700780c */ /* 0x000fd40003f46070 */
[----:B------:R-:W-:Y:S02]  /*1e210*/  @P0 IADD3 R134, PT, PT, R134, -0x7f000001, RZ ;  /* 0x80ffffff86860810 */ /* 0x000fe40007ffe0ff */
[----:B------:R-:W-:Y:S01]  /*1e220*/  @P1 IADD3 R111, PT, PT, R111, -0x7f000001, RZ ;  /* 0x80ffffff6f6f1810 */ /* 0x000fe20007ffe0ff */
[----:B------:R-:W-:Y:S02]  /*1e230*/  ISETP.GE.U32.AND P0, PT, R129, 0x7f000001, PT ;  /* 0x7f0000018100780c */ /* 0x000fe40003f06070 */
[----:B------:R-:W-:Y:S01]  /*1e240*/  ISETP.GE.U32.AND P1, PT, R134, 0x7f000001, PT ;  /* 0x7f0000018600780c */ /* 0x000fe20003f26070 */
[----:B------:R-:W-:Y:S01]  /*1e250*/  @P2 IADD3 R135, PT, PT, R135, -0x7f000001, RZ ;  /* 0x80ffffff87872810 */ /* 0x000fe20007ffe0ff */
[----:B------:R-:W-:-:S04]  /*1e260*/  ISETP.GE.U32.AND P3, PT, R148, 0x7f000001, PT ;  /* 0x7f0000019400780c */ /* 0x000fc80003f66070 */
[----:B------:R-:W-:-:S05]  /*1e270*/  ISETP.GE.U32.AND P2, PT, R135, 0x7f000001, PT ;  /* 0x7f0000018700780c */ /* 0x000fca0003f46070 */
[----:B------:R-:W-:Y:S02]  /*1e280*/  @P0 IADD3 R129, PT, PT, R129, -0x7f000001, RZ ;  /* 0x80ffffff81810810 */ /* 0x000fe40007ffe0ff */
[----:B------:R-:W-:-:S03]  /*1e290*/  @P1 IADD3 R134, PT, PT, R134, -0x7f000001, RZ ;  /* 0x80ffffff86861810 */ /* 0x000fc60007ffe0ff */
[----:B------:R-:W-:Y:S02]  /*1e2a0*/  ISETP.GE.U32.AND P0, PT, R129, 0x7f000001, PT ;  /* 0x7f0000018100780c */ /* 0x000fe40003f06070 */
[----:B------:R-:W-:Y:S01]  /*1e2b0*/  ISETP.GE.U32.AND P1, PT, R134, 0x7f000001, PT ;  /* 0x7f0000018600780c */ /* 0x000fe20003f26070 */
[----:B------:R-:W-:Y:S02]  /*1e2c0*/  @P2 IADD3 R135, PT, PT, R135, -0x7f000001, RZ ;  /* 0x80ffffff87872810 */ /* 0x000fe40007ffe0ff */
[----:B------:R-:W-:Y:S01]  /*1e2d0*/  @P3 IADD3 R148, PT, PT, R148, -0x7f000001, RZ ;  /* 0x80ffffff94943810 */ /* 0x000fe20007ffe0ff */
[----:B------:R-:W-:Y:S02]  /*1e2e0*/  ISETP.GE.U32.AND P3, PT, R137, 0x7f000001, PT ;  /* 0x7f0000018900780c */ /* 0x000fe40003f66070 */
[----:B------:R-:W-:-:S05]  /*1e2f0*/  ISETP.GE.U32.AND P4, PT, R135, 0x7f000001, PT ;  /* 0x7f0000018700780c */ /* 0x000fca0003f86070 */
[----:B------:R-:W-:Y:S02]  /*1e300*/  @P0 IADD3 R129, PT, PT, R129, -0x7f000001, RZ ;  /* 0x80ffffff81810810 */ /* 0x000fe40007ffe0ff */
[----:B------:R-:W-:Y:S01]  /*1e310*/  @P1 IADD3 R134, PT, PT, R134, -0x7f000001, RZ ;  /* 0x80ffffff86861810 */ /* 0x000fe20007ffe0ff */
[----:B------:R-:W-:Y:S02]  /*1e320*/  IMAD.WIDE.U32 R36, R52, UR13, RZ ;  /* 0x0000000d34247c25 */ /* 0x000fe4000f8e00ff */
[----:B------:R-:W-:Y:S01]  /*1e330*/  ISETP.GE.U32.AND P0, PT, R129, 0x7f000001, PT ;  /* 0x7f0000018100780c */ /* 0x000fe20003f06070 */
[----:B------:R-:W-:Y:S01]  /*1e340*/  @P3 IADD3 R137, PT, PT, R137, -0x7f000001, RZ ;  /* 0x80ffffff89893810 */ /* 0x000fe20007ffe0ff */
[----:B------:R-:W-:Y:S01]  /*1e350*/  ISETP.GE.U32.AND P1, PT, R134, 0x7f000001, PT ;  /* 0x7f0000018600780c */ /* 0x000fe20003f26070 */
[----:B------:R-:W-:Y:S01]  /*1e360*/  @P4 IADD3 R135, PT, PT, R135, -0x7f000001, RZ ;  /* 0x80ffffff87874810 */ /* 0x000fe20007ffe0ff */
[----:B------:R-:W-:Y:S02]  /*1e370*/  IMAD R42, R36, 0x7effffff, RZ ;  /* 0x7effffff242a7824 */ /* 0x000fe400078e02ff */
[----:B------:R-:W-:-:S02]  /*1e380*/  ISETP.GE.U32.AND P2, PT, R137, 0x7f000001, PT ;  /* 0x7f0000018900780c */ /* 0x000fc40003f46070 */
[----:B------:R-:W-:Y:S01]  /*1e390*/  ISETP.GE.U32.AND P4, PT, R135, 0x7f000001, PT ;  /* 0x7f0000018700780c */ /* 0x000fe20003f86070 */
[----:B------:R-:W-:-:S04]  /*1e3a0*/  IMAD.HI.U32 R42, R42, 0x7f000001, R36 ;  /* 0x7f0000012a2a7827 */ /* 0x000fc800078e0024 */
[----:B------:R-:W-:Y:S01]  /*1e3b0*/  IMAD.WIDE.U32 R36, R77, 0x5fffffa, RZ ;  /* 0x05fffffa4d247825 */ /* 0x000fe200078e00ff */
[----:B------:R-:W-:Y:S02]  /*1e3c0*/  @P0 IADD3 R129, PT, PT, R129, -0x7f000001, RZ ;  /* 0x80ffffff81810810 */ /* 0x000fe40007ffe0ff */
[----:B------:R-:W-:Y:S01]  /*1e3d0*/  @P1 IADD3 R134, PT, PT, R134, -0x7f000001, RZ ;  /* 0x80ffffff86861810 */ /* 0x000fe20007ffe0ff */
[----:B------:R-:W-:Y:S02]  /*1e3e0*/  IMAD R77, R77, 0x6, RZ ;  /* 0x000000064d4d7824 */ /* 0x000fe400078e02ff */
[----:B------:R-:W-:Y:S01]  /*1e3f0*/  @P2 IADD3 R137, PT, PT, R137, -0x7f000001, RZ ;  /* 0x80ffffff89892810 */ /* 0x000fe20007ffe0ff */
[----:B------:R-:W-:Y:S01]  /*1e400*/  ISETP.GE.U32.AND P3, PT, R129, 0x7f000001, PT ;  /* 0x7f0000018100780c */ /* 0x000fe20003f66070 */
[----:B------:R-:W-:Y:S01]  /*1e410*/  IMAD.HI.U32 R170, R77, 0x7f000001, R36 ;  /* 0x7f0000014daa7827 */ /* 0x000fe200078e0024 */
[----:B------:R-:W-:Y:S02]  /*1e420*/  IADD3 R77, PT, PT, R134, UR6, RZ ;  /* 0x00000006864d7c10 */ /* 0x000fe4000fffe0ff */
[----:B------:R-:W-:Y:S01]  /*1e430*/  @P4 IADD3 R135, PT, PT, R135, -0x7f000001, RZ ;  /* 0x80ffffff87874810 */ /* 0x000fe20007ffe0ff */
[----:B------:R-:W-:Y:S01]  /*1e440*/  ISETP.GE.U32.AND P1, PT, R137, 0x7f000001, PT ;  /* 0x7f0000018900780c */ /* 0x000fe20003f26070 */
[----:B------:R-:W-:Y:S01]  /*1e450*/  IMAD.WIDE.U32 R36, R83, 0x5fffffa, RZ ;  /* 0x05fffffa53247825 */ /* 0x000fe200078e00ff */
[----:B------:R-:W-:Y:S01]  /*1e460*/  ISETP.GE.U32.AND P2, PT, R77, 0x7f000001, PT ;  /* 0x7f0000014d00780c */ /* 0x000fe20003f46070 */
[----:B------:R-:W-:-:S02]  /*1e470*/  IADD3 R147, PT, PT, R147, R167, RZ ;  /* 0x000000a793937210 */ /* 0x000fc40007ffe0ff */
[----:B------:R-:W-:Y:S01]  /*1e480*/  IMAD R83, R83, 0x6, RZ ;  /* 0x0000000653537824 */ /* 0x000fe200078e02ff */
[----:B------:R-:W-:Y:S01]  /*1e490*/  ISETP.GE.U32.AND P0, PT, R135, 0x7f000001, PT ;  /* 0x7f0000018700780c */ /* 0x000fe20003f06070 */
[----:B------:R-:W-:Y:S01]  /*1e4a0*/  ISETP.GE.U32.AND P5, PT, R159, 0x7f000001, PT ;  /* 0x7f0000019f00780c */ /* 0x000fe20003fa6070 */
[----:B------:R-:W-:Y:S01]  /*1e4b0*/  @P3 IADD3 R129, PT, PT, R129, -0x7f000001, RZ ;  /* 0x80ffffff81813810 */ /* 0x000fe20007ffe0ff */
[----:B------:R-:W-:Y:S01]  /*1e4c0*/  IMAD.HI.U32 R167, R83, 0x7f000001, R36 ;  /* 0x7f00000153a77827 */ /* 0x000fe200078e0024 */
[----:B------:R-:W-:-:S03]  /*1e4d0*/  ISETP.GE.U32.AND P4, PT, R147, 0x7f000001, PT ;  /* 0x7f0000019300780c */ /* 0x000fc60003f86070 */
[----:B------:R-:W-:Y:S01]  /*1e4e0*/  IMAD.WIDE.U32 R36, R145, 0x5fffffa, RZ ;  /* 0x05fffffa91247825 */ /* 0x000fe200078e00ff */
[----:B------:R-:W-:-:S03]  /*1e4f0*/  IADD3 R99, PT, PT, R169, R148, RZ ;  /* 0x00000094a9637210 */ /* 0x000fc60007ffe0ff */
[----:B------:R-:W-:Y:S01]  /*1e500*/  IMAD R145, R145, 0x6, RZ ;  /* 0x0000000691917824 */ /* 0x000fe200078e02ff */
[----:B------:R-:W-:Y:S01]  /*1e510*/  @P2 IADD3 R77, PT, PT, R77, -0x7f000001, RZ ;  /* 0x80ffffff4d4d2810 */ /* 0x000fe20007ffe0ff */
[----:B------:R-:W-:Y:S01]  /*1e520*/  ISETP.GE.U32.AND P6, PT, R142, 0x7f000001, PT ;  /* 0x7f0000018e00780c */ /* 0x000fe20003fc6070 */
[----:B------:R-:W-:Y:S01]  /*1e530*/  ISETP.GE.U32.AND P3, PT, R141, 0x7f000001, PT ;  /* 0x7f0000018d00780c */ /* 0x000fe20003f66070 */
[----:B------:R-:W-:Y:S01]  /*1e540*/  @P1 IADD3 R137, PT, PT, R137, -0x7f000001, RZ ;  /* 0x80ffffff89891810 */ /* 0x000fe20007ffe0ff */
[----:B------:R-:W-:Y:S01]  /*1e550*/  ISETP.GE.U32.AND P2, PT, R129, 0x7f000001, PT ;  /* 0x7f0000018100780c */ /* 0x000fe20003f46070 */
[----:B------:R-:W-:Y:S01]  /*1e560*/  IMAD.HI.U32 R148, R145, 0x7f000001, R36 ;  /* 0x7f00000191947827 */ /* 0x000fe200078e0024 */
[----:B------:R-:W-:Y:S01]  /*1e570*/  @P0 IADD3 R135, PT, PT, R135, -0x7f000001, RZ ;  /* 0x80ffffff87870810 */ /* 0x000fe20007ffe0ff */
[----:B------:R-:W-:Y:S02]  /*1e580*/  ISETP.GE.U32.AND P0, PT, R144, 0x7f000001, PT ;  /* 0x7f0000019000780c */ /* 0x000fe40003f06070 */
[----:B------:R-:W-:Y:S01]  /*1e590*/  IMAD.WIDE.U32 R36, R106, 0x5fffffa, RZ ;  /* 0x05fffffa6a247825 */ /* 0x000fe200078e00ff */
[----:B------:R-:W-:-:S03]  /*1e5a0*/  ISETP.GE.U32.AND P1, PT, R137, 0x7f000001, PT ;  /* 0x7f0000018900780c */ /* 0x000fc60003f26070 */
[----:B------:R-:W-:Y:S01]  /*1e5b0*/  IMAD R106, R106, 0x6, RZ ;  /* 0x000000066a6a7824 */ /* 0x000fe200078e02ff */
[----:B------:R-:W-:Y:S02]  /*1e5c0*/  @P5 IADD3 R159, PT, PT, R159, -0x7f000001, RZ ;  /* 0x80ffffff9f9f5810 */ /* 0x000fe40007ffe0ff */
[----:B------:R-:W-:Y:S01]  /*1e5d0*/  @P4 IADD3 R147, PT, PT, R147, -0x7f000001, RZ ;  /* 0x80ffffff93934810 */ /* 0x000fe20007ffe0ff */
[----:B------:R-:W-:-:S04]  /*1e5e0*/  IMAD.HI.U32 R169, R106, 0x7f000001, R36 ;  /* 0x7f0000016aa97827 */ /* 0x000fc800078e0024 */
[----:B------:R-:W-:Y:S01]  /*1e5f0*/  IMAD.WIDE.U32 R36, R111, 0x5fffffa, RZ ;  /* 0x05fffffa6f247825 */ /* 0x000fe200078e00ff */
[----:B------:R-:W-:Y:S02]  /*1e600*/  @P6 IADD3 R142, PT, PT, R142, -0x7f000001, RZ ;  /* 0x80ffffff8e8e6810 */ /* 0x000fe40007ffe0ff */
[----:B------:R-:W-:Y:S01]  /*1e610*/  @P3 IADD3 R141, PT, PT, R141, -0x7f000001, RZ ;  /* 0x80ffffff8d8d3810 */ /* 0x000fe20007ffe0ff */
[----:B------:R-:W-:Y:S01]  /*1e620*/  IMAD R111, R111, 0x6, RZ ;  /* 0x000000066f6f7824 */ /* 0x000fe200078e02ff */
[----:B------:R-:W-:Y:S02]  /*1e630*/  IADD3 R52, PT, PT, R147, R159, RZ ;  /* 0x0000009f93347210 */ /* 0x000fe40007ffe0ff */
[----:B------:R-:W-:Y:S01]  /*1e640*/  @P2 IADD3 R129, PT, PT, R129, -0x7f000001, RZ ;  /* 0x80ffffff81812810 */ /* 0x000fe20007ffe0ff */
[----:B------:R-:W-:Y:S01]  /*1e650*/  ISETP.GE.U32.AND P6, PT, R99, 0x7f000001, PT ;  /* 0x7f0000016300780c */ /* 0x000fe20003fc6070 */
[----:B------:R-:W-:Y:S01]  /*1e660*/  IMAD.HI.U32 R145, R111, 0x7f000001, R36 ;  /* 0x7f0000016f917827 */ /* 0x000fe200078e0024 */
[----:B------:R-:W-:-:S02]  /*1e670*/  @P0 IADD3 R144, PT, PT, R144, -0x7f000001, RZ ;  /* 0x80ffffff90900810 */ /* 0x000fc40007ffe0ff */
[----:B------:R-:W-:Y:S01]  /*1e680*/  IADD3 R141, PT, PT, R141, R142, RZ ;  /* 0x0000008e8d8d7210 */ /* 0x000fe20007ffe0ff */
[----:B------:R-:W-:Y:S01]  /*1e690*/  IMAD.WIDE.U32 R36, R51, R235, RZ ;  /* 0x000000eb33247225 */ /* 0x000fe200078e00ff */
[----:B------:R-:W-:Y:S01]  /*1e6a0*/  ISETP.GE.U32.AND P0, PT, R52, 0x7f000001, PT ;  /* 0x7f0000013400780c */ /* 0x000fe20003f06070 */
[----:B------:R-:W-:Y:S02]  /*1e6b0*/  IADD3 R129, PT, PT, R129, UR9, RZ ;  /* 0x0000000981817c10 */ /* 0x000fe4000fffe0ff */
[----:B------:R-:W-:Y:S01]  /*1e6c0*/  @P1 IADD3 R137, PT, PT, R137, -0x7f000001, RZ ;  /* 0x80ffffff89891810 */ /* 0x000fe20007ffe0ff */
[----:B------:R-:W-:Y:S01]  /*1e6d0*/  IMAD R111, R36, 0x7effffff, RZ ;  /* 0x7effffff246f7824 */ /* 0x000fe200078e02ff */
[----:B------:R-:W-:Y:S01]  /*1e6e0*/  ISETP.GE.U32.AND P2, PT, R138, 0x7f000001, PT ;  /* 0x7f0000018a00780c */ /* 0x000fe20003f46070 */
[----:B------:R-:W-:Y:S01]  /*1e6f0*/  ISETP.GE.U32.AND P4, PT, R146, 0x7f000001, PT ;  /* 0x7f0000019200780c */ /* 0x000fe20003f86070 */
[----:B------:R-:W-:Y:S01]  /*1e700*/  ISETP.GE.U32.AND P1, PT, R129, 0x7f000001, PT ;  /* 0x7f0000018100780c */ /* 0x000fe20003f26070 */
[----:B------:R-:W-:Y:S01]  /*1e710*/  ISETP.GE.U32.AND P5, PT, R137, 0x7f000001, PT ;  /* 0x7f0000018900780c */ /* 0x000fe20003fa6070 */
[----:B------:R-:W-:Y:S01]  /*1e720*/  ISETP.GE.U32.AND P3, PT, R141, 0x7f000001, PT ;  /* 0x7f0000018d00780c */ /* 0x000fe20003f66070 */
[----:B------:R-:W-:-:S02]  /*1e730*/  IMAD.HI.U32 R111, R111, 0x7f000001, R36 ;  /* 0x7f0000016f6f7827 */ /* 0x000fc400078e0024 */
[----:B------:R0:W4:Y:S01]  /*1e740*/  LD.E R36, desc[UR14][R38.64+0x7c] ;  /* 0x00007c0e26247980 */ /* 0x000122000c101900 */
[----:B------:R-:W-:Y:S02]  /*1e750*/  IADD3 R77, PT, PT, R77, R135, RZ ;  /* 0x000000874d4d7210 */ /* 0x000fe40007ffe0ff */
[----:B------:R-:W-:Y:S02]  /*1e760*/  @P6 IADD3 R99, PT, PT, R99, -0x7f000001, RZ ;  /* 0x80ffffff63636810 */ /* 0x000fe40007ffe0ff */
[----:B------:R-:W-:Y:S01]  /*1e770*/  @P0 IADD3 R52, PT, PT, R52, -0x7f000001, RZ ;  /* 0x80ffffff34340810 */ /* 0x000fe20007ffe0ff */
[----:B------:R-:W-:Y:S01]  /*1e780*/  ISETP.GE.U32.AND P0, PT, R77, 0x7f000001, PT ;  /* 0x7f0000014d00780c */ /* 0x000fe20003f06070 */
[----:B------:R-:W-:Y:S02]  /*1e790*/  IADD3 R99, PT, PT, R99, R144, RZ ;  /* 0x0000009063637210 */ /* 0x000fe40007ffe0ff */
[----:B------:R-:W-:Y:S02]  /*1e7a0*/  @P2 IADD3 R138, PT, PT, R138, -0x7f000001, RZ ;  /* 0x80ffffff8a8a2810 */ /* 0x000fe40007ffe0ff */
[----:B------:R-:W-:-:S02]  /*1e7b0*/  @P1 IADD3 R129, PT, PT, R129, -0x7f000001, RZ ;  /* 0x80ffffff81811810 */ /* 0x000fc40007ffe0ff */
[----:B------:R-:W-:Y:S02]  /*1e7c0*/  @P5 IADD3 R137, PT, PT, R137, -0x7f000001, RZ ;  /* 0x80ffffff89895810 */ /* 0x000fe40007ffe0ff */
[----:B------:R-:W-:Y:S02]  /*1e7d0*/  @P4 IADD3 R146, PT, PT, R146, -0x7f000001, RZ ;  /* 0x80ffffff92924810 */ /* 0x000fe40007ffe0ff */
[----:B------:R-:W-:Y:S01]  /*1e7e0*/  @P3 IADD3 R141, PT, PT, R141, -0x7f000001, RZ ;  /* 0x80ffffff8d8d3810 */ /* 0x000fe20007ffe0ff */
[----:B------:R-:W-:Y:S01]  /*1e7f0*/  ISETP.GE.U32.AND P2, PT, R99, 0x7f000001, PT ;  /* 0x7f0000016300780c */ /* 0x000fe20003f46070 */
[----:B------:R-:W-:Y:S02]  /*1e800*/  IADD3 R37, PT, PT, R129, R137, RZ ;  /* 0x0000008981257210 */ /* 0x000fe40007ffe0ff */
[----:B------:R-:W-:Y:S01]  /*1e810*/  IADD3 R141, PT, PT, R141, R146, RZ ;  /* 0x000000928d8d7210 */ /* 0x000fe20007ffe0ff */
[----:B------:R-:W-:Y:S01]  /*1e820*/  ISETP.GE.U32.AND P6, PT, R52, R138, PT ;  /* 0x0000008a3400720c */ /* 0x000fe20003fc6070 */
[----:B------:R-:W-:Y:S01]  /*1e830*/  @P0 IADD3 R77, PT, PT, R77, -0x7f000001, RZ ;  /* 0x80ffffff4d4d0810 */ /* 0x000fe20007ffe0ff */
[----:B------:R-:W-:-:S02]  /*1e840*/  ISETP.GE.U32.AND P0, PT, R37, 0x7f000001, PT ;  /* 0x7f0000012500780c */ /* 0x000fc40003f06070 */
[----:B------:R-:W-:-:S05]  /*1e850*/  ISETP.GE.U32.AND P1, PT, R141, 0x7f000001, PT ;  /* 0x7f0000018d00780c */ /* 0x000fca0003f26070 */
[----:B------:R-:W-:Y:S02]  /*1e860*/  @P2 IADD3 R99, PT, PT, R99, -0x7f000001, RZ ;  /* 0x80ffffff63632810 */ /* 0x000fe40007ffe0ff */
[----:B------:R-:W-:-:S03]  /*1e870*/  IADD3 R52, PT, PT, -R138, R52, RZ ;  /* 0x000000348a347210 */ /* 0x000fc60007ffe1ff */
[----:B------:R-:W-:Y:S01]  /*1e880*/  ISETP.GE.U32.AND P2, PT, R99, R77, PT ;  /* 0x0000004d6300720c */ /* 0x000fe20003f46070 */
[----:B------:R-:W-:Y:S02]  /*1e890*/  @!P6 IADD3 R52, PT, PT, R52, 0x7f000001, RZ ;  /* 0x7f0000013434e810 */ /* 0x000fe40007ffe0ff */
[----:B------:R-:W-:Y:S02]  /*1e8a0*/  @P0 IADD3 R37, PT, PT, R37, -0x7f000001, RZ ;  /* 0x80ffffff25250810 */ /* 0x000fe40007ffe0ff */
[----:B------:R-:W-:Y:S02]  /*1e8b0*/  @P1 IADD3 R141, PT, PT, R141, -0x7f000001, RZ ;  /* 0x80ffffff8d8d1810 */ /* 0x000fe40007ffe0ff */
[----:B------:R-:W-:Y:S01]  /*1e8c0*/  IADD3 R77, PT, PT, -R77, R99, RZ ;  /* 0x000000634d4d7210 */ /* 0x000fe20007ffe1ff */
[----:B0-----:R-:W-:Y:S02]  /*1e8d0*/  IMAD.WIDE.U32 R38, R0, R52, RZ ;  /* 0x0000003400267225 */ /* 0x001fe400078e00ff */
[----:B------:R-:W-:-:S02]  /*1e8e0*/  ISETP.GE.U32.AND P0, PT, R141, R37, PT ;  /* 0x000000258d00720c */ /* 0x000fc40003f06070 */
[----:B------:R-:W-:Y:S01]  /*1e8f0*/  IMAD R142, R38, 0x7effffff, RZ ;  /* 0x7effffff268e7824 */ /* 0x000fe200078e02ff */
[----:B------:R-:W-:-:S03]  /*1e900*/  @!P2 IADD3 R77, PT, PT, R77, 0x7f000001, RZ ;  /* 0x7f0000014d4da810 */ /* 0x000fc60007ffe0ff */
[----:B------:R-:W-:Y:S01]  /*1e910*/  IMAD.HI.U32 R142, R142, 0x7f000001, R38 ;  /* 0x7f0000018e8e7827 */ /* 0x000fe200078e0026 */
[----:B------:R-:W-:-:S03]  /*1e920*/  IADD3 R37, PT, PT, -R37, R141, RZ ;  /* 0x0000008d25257210 */ /* 0x000fc60007ffe1ff */
[----:B------:R-:W-:-:S04]  /*1e930*/  IMAD.WIDE.U32 R38, R0, R77, RZ ;  /* 0x0000004d00267225 */ /* 0x000fc800078e00ff */
[----:B------:R-:W-:Y:S01]  /*1e940*/  IMAD R135, R38, 0x7effffff, RZ ;  /* 0x7effffff26877824 */ /* 0x000fe200078e02ff */
[----:B------:R-:W-:-:S03]  /*1e950*/  @!P0 IADD3 R37, PT, PT, R37, 0x7f000001, RZ ;  /* 0x7f00000125258810 */ /* 0x000fc60007ffe0ff */
        /* <DEDUP_REMOVED lines=12> */
[----:B------:R-:W-:-:S05]  /*1ea20*/  IMAD.HI.U32 R83, R83, 0x7f000001, R38 ;  /* 0x7f00000153537827 */ /* 0x000fca00078e0026 */
[----:B------:R-:W-:Y:S01]  /*1ea30*/  ISETP.GE.U32.AND P0, PT, R83, 0x7f000001, PT ;  /* 0x7f0000015300780c */ /* 0x000fe20003f06070 */
[----:B--2---:R-:W-:-:S04]  /*1ea40*/  IMAD.WIDE.U32 R38, R40, R52, RZ ;  /* 0x0000003428267225 */ /* 0x004fc800078e00ff */
[----:B------:R-:W-:-:S04]  /*1ea50*/  IMAD R0, R38, 0x7effffff, RZ ;  /* 0x7effffff26007824 */ /* 0x000fc800078e02ff */
[----:B------:R-:W-:-:S04]  /*1ea60*/  IMAD.HI.U32 R0, R0, 0x7f000001, R38 ;  /* 0x7f00000100007827 */ /* 0x000fc800078e0026 */
[----:B------:R-:W-:Y:S01]  /*1ea70*/  @P0 IADD3 R83, PT, PT, R83, -0x7f000001, RZ ;  /* 0x80ffffff53530810 */ /* 0x000fe20007ffe0ff */
[----:B------:R-:W-:Y:S01]  /*1ea80*/  ISETP.GE.U32.AND P0, PT, R61, 0x7f000001, PT ;  /* 0x7f0000013d00780c */ /* 0x000fe20003f06070 */
[----:B------:R-:W-:Y:S01]  /*1ea90*/  IMAD.WIDE.U32 R38, R41, R52, RZ ;  /* 0x0000003429267225 */ /* 0x000fe200078e00ff */
[----:B------:R-:W-:-:S03]  /*1eaa0*/  ISETP.GE.U32.AND P1, PT, R0, 0x7f000001, PT ;  /* 0x7f0000010000780c */ /* 0x000fc60003f26070 */
[----:B------:R-:W-:-:S04]  /*1eab0*/  IMAD R144, R38, 0x7effffff, RZ ;  /* 0x7effffff26907824 */ /* 0x000fc800078e02ff */
[----:B------:R-:W-:-:S04]  /*1eac0*/  IMAD.HI.U32 R144, R144, 0x7f000001, R38 ;  /* 0x7f00000190907827 */ /* 0x000fc800078e0026 */
[----:B------:R-:W-:Y:S01]  /*1ead0*/  IMAD.WIDE.U32 R38, R83, 0x5fffffa, RZ ;  /* 0x05fffffa53267825 */ /* 0x000fe200078e00ff */
[----:B------:R-:W-:-:S03]  /*1eae0*/  @P0 IADD3 R61, PT, PT, R61, -0x7f000001, RZ ;  /* 0x80ffffff3d3d0810 */ /* 0x000fc60007ffe0ff */
[----:B------:R-:W-:-:S04]  /*1eaf0*/  IMAD R83, R83, 0x6, RZ ;  /* 0x0000000653537824 */ /* 0x000fc800078e02ff */
[----:B------:R-:W-:Y:S01]  /*1eb00*/  IMAD.HI.U32 R141, R83, 0x7f000001, R38 ;  /* 0x7f000001538d7827 */ /* 0x000fe200078e0026 */
[----:B------:R-:W-:Y:S02]  /*1eb10*/  IADD3 R83, PT, PT, R108, R61, RZ ;  /* 0x0000003d6c537210 */ /* 0x000fe40007ffe0ff */
[----:B------:R-:W-:Y:S01]  /*1eb20*/  @P1 IADD3 R0, PT, PT, R0, -0x7f000001, RZ ;  /* 0x80ffffff00001810 */ /* 0x000fe20007ffe0ff */
[----:B------:R-:W-:Y:S02]  /*1eb30*/  ISETP.GE.U32.AND P1, PT, R125, 0x7f000001, PT ;  /* 0x7f0000017d00780c */ /* 0x000fe40003f26070 */
[----:B------:R-:W-:Y:S02]  /*1eb40*/  ISETP.GE.U32.AND P0, PT, R83, 0x7f000001, PT ;  /* 0x7f0000015300780c */ /* 0x000fe40003f06070 */
[----:B------:R-:W-:-:S09]  /*1eb50*/  IMAD.WIDE.U32 R38, R0, 0x5fffffa, RZ ;  /* 0x05fffffa00267825 */ /* 0x000fd200078e00ff */
[----:B------:R-:W-:Y:S02]  /*1eb60*/  @P1 IADD3 R125, PT, PT, R125, -0x7f000001, RZ ;  /* 0x80ffffff7d7d1810 */ /* 0x000fe40007ffe0ff */
[----:B------:R-:W-:Y:S01]  /*1eb70*/  @P0 IADD3 R83, PT, PT, R83, -0x7f000001, RZ ;  /* 0x80ffffff53530810 */ /* 0x000fe20007ffe0ff */
[----:B------:R-:W-:-:S03]  /*1eb80*/  IMAD R0, R0, 0x6, RZ ;  /* 0x0000000600007824 */ /* 0x000fc600078e02ff */
[----:B------:R-:W-:Y:S01]  /*1eb90*/  IADD3 R83, PT, PT, R83, R125, RZ ;  /* 0x0000007d53537210 */ /* 0x000fe20007ffe0ff */
[----:B------:R-:W-:Y:S01]  /*1eba0*/  IMAD.HI.U32 R0, R0, 0x7f000001, R38 ;  /* 0x7f00000100007827 */ /* 0x000fe200078e0026 */
[----:B------:R-:W-:-:S03]  /*1ebb0*/  ISETP.GE.U32.AND P1, PT, R100, 0x7f000001, PT ;  /* 0x7f0000016400780c */ /* 0x000fc60003f26070 */
[----:B------:R-:W-:Y:S01]  /*1ebc0*/  ISETP.GE.U32.AND P0, PT, R83, 0x7f000001, PT ;  /* 0x7f0000015300780c */ /* 0x000fe20003f06070 */
        /* <DEDUP_REMOVED lines=20> */
[----:B------:R-:W-:-:S05]  /*1ed10*/  ISETP.GE.U32.AND P1, PT, R117, 0x7f000001, PT ;  /* 0x7f0000017500780c */ /* 0x000fca0003f26070 */
[----:B------:R-:W-:Y:S01]  /*1ed20*/  @P0 IADD3 R39, PT, PT, R39, -0x7f000001, RZ ;  /* 0x80ffffff27270810 */ /* 0x000fe20007ffe0ff */
[----:B------:R-:W-:-:S07]  /*1ed30*/  ISETP.GE.U32.AND P0, PT, R83, 0x7f000001, PT ;  /* 0x7f0000015300780c */ /* 0x000fce0003f06070 */
[----:B------:R-:W-:-:S06]  /*1ed40*/  @P1 IADD3 R117, PT, PT, R117, -0x7f000001, RZ ;  /* 0x80ffffff75751810 */ /* 0x000fcc0007ffe0ff */
        /* <DEDUP_REMOVED lines=13> */
[----:B------:R-:W-:Y:S01]  /*1ee20*/  IMAD.WIDE.U32 R40, R42, 0x5fffffa, RZ ;  /* 0x05fffffa2a287825 */ /* 0x000fe200078e00ff */
[----:B------:R-:W-:-:S03]  /*1ee30*/  ISETP.GE.U32.AND P1, PT, R92, 0x7f000001, PT ;  /* 0x7f0000015c00780c */ /* 0x000fc60003f26070 */
[----:B------:R-:W-:-:S08]  /*1ee40*/  IMAD R42, R42, 0x6, RZ ;  /* 0x000000062a2a7824 */ /* 0x000fd000078e02ff */
[----:B------:R-:W-:Y:S01]  /*1ee50*/  @P0 IADD3 R174, PT, PT, R174, -0x7f000001, RZ ;  /* 0x80ffffffaeae0810 */ /* 0x000fe20007ffe0ff */
[----:B------:R-:W-:-:S03]  /*1ee60*/  IMAD.HI.U32 R146, R42, 0x7f000001, R40 ;  /* 0x7f0000012a927827 */ /* 0x000fc600078e0028 */
[----:B------:R-:W-:Y:S01]  /*1ee70*/  IADD3 R174, PT, PT, R174, UR6, RZ ;  /* 0x00000006aeae7c10 */ /* 0x000fe2000fffe0ff */
[----:B------:R-:W-:-:S04]  /*1ee80*/  IMAD.WIDE.U32 R40, R39, 0x5fffffa, RZ ;  /* 0x05fffffa27287825 */ /* 0x000fc800078e00ff */
[----:B------:R-:W-:Y:S01]  /*1ee90*/  IMAD R39, R39, 0x6, RZ ;  /* 0x0000000627277824 */ /* 0x000fe200078e02ff */
[----:B------:R-:W-:-:S03]  /*1eea0*/  ISETP.GE.U32.AND P0, PT, R174, 0x7f000001, PT ;  /* 0x7f000001ae00780c */ /* 0x000fc60003f06070 */
[----:B------:R-:W-:-:S04]  /*1eeb0*/  IMAD.HI.U32 R39, R39, 0x7f000001, R40 ;  /* 0x7f00000127277827 */ /* 0x000fc800078e0028 */
[----:B----4-:R-:W-:Y:S01]  /*1eec0*/  IMAD.WIDE.U32 R40, R36, R77, RZ ;  /* 0x0000004d24287225 */ /* 0x010fe200078e00ff */
[----:B------:R-:W-:-:S03]  /*1eed0*/  @P1 IADD3 R92, PT, PT, R92, -0x7f000001, RZ ;  /* 0x80ffffff5c5c1810 */ /* 0x000fc60007ffe0ff */
[----:B------:R-:W-:Y:S02]  /*1eee0*/  IMAD R42, R40, 0x7effffff, RZ ;  /* 0x7effffff282a7824 */ /* 0x000fe400078e02ff */
[----:B------:R-:W-:Y:S01]  /*1eef0*/  IMAD.WIDE.U32 R76, R36, R76, RZ ;  /* 0x0000004c244c7225 */ /* 0x000fe200078e00ff */
[----:B------:R-:W-:Y:S01]  /*1ef00*/  @P0 IADD3 R174, PT, PT, R174, -0x7f000001, RZ ;  /* 0x80ffffffaeae0810 */ /* 0x000fe20007ffe0ff */
[----:B------:R-:W-:Y:S02]  /*1ef10*/  ISETP.GE.U32.AND P0, PT, R92, 0x7f000001, PT ;  /* 0x7f0000015c00780c */ /* 0x000fe40003f06070 */
[----:B------:R-:W-:-:S04]  /*1ef20*/  IMAD.HI.U32 R40, R42, 0x7f000001, R40 ;  /* 0x7f0000012a287827 */ /* 0x000fc800078e0028 */
[----:B------:R-:W-:-:S04]  /*1ef30*/  IMAD R41, R76, 0x7effffff, RZ ;  /* 0x7effffff4c297824 */ /* 0x000fc800078e02ff */
[----:B------:R-:W-:-:S04]  /*1ef40*/  IMAD.HI.U32 R41, R41, 0x7f000001, R76 ;  /* 0x7f00000129297827 */ /* 0x000fc800078e004c */
[----:B------:R-:W-:Y:S01]  /*1ef50*/  IMAD.WIDE.U32 R76, R36, R52, RZ ;  /* 0x00000034244c7225 */ /* 0x000fe200078e00ff */
[----:B------:R-:W-:-:S03]  /*1ef60*/  ISETP.GE.U32.AND P1, PT, R96, 0x7f000001, PT ;  /* 0x7f0000016000780c */ /* 0x000fc60003f26070 */
[----:B------:R-:W-:Y:S01]  /*1ef70*/  IMAD R42, R76, 0x7effffff, RZ ;  /* 0x7effffff4c2a7824 */ /* 0x000fe200078e02ff */
[----:B------:R-:W-:Y:S01]  /*1ef80*/  ISETP.GE.U32.AND P2, PT, R97, 0x7f000001, PT ;  /* 0x7f0000016100780c */ /* 0x000fe20003f46070 */
[----:B------:R-:W-:Y:S01]  /*1ef90*/  @P0 IADD3 R92, PT, PT, R92, -0x7f000001, RZ ;  /* 0x80ffffff5c5c0810 */ /* 0x000fe20007ffe0ff */
[----:B------:R-:W-:Y:S01]  /*1efa0*/  ISETP.GE.U32.AND P0, PT, R127, 0x7f000001, PT ;  /* 0x7f0000017f00780c */ /* 0x000fe20003f06070 */
[----:B------:R-:W-:-:S04]  /*1efb0*/  IMAD.HI.U32 R42, R42, 0x7f000001, R76 ;  /* 0x7f0000012a2a7827 */ /* 0x000fc800078e004c */
[----:B------:R-:W-:-:S04]  /*1efc0*/  IMAD.WIDE.U32 R76, R8, R230, RZ ;  /* 0x000000e6084c7225 */ /* 0x000fc800078e00ff */
[----:B------:R-:W-:Y:S01]  /*1efd0*/  IMAD R52, R76, 0x7effffff, RZ ;  /* 0x7effffff4c347824 */ /* 0x000fe200078e02ff */
[----:B------:R-:W-:-:S03]  /*1efe0*/  @P1 IADD3 R96, PT, PT, R96, -0x7f000001, RZ ;  /* 0x80ffffff60601810 */ /* 0x000fc60007ffe0ff */
[----:B------:R-:W-:Y:S01]  /*1eff0*/  IMAD.HI.U32 R52, R52, 0x7f000001, R76 ;  /* 0x7f00000134347827 */ /* 0x000fe200078e004c */
[----:B------:R-:W-:-:S03]  /*1f000*/  @P2 IADD3 R97, PT, PT, R97, -0x7f000001, RZ ;  /* 0x80ffffff61612810 */ /* 0x000fc60007ffe0ff */
[----:B------:R-:W-:Y:S01]  /*1f010*/  IMAD.WIDE.U32 R76, R48, R231, RZ ;  /* 0x000000e7304c7225 */ /* 0x000fe200078e00ff */
[----:B------:R-:W-:Y:S01]  /*1f020*/  ISETP.GE.U32.AND P2, PT, R104, 0x7f000001, PT ;  /* 0x7f0000016800780c */ /* 0x000fe20003f46070 */
[----:B------:R-:W-:Y:S01]  /*1f030*/  ISETP.GE.U32.AND P1, PT, R96, 0x7f000001, PT ;  /* 0x7f0000016000780c */ /* 0x000fe20003f26070 */
[----:B------:R-:W-:Y:S01]  /*1f040*/  @P0 IADD3 R127, PT, PT, R127, -0x7f000001, RZ ;  /* 0x80ffffff7f7f0810 */ /* 0x000fe20007ffe0ff */
[----:B------:R-:W-:-:S04]  /*1f050*/  IMAD R83, R76, 0x7effffff, RZ ;  /* 0x7effffff4c537824 */ /* 0x000fc800078e02ff */
[----:B------:R-:W-:Y:S01]  /*1f060*/  IMAD.HI.U32 R83, R83, 0x7f000001, R76 ;  /* 0x7f00000153537827 */ /* 0x000fe200078e004c */
[----:B------:R-:W-:-:S03]  /*1f070*/  ISETP.GE.U32.AND P0, PT, R127, 0x7f000001, PT ;  /* 0x7f0000017f00780c */ /* 0x000fc60003f06070 */
[----:B------:R-:W-:-:S04]  /*1f080*/  IMAD.WIDE.U32 R76, R79, R232, RZ ;  /* 0x000000e84f4c7225 */ /* 0x000fc800078e00ff */
[----:B------:R-:W-:Y:S01]  /*1f090*/  IMAD R106, R76, 0x7effffff, RZ ;  /* 0x7effffff4c6a7824 */ /* 0x000fe200078e02ff */
[----:B------:R-:W-:Y:S02]  /*1f0a0*/  @P2 IADD3 R104, PT, PT, R104, -0x7f000001, RZ ;  /* 0x80ffffff68682810 */ /* 0x000fe40007ffe0ff */
[----:B------:R-:W-:Y:S01]  /*1f0b0*/  @P1 IADD3 R96, PT, PT, R96, -0x7f000001, RZ ;  /* 0x80ffffff60601810 */ /* 0x000fe20007ffe0ff */
[----:B------:R-:W-:Y:S01]  /*1f0c0*/  IMAD.HI.U32 R106, R106, 0x7f000001, R76 ;  /* 0x7f0000016a6a7827 */ /* 0x000fe200078e004c */
[----:B------:R-:W-:-:S03]  /*1f0d0*/  IADD3 R174, PT, PT, R69, R174, RZ ;  /* 0x000000ae45ae7210 */ /* 0x000fc60007ffe0ff */
[----:B------:R-:W-:Y:S01]  /*1f0e0*/  IMAD.WIDE.U32 R76, R88, R233, RZ ;  /* 0x000000e9584c7225 */ /* 0x000fe200078e00ff */
[----:B------:R-:W-:Y:S02]  /*1f0f0*/  IADD3 R129, PT, PT, R92, R97, RZ ;  /* 0x000000615c817210 */ /* 0x000fe40007ffe0ff */
[----:B------:R-:W-:Y:S02]  /*1f100*/  IADD3 R69, PT, PT, R96, R104, RZ ;  /* 0x0000006860457210 */ /* 0x000fe40007ffe0ff */
[----:B------:R-:W-:Y:S01]  /*1f110*/  @P0 IADD3 R127, PT, PT, R127, -0x7f000001, RZ ;  /* 0x80ffffff7f7f0810 */ /* 0x000fe20007ffe0ff */
[----:B------:R-:W-:Y:S01]  /*1f120*/  IMAD R99, R76, 0x7effffff, RZ ;  /* 0x7effffff4c637824 */ /* 0x000fe200078e02ff */
[----:B------:R-:W-:Y:S01]  /*1f130*/  ISETP.GE.U32.AND P0, PT, R52, 0x7f000001, PT ;  /* 0x7f0000013400780c */ /* 0x000fe20003f06070 */
[----:B------:R-:W-:-:S04]  /*1f140*/  IMAD.WIDE.U32 R96, R68, R234, RZ ;  /* 0x000000ea44607225 */ /* 0x000fc800078e00ff */
[----:B------:R-:W-:-:S04]  /*1f150*/  IMAD.HI.U32 R99, R99, 0x7f000001, R76 ;  /* 0x7f00000163637827 */ /* 0x000fc800078e004c */
[----:B------:R-:W-:Y:S01]  /*1f160*/  IMAD R76, R96, 0x7effffff, RZ ;  /* 0x7effffff604c7824 */ /* 0x000fe200078e02ff */
[----:B------:R-:W-:-:S03]  /*1f170*/  ISETP.GE.U32.AND P1, PT, R105, 0x7f000001, PT ;  /* 0x7f0000016900780c */ /* 0x000fc60003f26070 */
        /* <DEDUP_REMOVED lines=40> */
[----:B------:R-:W-:-:S05]  /*1f400*/  IADD3 R76, PT, PT, R76, UR7, RZ ;  /* 0x000000074c4c7c10 */ /* 0x000fca000fffe0ff */
[----:B------:R-:W-:Y:S01]  /*1f410*/  ISETP.GE.U32.AND P0, PT, R76, 0x7f000001, PT ;  /* 0x7f0000014c00780c */ /* 0x000fe20003f06070 */
[----:B------:R-:W-:-:S05]  /*1f420*/  @P1 IADD3 R85, PT, PT, R85, -0x7f000001, RZ ;  /* 0x80ffffff55551810 */ /* 0x000fca0007ffe0ff */
[----:B------:R-:W-:-:S07]  /*1f430*/  ISETP.GE.U32.AND P1, PT, R85, 0x7f000001, PT ;  /* 0x7f0000015500780c */ /* 0x000fce0003f26070 */
[----:B------:R-:W-:Y:S01]  /*1f440*/  @P0 IADD3 R76, PT, PT, R76, -0x7f000001, RZ ;  /* 0x80ffffff4c4c0810 */ /* 0x000fe20007ffe0ff */
[----:B------:R-:W-:Y:S01]  /*1f450*/  ISETP.GE.U32.AND P0, PT, R129, 0x7f000001, PT ;  /* 0x7f0000018100780c */ /* 0x000fe20003f06070 */
[----:B------:R-:W-:-:S04]  /*1f460*/  ISETP.GE.U32.AND P2, PT, R170, 0x7f000001, PT ;  /* 0x7f000001aa00780c */ /* 0x000fc80003f46070 */
[----:B------:R-:W-:Y:S01]  /*1f470*/  @P1 IADD3 R85, PT, PT, R85, -0x7f000001, RZ ;  /* 0x80ffffff55551810 */ /* 0x000fe20007ffe0ff */
[----:B------:R-:W-:-:S07]  /*1f480*/  ISETP.GE.U32.AND P1, PT, R94, 0x7f000001, PT ;  /* 0x7f0000015e00780c */ /* 0x000fce0003f26070 */
[----:B------:R-:W-:Y:S01]  /*1f490*/  @P0 IADD3 R129, PT, PT, R129, -0x7f000001, RZ ;  /* 0x80ffffff81810810 */ /* 0x000fe20007ffe0ff */
[----:B------:R-:W-:Y:S01]  /*1f4a0*/  ISETP.GE.U32.AND P0, PT, R69, 0x7f000001, PT ;  /* 0x7f0000014500780c */ /* 0x000fe20003f06070 */
[----:B------:R-:W-:Y:S02]  /*1f4b0*/  IADD3 R127, PT, PT, R127, R105, RZ ;  /* 0x000000697f7f7210 */ /* 0x000fe40007ffe0ff */
[----:B------:R-:W-:Y:S02]  /*1f4c0*/  @P2 IADD3 R170, PT, PT, R170, -0x7f000001, RZ ;  /* 0x80ffffffaaaa2810 */ /* 0x000fe40007ffe0ff */
[----:B------:R-:W-:Y:S01]  /*1f4d0*/  @P1 IADD3 R94, PT, PT, R94, -0x7f000001, RZ ;  /* 0x80ffffff5e5e1810 */ /* 0x000fe20007ffe0ff */
[----:B------:R-:W-:-:S07]  /*1f4e0*/  ISETP.GE.U32.AND P1, PT, R90, 0x7f000001, PT ;  /* 0x7f0000015a00780c */ /* 0x000fce0003f26070 */
[----:B------:R-:W-:Y:S01]  /*1f4f0*/  @P0 IADD3 R69, PT, PT, R69, -0x7f000001, RZ ;  /* 0x80ffffff45450810 */ /* 0x000fe20007ffe0ff */
[----:B------:R-:W-:Y:S01]  /*1f500*/  ISETP.GE.U32.AND P0, PT, R127, 0x7f000001, PT ;  /* 0x7f0000017f00780c */ /* 0x000fe20003f06070 */
[----:B------:R-:W-:-:S04]  /*1f510*/  IADD3 R85, PT, PT, R85, R170, RZ ;  /* 0x000000aa55557210 */ /* 0x000fc80007ffe0ff */
[----:B------:R-:W-:-:S08]  /*1f520*/  @P1 IADD3 R90, PT, PT, R90, -0x7f000001, RZ ;  /* 0x80ffffff5a5a1810 */ /* 0x000fd00007ffe0ff */
[----:B------:R-:W-:Y:S01]  /*1f530*/  @P0 IADD3 R127, PT, PT, R127, -0x7f000001, RZ ;  /* 0x80ffffff7f7f0810 */ /* 0x000fe20007ffe0ff */
[----:B------:R-:W-:Y:S01]  /*1f540*/  ISETP.GE.U32.AND P0, PT, R85, 0x7f000001, PT ;  /* 0x7f0000015500780c */ /* 0x000fe20003f06070 */
[----:B------:R-:W-:Y:S01]  /*1f550*/  IADD3 R69, PT, PT, R69, R90, RZ ;  /* 0x0000005a45457210 */ /* 0x000fe20007ffe0ff */
[----:B------:R-:W-:Y:S01]  /*1f560*/  ISETP.GE.U32.AND P1, PT, R169, 0x7f000001, PT ;  /* 0x7f000001a900780c */ /* 0x000fe20003f26070 */
[----:B------:R-:W-:Y:S01]  /*1f570*/  IADD3 R172, PT, PT, R65, R76, RZ ;  /* 0x0000004c41ac7210 */ /* 0x000fe20007ffe0ff */
[----:B------:R-:W-:-:S09]  /*1f580*/  IMAD.WIDE.U32 R76, R5, R230, RZ ;  /* 0x000000e6054c7225 */ /* 0x000fd200078e00ff */
[----:B------:R-:W-:Y:S01]  /*1f590*/  @P0 IADD3 R85, PT, PT, R85, -0x7f000001, RZ ;  /* 0x80ffffff55550810 */ /* 0x000fe20007ffe0ff */
[----:B------:R-:W-:Y:S01]  /*1f5a0*/  ISETP.GE.U32.AND P0, PT, R69, 0x7f000001, PT ;  /* 0x7f0000014500780c */ /* 0x000fe20003f06070 */
[----:B------:R-:W-:Y:S01]  /*1f5b0*/  IMAD R105, R76, 0x7effffff, RZ ;  /* 0x7effffff4c697824 */ /* 0x000fe200078e02ff */
[----:B------:R-:W-:Y:S01]  /*1f5c0*/  @P1 IADD3 R169, PT, PT, R169, -0x7f000001, RZ ;  /* 0x80ffffffa9a91810 */ /* 0x000fe20007ffe0ff */
[----:B------:R-:W-:Y:S02]  /*1f5d0*/  ISETP.GE.U32.AND P1, PT, R167, 0x7f000001, PT ;  /* 0x7f000001a700780c */ /* 0x000fe40003f26070 */
[----:B------:R-:W-:-:S08]  /*1f5e0*/  IMAD.HI.U32 R105, R105, 0x7f000001, R76 ;  /* 0x7f00000169697827 */ /* 0x000fd000078e004c */
[----:B------:R-:W-:Y:S01]  /*1f5f0*/  @P0 IADD3 R69, PT, PT, R69, -0x7f000001, RZ ;  /* 0x80ffffff45450810 */ /* 0x000fe20007ffe0ff */
[----:B------:R-:W-:Y:S02]  /*1f600*/  ISETP.GE.U32.AND P0, PT, R105, 0x7f000001, PT ;  /* 0x7f0000016900780c */ /* 0x000fe40003f06070 */
[----:B------:R-:W-:Y:S01]  /*1f610*/  @P1 IADD3 R167, PT, PT, R167, -0x7f000001, RZ ;  /* 0x80ffffffa7a71810 */ /* 0x000fe20007ffe0ff */
[----:B------:R-:W-:Y:S01]  /*1f620*/  ISETP.GE.U32.AND P1, PT, R126, 0x7f000001, PT ;  /* 0x7f0000017e00780c */ /* 0x000fe20003f26070 */
[----:B------:R-:W-:-:S04]  /*1f630*/  IMAD.WIDE.U32 R76, R55, R231, RZ ;  /* 0x000000e7374c7225 */ /* 0x000fc800078e00ff */
[----:B------:R-:W-:-:S05]  /*1f640*/  IMAD R104, R76, 0x7effffff, RZ ;  /* 0x7effffff4c687824 */ /* 0x000fca00078e02ff */
[----:B------:R-:W-:Y:S01]  /*1f650*/  @P0 IADD3 R105, PT, PT, R105, -0x7f000001, RZ ;  /* 0x80ffffff69690810 */ /* 0x000fe20007ffe0ff */
[----:B------:R-:W-:-:S03]  /*1f660*/  IMAD.HI.U32 R104, R104, 0x7f000001, R76 ;  /* 0x7f00000168687827 */ /* 0x000fc600078e004c */
        /* <DEDUP_REMOVED lines=9> */
[----:B------:R-:W-:-:S04]  /*1f700*/  IMAD.WIDE.U32 R76, R67, R232, RZ ;  /* 0x000000e8434c7225 */ /* 0x000fc800078e00ff */
[----:B------:R-:W-:-:S04]  /*1f710*/  IMAD R97, R76, 0x7effffff, RZ ;  /* 0x7effffff4c617824 */ /* 0x000fc800078e02ff */
[----:B------:R-:W-:-:S04]  /*1f720*/  @P1 IADD3 R80, PT, PT, R80, -0x7f000001, RZ ;  /* 0x80ffffff50501810 */ /* 0x000fc80007ffe0ff */
[----:B------:R-:W-:Y:S01]  /*1f730*/  @P0 IADD3 R65, PT, PT, R65, -0x7f000001, RZ ;  /* 0x80ffffff41410810 */ /* 0x000fe20007ffe0ff */
[----:B------:R-:W-:-:S03]  /*1f740*/  IMAD.HI.U32 R97, R97, 0x7f000001, R76 ;  /* 0x7f00000161617827 */ /* 0x000fc600078e004c */
[----:B------:R-:W-:Y:S02]  /*1f750*/  IADD3 R65, PT, PT, R65, R80, RZ ;  /* 0x0000005041417210 */ /* 0x000fe40007ffe0ff */
[----:B------:R-:W-:-:S03]  /*1f760*/  ISETP.GE.U32.AND P1, PT, R97, 0x7f000001, PT ;  /* 0x7f0000016100780c */ /* 0x000fc60003f26070 */
[----:B------:R-:W-:Y:S01]  /*1f770*/  ISETP.GE.U32.AND P0, PT, R65, 0x7f000001, PT ;  /* 0x7f0000014100780c */ /* 0x000fe20003f06070 */
[----:B------:R-:W-:Y:S01]  /*1f780*/  IMAD.WIDE.U32 R76, R56, R233, RZ ;  /* 0x000000e9384c7225 */ /* 0x000fe200078e00ff */
[----:B------:R-:W-:-:S03]  /*1f790*/  IADD3 R170, PT, PT, R129, R94, RZ ;  /* 0x0000005e81aa7210 */ /* 0x000fc60007ffe0ff */
[----:B------:R-:W-:-:S05]  /*1f7a0*/  IMAD R94, R76, 0x7effffff, RZ ;  /* 0x7effffff4c5e7824 */ /* 0x000fca00078e02ff */
[----:B------:R-:W-:-:S03]  /*1f7b0*/  @P1 IADD3 R97, PT, PT, R97, -0x7f000001, RZ ;  /* 0x80ffffff61611810 */ /* 0x000fc60007ffe0ff */
[----:B------:R-:W-:Y:S01]  /*1f7c0*/  @P0 IADD3 R65, PT, PT, R65, -0x7f000001, RZ ;  /* 0x80ffffff41410810 */ /* 0x000fe20007ffe0ff */
[----:B------:R-:W-:-:S03]  /*1f7d0*/  IMAD.HI.U32 R94, R94, 0x7f000001, R76 ;  /* 0x7f0000015e5e7827 */ /* 0x000fc600078e004c */
[----:B------:R-:W-:Y:S02]  /*1f7e0*/  IADD3 R65, PT, PT, R65, R97, RZ ;  /* 0x0000006141417210 */ /* 0x000fe40007ffe0ff */
[----:B------:R-:W-:-:S03]  /*1f7f0*/  ISETP.GE.U32.AND P1, PT, R94, 0x7f000001, PT ;  /* 0x7f0000015e00780c */ /* 0x000fc60003f26070 */
[----:B------:R-:W-:Y:S01]  /*1f800*/  ISETP.GE.U32.AND P0, PT, R65, 0x7f000001, PT ;  /* 0x7f0000014100780c */ /* 0x000fe20003f06070 */
[----:B------:R-:W-:-:S04]  /*1f810*/  IMAD.WIDE.U32 R76, R57, R234, RZ ;  /* 0x000000ea394c7225 */ /* 0x000fc800078e00ff */
[----:B------:R-:W-:-:S05]  /*1f820*/  IMAD R90, R76, 0x7effffff, RZ ;  /* 0x7effffff4c5a7824 */ /* 0x000fca00078e02ff */
[----:B------:R-:W-:-:S03]  /*1f830*/  @P1 IADD3 R94, PT, PT, R94, -0x7f000001, RZ ;  /* 0x80ffffff5e5e1810 */ /* 0x000fc60007ffe0ff */
[----:B------:R-:W-:Y:S01]  /*1f840*/  @P0 IADD3 R65, PT, PT, R65, -0x7f000001, RZ ;  /* 0x80ffffff41410810 */ /* 0x000fe20007ffe0ff */
[----:B------:R-:W-:-:S03]  /*1f850*/  IMAD.HI.U32 R90, R90, 0x7f000001, R76 ;  /* 0x7f0000015a5a7827 */ /* 0x000fc600078e004c */
[----:B------:R-:W-:Y:S02]  /*1f860*/  IADD3 R65, PT, PT, R65, R94, RZ ;  /* 0x0000005e41417210 */ /* 0x000fe40007ffe0ff */
[----:B------:R-:W-:-:S03]  /*1f870*/  ISETP.GE.U32.AND P1, PT, R90, 0x7f000001, PT ;  /* 0x7f0000015a00780c */ /* 0x000fc60003f26070 */
[----:B------:R-:W-:Y:S01]  /*1f880*/  ISETP.GE.U32.AND P0, PT, R65, 0x7f000001, PT ;  /* 0x7f0000014100780c */ /* 0x000fe20003f06070 */
[----:B------:R-:W-:Y:S01]  /*1f890*/  IMAD.WIDE.U32 R76, R45, R235, RZ ;  /* 0x000000eb2d4c7225 */ /* 0x000fe200078e00ff */
[----:B------:R-:W-:Y:S02]  /*1f8a0*/  IADD3 R171, PT, PT, R127, R169, RZ ;  /* 0x000000a97fab7210 */ /* 0x000fe40007ffe0ff */
[----:B------:R-:W-:Y:S01]  /*1f8b0*/  IADD3 R169, PT, PT, R85, R167, RZ ;  /* 0x000000a755a97210 */ /* 0x000fe20007ffe0ff */
[----:B------:R-:W-:-:S05]  /*1f8c0*/  IMAD R85, R76, 0x7effffff, RZ ;  /* 0x7effffff4c557824 */ /* 0x000fca00078e02ff */
[----:B------:R-:W-:-:S03]  /*1f8d0*/  @P1 IADD3 R90, PT, PT, R90, -0x7f000001, RZ ;  /* 0x80ffffff5a5a1810 */ /* 0x000fc60007ffe0ff */
[----:B------:R-:W-:Y:S01]  /*1f8e0*/  @P0 IADD3 R65, PT, PT, R65, -0x7f000001, RZ ;  /* 0x80ffffff41410810 */ /* 0x000fe20007ffe0ff */
[----:B------:R-:W-:-:S03]  /*1f8f0*/  IMAD.HI.U32 R85, R85, 0x7f000001, R76 ;  /* 0x7f00000155557827 */ /* 0x000fc600078e004c */
[----:B------:R-:W-:Y:S02]  /*1f900*/  IADD3 R65, PT, PT, R65, R90, RZ ;  /* 0x0000005a41417210 */ /* 0x000fe40007ffe0ff */
[----:B------:R-:W-:-:S03]  /*1f910*/  ISETP.GE.U32.AND P1, PT, R85, 0x7f000001, PT ;  /* 0x7f0000015500780c */ /* 0x000fc60003f26070 */
[----:B------:R-:W-:-:S10]  /*1f920*/  ISETP.GE.U32.AND P0, PT, R65, 0x7f000001, PT ;  /* 0x7f0000014100780c */ /* 0x000fd40003f06070 */
[----:B------:R-:W-:-:S03]  /*1f930*/  @P1 IADD3 R85, PT, PT, R85, -0x7f000001, RZ ;  /* 0x80ffffff55551810 */ /* 0x000fc60007ffe0ff */
[----:B------:R-:W-:-:S04]  /*1f940*/  @P0 IADD3 R65, PT, PT, R65, -0x7f000001, RZ ;  /* 0x80ffffff41410810 */ /* 0x000fc80007ffe0ff */
[----:B------:R-:W-:-:S05]  /*1f950*/  IADD3 R65, PT, PT, R65, R85, RZ ;  /* 0x0000005541417210 */ /* 0x000fca0007ffe0ff */
[----:B------:R-:W-:-:S13]  /*1f960*/  ISETP.GE.U32.AND P0, PT, R65, 0x7f000001, PT ;  /* 0x7f0000014100780c */ /* 0x000fda0003f06070 */
[----:B------:R-:W-:-:S04]  /*1f970*/  @P0 IADD3 R65, PT, PT, R65, -0x7f000001, RZ ;  /* 0x80ffffff41410810 */ /* 0x000fc80007ffe0ff */
[----:B------:R-:W-:-:S05]  /*1f980*/  IADD3 R65, PT, PT, R65, UR8, RZ ;  /* 0x0000000841417c10 */ /* 0x000fca000fffe0ff */
[----:B------:R-:W-:Y:S01]  /*1f990*/  ISETP.GE.U32.AND P0, PT, R65, 0x7f000001, PT ;  /* 0x7f0000014100780c */ /* 0x000fe20003f06070 */
[----:B------:R-:W-:Y:S01]  /*1f9a0*/  IMAD.WIDE.U32 R76, R4, R230, RZ ;  /* 0x000000e6044c7225 */ /* 0x000fe200078e00ff */
[----:B------:R-:W-:Y:S01]  /*1f9b0*/  IADD3 R137, PT, PT, R69, R126, RZ ;  /* 0x0000007e45897210 */ /* 0x000fe20007ffe0ff */
[----:B------:R-:W-:Y:S01]  /*1f9c0*/  ISETP.GE.U32.AND P2, PT, R145, 0x7f000001, PT ;  /* 0x7f0000019100780c */ /* 0x000fe20003f46070 */
[----:B------:R-:W-:Y:S01]  /*1f9d0*/  ISETP.GE.U32.AND P3, PT, R146, 0x7f000001, PT ;  /* 0x7f0000019200780c */ /* 0x000fe20003f66070 */
[----:B------:R-:W-:Y:S01]  /*1f9e0*/  IMAD.WIDE.U32 R126, R43, R231, RZ ;  /* 0x000000e72b7e7225 */ /* 0x000fe200078e00ff */
[----:B------:R-:W-:Y:S02]  /*1f9f0*/  IADD3 R193, PT, PT, R193, R49, RZ ;  /* 0x00000031c1c17210 */ /* 0x000fe40007ffe0ff */
[C---:B------:R-:W-:Y:S02]  /*1fa00*/  IADD3 R190, PT, PT, R49.reuse, R190, RZ ;  /* 0x000000be31be7210 */ /* 0x040fe40007ffe0ff */
[----:B------:R-:W-:-:S02]  /*1fa10*/  IADD3 R140, PT, PT, R49, R140, RZ ;  /* 0x0000008c318c7210 */ /* 0x000fc40007ffe0ff */
[----:B------:R-:W-:Y:S02]  /*1fa20*/  IADD3 R61, PT, PT, R49, R61, RZ ;  /* 0x0000003d313d7210 */ /* 0x000fe40007ffe0ff */
[----:B------:R-:W-:Y:S02]  /*1fa30*/  IADD3 R203, PT, PT, R203, R50, RZ ;  /* 0x00000032cbcb7210 */ /* 0x000fe40007ffe0ff */
[C---:B------:R-:W-:Y:S02]  /*1fa40*/  IADD3 R139, PT, PT, R50.reuse, R139, RZ ;  /* 0x0000008b328b7210 */ /* 0x040fe40007ffe0ff */
[C---:B------:R-:W-:Y:S02]  /*1fa50*/  IADD3 R196, PT, PT, R50.reuse, R196, RZ ;  /* 0x000000c432c47210 */ /* 0x040fe40007ffe0ff */
[----:B------:R-:W-:Y:S02]  /*1fa60*/  @P0 IADD3 R65, PT, PT, R65, -0x7f000001, RZ ;  /* 0x80ffffff41410810 */ /* 0x000fe40007ffe0ff */
[----:B------:R-:W-:-:S02]  /*1fa70*/  IADD3 R52, PT, PT, R50, R52, RZ ;  /* 0x0000003432347210 */ /* 0x000fc40007ffe0ff */
[----:B------:R-:W-:Y:S02]  /*1fa80*/  IADD3 R136, PT, PT, R84, R136, RZ ;  /* 0x0000008854887210 */ /* 0x000fe40007ffe0ff */
[----:B------:R-:W-:Y:S02]  /*1fa90*/  @P2 IADD3 R145, PT, PT, R145, -0x7f000001, RZ ;  /* 0x80ffffff91912810 */ /* 0x000fe40007ffe0ff */
[----:B------:R-:W-:Y:S02]  /*1faa0*/  @P3 IADD3 R146, PT, PT, R146, -0x7f000001, RZ ;  /* 0x80ffffff92923810 */ /* 0x000fe40007ffe0ff */
[----:B------:R-:W-:Y:S01]  /*1fab0*/  IADD3 R175, PT, PT, R62, R65, RZ ;  /* 0x000000413eaf7210 */ /* 0x000fe20007ffe0ff */
[----:B------:R-:W-:Y:S01]  /*1fac0*/  IMAD R62, R76, 0x7effffff, RZ ;  /* 0x7effffff4c3e7824 */ /* 0x000fe200078e02ff */
[----:B------:R-:W-:Y:S02]  /*1fad0*/  IADD3 R105, PT, PT, R84, R105, RZ ;  /* 0x0000006954697210 */ /* 0x000fe40007ffe0ff */
[----:B------:R-:W-:Y:S01]  /*1fae0*/  IADD3 R133, PT, PT, R81, R133, RZ ;  /* 0x0000008551857210 */ /* 0x000fe20007ffe0ff */
[----:B------:R-:W-:Y:S01]  /*1faf0*/  IMAD.WIDE.U32 R36, R36, R37, RZ ;  /* 0x0000002524247225 */ /* 0x000fe200078e00ff */
[----:B------:R-:W-:-:S02]  /*1fb00*/  IADD3 R160, PT, PT, R160, UR6, RZ ;  /* 0x00000006a0a07c10 */ /* 0x000fc4000fffe0ff */
[----:B------:R-:W-:Y:S02]  /*1fb10*/  IADD3 R151, PT, PT, R151, UR7, RZ ;  /* 0x0000000797977c10 */ /* 0x000fe4000fffe0ff */
[----:B------:R-:W-:Y:S01]  /*1fb20*/  IADD3 R228, PT, PT, R228, UR9, RZ ;  /* 0x00000009e4e47c10 */ /* 0x000fe2000fffe0ff */
[----:B------:R-:W-:Y:S01]  /*1fb30*/  IMAD.HI.U32 R76, R62, 0x7f000001, R76 ;  /* 0x7f0000013e4c7827 */ /* 0x000fe200078e004c */
[----:B------:R-:W-:Y:S01]  /*1fb40*/  IADD3 R150, PT, PT, R150, UR8, RZ ;  /* 0x0000000896967c10 */ /* 0x000fe2000fffe0ff */
[----:B------:R-:W2:Y:S02]  /*1fb50*/  LDL.LU R231, [R1+0x1ec] ;  /* 0x0001ec0001e77983 */ /* 0x000ea40000300800 */
[----:B------:R-:W-:Y:S02]  /*1fb60*/  IMAD R77, R126, 0x7effffff, RZ ;  /* 0x7effffff7e4d7824 */ /* 0x000fe400078e02ff */
[----:B------:R-:W3:Y:S02]  /*1fb70*/  LDL.LU R230, [R1+0x1fc] ;  /* 0x0001fc0001e67983 */ /* 0x000ee40000300800 */
[----:B------:R-:W-:-:S04]  /*1fb80*/  IMAD.HI.U32 R77, R77, 0x7f000001, R126 ;  /* 0x7f0000014d4d7827 */ /* 0x000fc800078e007e */
[----:B------:R-:W-:Y:S01]  /*1fb90*/  IMAD.WIDE.U32 R126, R64, R232, RZ ;  /* 0x000000e8407e7225 */ /* 0x000fe200078e00ff */
[----:B------:R-:W-:Y:S01]  /*1fba0*/  ISETP.GE.U32.AND P0, PT, R76, 0x7f000001, PT ;  /* 0x7f0000014c00780c */ /* 0x000fe20003f06070 */
[----:B------:R-:W-:Y:S01]  /*1fbb0*/  ISETP.GE.U32.AND P1, PT, R77, 0x7f000001, PT ;  /* 0x7f0000014d00780c */ /* 0x000fe20003f26070 */
[----:B------:R-:W-:Y:S01]  /*1fbc0*/  ISETP.GE.U32.AND P2, PT, R170, 0x7f000001, PT ;  /* 0x7f000001aa00780c */ /* 0x000fe20003f46070 */
[----:B------:R-:W-:Y:S01]  /*1fbd0*/  IMAD R69, R126, 0x7effffff, RZ ;  /* 0x7effffff7e457824 */ /* 0x000fe200078e02ff */
[----:B------:R-:W4:Y:S03]  /*1fbe0*/  LDL.LU R232, [R1+0x1f0] ;  /* 0x0001f00001e87983 */ /* 0x000f260000300800 */
[----:B------:R-:W-:-:S04]  /*1fbf0*/  IMAD.HI.U32 R69, R69, 0x7f000001, R126 ;  /* 0x7f00000145457827 */ /* 0x000fc800078e007e */
[----:B------:R-:W-:Y:S02]  /*1fc00*/  IMAD.WIDE.U32 R126, R128, R233, RZ ;  /* 0x000000e9807e7225 */ /* 0x000fe400078e00ff */
[----:B------:R-:W-:Y:S02]  /*1fc10*/  @P0 IADD3 R76, PT, PT, R76, -0x7f000001, RZ ;  /* 0x80ffffff4c4c0810 */ /* 0x000fe40007ffe0ff */
[----:B------:R-:W-:Y:S01]  /*1fc20*/  @P1 IADD3 R77, PT, PT, R77, -0x7f000001, RZ ;  /* 0x80ffffff4d4d1810 */ /* 0x000fe20007ffe0ff */
[----:B------:R-:W-:Y:S01]  /*1fc30*/  IMAD R65, R126, 0x7effffff, RZ ;  /* 0x7effffff7e417824 */ /* 0x000fe200078e02ff */
[----:B------:R-:W-:Y:S01]  /*1fc40*/  @P2 IADD3 R170, PT, PT, R170, -0x7f000001, RZ ;  /* 0x80ffffffaaaa2810 */ /* 0x000fe20007ffe0ff */
[----:B------:R-:W2:Y:S02]  /*1fc50*/  LDL.LU R233, [R1+0x200] ;  /* 0x0002000001e97983 */ /* 0x000ea40000300800 */
[----:B------:R-:W-:-:S04]  /*1fc60*/  IMAD.HI.U32 R65, R65, 0x7f000001, R126 ;  /* 0x7f00000141417827 */ /* 0x000fc800078e007e */
[----:B------:R-:W-:Y:S01]  /*1fc70*/  IMAD.WIDE.U32 R126, R53, R234, RZ ;  /* 0x000000ea357e7225 */ /* 0x000fe200078e00ff */
[----:B------:R-:W-:Y:S01]  /*1fc80*/  ISETP.GE.U32.AND P1, PT, R71, 0x7f000001, PT ;  /* 0x7f0000014700780c */ /* 0x000fe20003f26070 */
[----:B------:R-:W-:Y:S01]  /*1fc90*/  ISETP.GE.U32.AND P2, PT, R148, 0x7f000001, PT ;  /* 0x7f0000019400780c */ /* 0x000fe20003f46070 */
[----:B------:R-:W-:Y:S01]  /*1fca0*/  IADD3 R146, PT, PT, R170, R146, RZ ;  /* 0x00000092aa927210 */ /* 0x000fe20007ffe0ff */
[----:B------:R-:W-:Y:S01]  /*1fcb0*/  IMAD R62, R126, 0x7effffff, RZ ;  /* 0x7effffff7e3e7824 */ /* 0x000fe200078e02ff */
[----:B------:R-:W2:Y:S03]  /*1fcc0*/  LDL.LU R234, [R1+0x208] ;  /* 0x0002080001ea7983 */ /* 0x000ea60000300800 */
[----:B------:R-:W-:-:S04]  /*1fcd0*/  IMAD.HI.U32 R62, R62, 0x7f000001, R126 ;  /* 0x7f0000013e3e7827 */ /* 0x000fc800078e007e */
[----:B------:R-:W-:Y:S02]  /*1fce0*/  IMAD.WIDE.U32 R126, R114, R235, RZ ;  /* 0x000000eb727e7225 */ /* 0x000fe400078e00ff */
[----:B------:R-:W-:Y:S02]  /*1fcf0*/  @P1 IADD3 R71, PT, PT, R71, -0x7f000001, RZ ;  /* 0x80ffffff47471810 */ /* 0x000fe40007ffe0ff */
[----:B------:R-:W-:Y:S01]  /*1fd00*/  @P2 IADD3 R148, PT, PT, R148, -0x7f000001, RZ ;  /* 0x80ffffff94942810 */ /* 0x000fe20007ffe0ff */
[----:B------:R-:W-:Y:S01]  /*1fd10*/  IMAD R129, R126, 0x7effffff, RZ ;  /* 0x7effffff7e817824 */ /* 0x000fe200078e02ff */
[----:B------:R-:W2:Y:S03]  /*1fd20*/  LDL.LU R235, [R1+0x1e4] ;  /* 0x0001e40001eb7983 */ /* 0x000ea60000300800 */
[----:B------:R-:W-:Y:S01]  /*1fd30*/  IMAD.HI.U32 R129, R129, 0x7f000001, R126 ;  /* 0x7f00000181817827 */ /* 0x000fe200078e007e */
[----:B------:R-:W-:-:S05]  /*1fd40*/  IADD3 R126, PT, PT, R54, R76, RZ ;  /* 0x0000004c367e7210 */ /* 0x000fca0007ffe0ff */
[----:B------:R-:W-:-:S13]  /*1fd50*/  ISETP.GE.U32.AND P0, PT, R126, 0x7f000001, PT ;  /* 0x7f0000017e00780c */ /* 0x000fda0003f06070 */
        /* <DEDUP_REMOVED lines=35> */
[----:B------:R-:W-:-:S12]  /*1ff90*/  ISETP.GE.U32.AND P1, PT, R171, 0x7f000001, PT ;  /* 0x7f000001ab00780c */ /* 0x000fd80003f26070 */
[----:B------:R-:W-:Y:S01]  /*1ffa0*/  @P0 IADD3 R167, PT, PT, R167, -0x7f000001, RZ ;  /* 0x80ffffffa7a70810 */ /* 0x000fe20007ffe0ff */
[----:B------:R-:W-:-:S04]  /*1ffb0*/  ISETP.GE.U32.AND P0, PT, R174, 0x7f000001, PT ;  /* 0x7f000001ae00780c */ /* 0x000fc80003f06070 */
[----:B------:R-:W-:-:S04]  /*1ffc0*/  IMAD.WIDE.U32 R126, R167, UR11, RZ ;  /* 0x0000000ba77e7c25 */ /* 0x000fc8000f8e00ff */
[----:B------:R-:W-:-:S04]  /*1ffd0*/  IMAD R130, R126, 0x7effffff, RZ ;  /* 0x7effffff7e827824 */ /* 0x000fc800078e02ff */
[----:B------:R-:W-:Y:S01]  /*1ffe0*/  IMAD.HI.U32 R130, R130, 0x7f000001, R126 ;  /* 0x7f00000182827827 */ /* 0x000fe200078e007e */
[----:B------:R-:W-:Y:S02]  /*1fff0*/  @P1 IADD3 R171, PT, PT, R171, -0x7f000001, RZ ;  /* 0x80ffffffabab1810 */ /* 0x000fe40007ffe0ff */
[----:B------:R-:W-:Y:S01]  /*20000*/  @P0 IADD3 R174, PT, PT, R174, -0x7f000001, RZ ;  /* 0x80ffffffaeae0810 */ /* 0x000fe20007ffe0ff */
[----:B------:R-:W-:Y:S01]  /*20010*/  ISETP.GE.U32.AND P0, PT, R175, 0x7f000001, PT ;  /* 0x7f000001af00780c */ /* 0x000fe20003f06070 */
[----:B------:R-:W-:Y:S02]  /*20020*/  ISETP.GE.U32.AND P1, PT, R130, 0x7f000001, PT ;  /* 0x7f0000018200780c */ /* 0x000fe40003f26070 */
[----:B------:R-:W-:Y:S02]  /*20030*/  IADD3 R174, PT, PT, R32, R174, RZ ;  /* 0x000000ae20ae7210 */ /* 0x000fe40007ffe0ff */
[----:B------:R-:W-:-:S08]  /*20040*/  IADD3 R145, PT, PT, R171, R145, RZ ;  /* 0x00000091ab917210 */ /* 0x000fd00007ffe0ff */
[----:B------:R-:W-:Y:S02]  /*20050*/  @P0 IADD3 R175, PT, PT, R175, -0x7f000001, RZ ;  /* 0x80ffffffafaf0810 */ /* 0x000fe40007ffe0ff */
[----:B------:R-:W-:Y:S01]  /*20060*/  @P1 IADD3 R130, PT, PT, R130, -0x7f000001, RZ ;  /* 0x80ffffff82821810 */ /* 0x000fe20007ffe0ff */
[----:B------:R-:W-:Y:S01]  /*20070*/  ISETP.GE.U32.AND P1, PT, R174, 0x7f000001, PT ;  /* 0x7f000001ae00780c */ /* 0x000fe20003f26070 */
[----:B------:R-:W-:-:S03]  /*20080*/  IADD3 R171, PT, PT, R34, R175, RZ ;  /* 0x000000af22ab7210 */ /* 0x000fc60007ffe0ff */
[C---:B------:R-:W-:Y:S02]  /*20090*/  IMAD.WIDE.U32 R126, R130.reuse, 0x5fffffa, RZ ;  /* 0x05fffffa827e7825 */ /* 0x040fe400078e00ff */
[----:B------:R-:W-:Y:S02]  /*200a0*/  ISETP.GE.U32.AND P0, PT, R171, 0x7f000001, PT ;  /* 0x7f000001ab00780c */ /* 0x000fe40003f06070 */
[----:B------:R-:W-:-:S05]  /*200b0*/  IMAD R130, R130, 0x6, RZ ;  /* 0x0000000682827824 */ /* 0x000fca00078e02ff */
[----:B------:R-:W-:Y:S01]  /*200c0*/  @P1 IADD3 R174, PT, PT, R174, -0x7f000001, RZ ;  /* 0x80ffffffaeae1810 */ /* 0x000fe20007ffe0ff */
[----:B------:R-:W-:Y:S01]  /*200d0*/  ISETP.GE.U32.AND P1, PT, R169, 0x7f000001, PT ;  /* 0x7f000001a900780c */ /* 0x000fe20003f26070 */
[----:B------:R-:W-:-:S04]  /*200e0*/  IMAD.HI.U32 R130, R130, 0x7f000001, R126 ;  /* 0x7f00000182827827 */ /* 0x000fc800078e007e */
[----:B------:R-:W-:Y:S01]  /*200f0*/  IMAD.WIDE.U32 R126, R174, UR10, RZ ;  /* 0x0000000aae7e7c25 */ /* 0x000fe2000f8e00ff */
[----:B------:R-:W-:-:S03]  /*20100*/  @P0 IADD3 R171, PT, PT, R171, -0x7f000001, RZ ;  /* 0x80ffffffabab0810 */ /* 0x000fc60007ffe0ff */
[----:B------:R-:W-:Y:S01]  /*20110*/  IMAD R170, R126, 0x7effffff, RZ ;  /* 0x7effffff7eaa7824 */ /* 0x000fe200078e02ff */
[----:B------:R-:W-:-:S03]  /*20120*/  ISETP.GE.U32.AND P0, PT, R172, 0x7f000001, PT ;  /* 0x7f000001ac00780c */ /* 0x000fc60003f06070 */
[----:B------:R-:W-:Y:S01]  /*20130*/  @P1 IADD3 R169, PT, PT, R169, -0x7f000001, RZ ;  /* 0x80ffffffa9a91810 */ /* 0x000fe20007ffe0ff */
[----:B------:R-:W-:-:S04]  /*20140*/  IMAD.HI.U32 R170, R170, 0x7f000001, R126 ;  /* 0x7f000001aaaa7827 */ /* 0x000fc800078e007e */
[----:B------:R-:W-:Y:S01]  /*20150*/  IMAD.WIDE.U32 R126, R171, UR12, RZ ;  /* 0x0000000cab7e7c25 */ /* 0x000fe2000f8e00ff */
[----:B------:R-:W-:-:S03]  /*20160*/  IADD3 R169, PT, PT, R169, R148, RZ ;  /* 0x00000094a9a97210 */ /* 0x000fc60007ffe0ff */
[----:B------:R-:W-:Y:S01]  /*20170*/  IMAD R148, R126, 0x7effffff, RZ ;  /* 0x7effffff7e947824 */ /* 0x000fe200078e02ff */
[----:B------:R-:W-:-:S03]  /*20180*/  ISETP.GE.U32.AND P1, PT, R170, 0x7f000001, PT ;  /* 0x7f000001aa00780c */ /* 0x000fc60003f26070 */
[----:B------:R-:W-:Y:S01]  /*20190*/  IMAD.HI.U32 R148, R148, 0x7f000001, R126 ;  /* 0x7f00000194947827 */ /* 0x000fe200078e007e */
[----:B------:R-:W-:-:S04]  /*201a0*/  @P0 IADD3 R172, PT, PT, R172, -0x7f000001, RZ ;  /* 0x80ffffffacac0810 */ /* 0x000fc80007ffe0ff */
[----:B------:R-:W-:Y:S01]  /*201b0*/  ISETP.GE.U32.AND P2, PT, R148, 0x7f000001, PT ;  /* 0x7f0000019400780c */ /* 0x000fe20003f46070 */
[----:B------:R-:W-:-:S04]  /*201c0*/  IADD3 R172, PT, PT, R33, R172, RZ ;  /* 0x000000ac21ac7210 */ /* 0x000fc80007ffe0ff */
[----:B------:R-:W-:Y:S01]  /*201d0*/  @P1 IADD3 R170, PT, PT, R170, -0x7f000001, RZ ;  /* 0x80ffffffaaaa1810 */ /* 0x000fe20007ffe0ff */
[----:B------:R-:W-:-:S04]  /*201e0*/  ISETP.GE.U32.AND P0, PT, R172, 0x7f000001, PT ;  /* 0x7f000001ac00780c */ /* 0x000fc80003f06070 */
[----:B------:R-:W-:-:S03]  /*201f0*/  ISETP.GE.U32.AND P1, PT, R170, 0x7f000001, PT ;  /* 0x7f000001aa00780c */ /* 0x000fc60003f26070 */
[----:B------:R-:W-:Y:S01]  /*20200*/  @P2 IADD3 R148, PT, PT, R148, -0x7f000001, RZ ;  /* 0x80ffffff94942810 */ /* 0x000fe20007ffe0ff */
[----:B------:R-:W-:-:S04]  /*20210*/  ISETP.GE.U32.AND P2, PT, R130, 0x7f000001, PT ;  /* 0x7f0000018200780c */ /* 0x000fc80003f46070 */
[----:B------:R-:W-:Y:S01]  /*20220*/  IMAD.WIDE.U32 R126, R148, 0x5fffffa, RZ ;  /* 0x05fffffa947e7825 */ /* 0x000fe200078e00ff */
[----:B------:R-:W-:-:S03]  /*20230*/  @P0 IADD3 R172, PT, PT, R172, -0x7f000001, RZ ;  /* 0x80ffffffacac0810 */ /* 0x000fc60007ffe0ff */
[----:B------:R-:W-:Y:S01]  /*20240*/  IMAD R148, R148, 0x6, RZ ;  /* 0x0000000694947824 */ /* 0x000fe200078e02ff */
[----:B------:R-:W-:-:S03]  /*20250*/  @P1 IADD3 R170, PT, PT, R170, -0x7f000001, RZ ;  /* 0x80ffffffaaaa1810 */ /* 0x000fc60007ffe0ff */
[----:B------:R-:W-:Y:S01]  /*20260*/  IMAD.HI.U32 R148, R148, 0x7f000001, R126 ;  /* 0x7f00000194947827 */ /* 0x000fe200078e007e */
[----:B------:R-:W-:-:S03]  /*20270*/  @P2 IADD3 R130, PT, PT, R130, -0x7f000001, RZ ;  /* 0x80ffffff82822810 */ /* 0x000fc60007ffe0ff */
[----:B------:R-:W-:Y:S01]  /*20280*/  IMAD.WIDE.U32 R126, R172, UR13, RZ ;  /* 0x0000000dac7e7c25 */ /* 0x000fe2000f8e00ff */
        /* <DEDUP_REMOVED lines=42> */
[----:B------:R-:W-:-:S04]  /*20530*/  IMAD.WIDE.U32 R126, R146, R171, RZ ;  /* 0x000000ab927e7225 */ /* 0x000fc800078e00ff */
[----:B------:R-:W-:-:S04]  /*20540*/  IMAD R170, R126, 0x7effffff, RZ ;  /* 0x7effffff7eaa7824 */ /* 0x000fc800078e02ff */
[----:B------:R-:W-:-:S05]  /*20550*/  IMAD.HI.U32 R170, R170, 0x7f000001, R126 ;  /* 0x7f000001aaaa7827 */ /* 0x000fca00078e007e */
[----:B------:R-:W-:Y:S01]  /*20560*/  ISETP.GE.U32.AND P0, PT, R170, 0x7f000001, PT ;  /* 0x7f000001aa00780c */ /* 0x000fe20003f06070 */
[----:B------:R-:W-:-:S12]  /*20570*/  ISETP.GE.U32.AND P1, PT, R130, 0x7f000001, PT ;  /* 0x7f0000018200780c */ /* 0x000fd80003f26070 */
[----:B------:R-:W-:Y:S01]  /*20580*/  @P0 IADD3 R170, PT, PT, R170, -0x7f000001, RZ ;  /* 0x80ffffffaaaa0810 */ /* 0x000fe20007ffe0ff */
[----:B------:R-:W-:-:S04]  /*20590*/  ISETP.GE.U32.AND P0, PT, R143, 0x7f000001, PT ;  /* 0x7f0000018f00780c */ /* 0x000fc80003f06070 */
[----:B------:R-:W-:-:S04]  /*205a0*/  IMAD.WIDE.U32 R126, R170, 0x5fffffa, RZ ;  /* 0x05fffffaaa7e7825 */ /* 0x000fc800078e00ff */
[----:B------:R-:W-:-:S05]  /*205b0*/  IMAD R170, R170, 0x6, RZ ;  /* 0x00000006aaaa7824 */ /* 0x000fca00078e02ff */
[----:B------:R-:W-:Y:S01]  /*205c0*/  @P0 IADD3 R143, PT, PT, R143, -0x7f000001, RZ ;  /* 0x80ffffff8f8f0810 */ /* 0x000fe20007ffe0ff */
[----:B------:R-:W-:Y:S01]  /*205d0*/  IMAD.HI.U32 R170, R170, 0x7f000001, R126 ;  /* 0x7f000001aaaa7827 */ /* 0x000fe200078e007e */
[----:B------:R-:W-:-:S03]  /*205e0*/  @P1 IADD3 R130, PT, PT, R130, -0x7f000001, RZ ;  /* 0x80ffffff82821810 */ /* 0x000fc60007ffe0ff */
[----:B------:R-:W-:Y:S01]  /*205f0*/  ISETP.GE.U32.AND P0, PT, R143, 0x7f000001, PT ;  /* 0x7f0000018f00780c */ /* 0x000fe20003f06070 */
[----:B------:R-:W-:Y:S01]  /*20600*/  IMAD.WIDE.U32 R126, R171, UR10, RZ ;  /* 0x0000000aab7e7c25 */ /* 0x000fe2000f8e00ff */
[----:B------:R-:W-:Y:S01]  /*20610*/  ISETP.GE.U32.AND P2, PT, R170, 0x7f000001, PT ;  /* 0x7f000001aa00780c */ /* 0x000fe20003f46070 */
[----:B------:R-:W-:Y:S02]  /*20620*/  ISETP.GE.U32.AND P1, PT, R159, 0x7f000001, PT ;  /* 0x7f0000019f00780c */ /* 0x000fe40003f26070 */
[----:B------:R-:W-:-:S04]  /*20630*/  IMAD R175, R126, 0x7effffff, RZ ;  /* 0x7effffff7eaf7824 */ /* 0x000fc800078e02ff */
[----:B------:R-:W-:-:S04]  /*20640*/  IMAD.HI.U32 R175, R175, 0x7f000001, R126 ;  /* 0x7f000001afaf7827 */ /* 0x000fc800078e007e */
[----:B------:R-:W-:Y:S01]  /*20650*/  @P0 IADD3 R143, PT, PT, R143, -0x7f000001, RZ ;  /* 0x80ffffff8f8f0810 */ /* 0x000fe20007ffe0ff */
[----:B------:R-:W-:Y:S01]  /*20660*/  ISETP.GE.U32.AND P0, PT, R175, 0x7f000001, PT ;  /* 0x7f000001af00780c */ /* 0x000fe20003f06070 */
[----:B------:R-:W-:Y:S02]  /*20670*/  @P2 IADD3 R170, PT, PT, R170, -0x7f000001, RZ ;  /* 0x80ffffffaaaa2810 */ /* 0x000fe40007ffe0ff */
[----:B------:R-:W-:Y:S01]  /*20680*/  @P1 IADD3 R159, PT, PT, R159, -0x7f000001, RZ ;  /* 0x80ffffff9f9f1810 */ /* 0x000fe20007ffe0ff */
[----:B------:R-:W-:Y:S01]  /*20690*/  IMAD.WIDE.U32 R126, R172, UR11, RZ ;  /* 0x0000000bac7e7c25 */ /* 0x000fe2000f8e00ff */
[----:B------:R-:W-:Y:S02]  /*206a0*/  IADD3 R170, PT, PT, R130, R170, RZ ;  /* 0x000000aa82aa7210 */ /* 0x000fe40007ffe0ff */
[----:B------:R-:W-:Y:S01]  /*206b0*/  IADD3 R130, PT, PT, R143, R159, RZ ;  /* 0x0000009f8f827210 */ /* 0x000fe20007ffe0ff */
[----:B------:R-:W-:-:S04]  /*206c0*/  IMAD R143, R126, 0x7effffff, RZ ;  /* 0x7effffff7e8f7824 */ /* 0x000fc800078e02ff */
[----:B------:R-:W-:Y:S01]  /*206d0*/  IMAD.HI.U32 R143, R143, 0x7f000001, R126 ;  /* 0x7f0000018f8f7827 */ /* 0x000fe200078e007e */
[----:B------:R-:W-:Y:S01]  /*206e0*/  @P0 IADD3 R175, PT, PT, R175, -0x7f000001, RZ ;  /* 0x80ffffffafaf0810 */ /* 0x000fe20007ffe0ff */
[----:B------:R-:W-:-:S03]  /*206f0*/  ISETP.GE.U32.AND P0, PT, R142, 0x7f000001, PT ;  /* 0x7f0000018e00780c */ /* 0x000fc60003f06070 */
[----:B------:R-:W-:Y:S01]  /*20700*/  ISETP.GE.U32.AND P2, PT, R143, 0x7f000001, PT ;  /* 0x7f0000018f00780c */ /* 0x000fe20003f46070 */
[----:B------:R-:W-:Y:S01]  /*20710*/  ISETP.GE.U32.AND P1, PT, R175, 0x7f000001, PT ;  /* 0x7f000001af00780c */ /* 0x000fe20003f26070 */
[----:B------:R-:W-:-:S08]  /*20720*/  IMAD.WIDE.U32 R126, R167, UR10, RZ ;  /* 0x0000000aa77e7c25 */ /* 0x000fd0000f8e00ff */
[----:B------:R-:W-:-:S03]  /*20730*/  @P0 IADD3 R142, PT, PT, R142, -0x7f000001, RZ ;  /* 0x80ffffff8e8e0810 */ /* 0x000fc60007ffe0ff */
[----:B------:R-:W-:Y:S02]  /*20740*/  @P2 IADD3 R143, PT, PT, R143, -0x7f000001, RZ ;  /* 0x80ffffff8f8f2810 */ /* 0x000fe40007ffe0ff */
[----:B------:R-:W-:Y:S01]  /*20750*/  @P1 IADD3 R175, PT, PT, R175, -0x7f000001, RZ ;  /* 0x80ffffffafaf1810 */ /* 0x000fe20007ffe0ff */
[----:B------:R-:W-:Y:S01]  /*20760*/  ISETP.GE.U32.AND P0, PT, R142, 0x7f000001, PT ;  /* 0x7f0000018e00780c */ /* 0x000fe20003f06070 */
[----:B------:R-:W-:Y:S02]  /*20770*/  ISETP.GE.U32.AND P1, PT, R147, 0x7f000001, PT ;  /* 0x7f0000019300780c */ /* 0x000fe40003f26070 */
[----:B------:R-:W-:Y:S01]  /*20780*/  IADD3 R143, PT, PT, R175, R143, RZ ;  /* 0x0000008faf8f7210 */ /* 0x000fe20007ffe0ff */
[----:B------:R-:W-:-:S04]  /*20790*/  IMAD R175, R126, 0x7effffff, RZ ;  /* 0x7effffff7eaf7824 */ /* 0x000fc800078e02ff */
[----:B------:R-:W-:-:S05]  /*207a0*/  IMAD.HI.U32 R175, R175, 0x7f000001, R126 ;  /* 0x7f000001afaf7827 */ /* 0x000fca00078e007e */
[----:B------:R-:W-:Y:S01]  /*207b0*/  @P0 IADD3 R142, PT, PT, R142, -0x7f000001, RZ ;  /* 0x80ffffff8e8e0810 */ /* 0x000fe20007ffe0ff */
        /* <DEDUP_REMOVED lines=34> */
[----:B------:R-:W-:Y:S01]  /*209e0*/  @P0 IADD3 R134, PT, PT, R134, -0x7f000001, RZ ;  /* 0x80ffffff86860810 */ /* 0x000fe20007ffe0ff */
[----:B------:R-:W-:-:S03]  /*209f0*/  IMAD.WIDE.U32 R126, R169, R171, RZ ;  /* 0x000000aba97e7225 */ /* 0x000fc600078e00ff */
[----:B------:R-:W-:Y:S01]  /*20a00*/  @P1 IADD3 R142, PT, PT, R142, -0x7f000001, RZ ;  /* 0x80ffffff8e8e1810 */ /* 0x000fe20007ffe0ff */
[----:B------:R-:W-:-:S03]  /*20a10*/  ISETP.GE.U32.AND P0, PT, R134, 0x7f000001, PT ;  /* 0x7f0000018600780c */ /* 0x000fc60003f06070 */
[----:B------:R-:W-:Y:S01]  /*20a20*/  @P2 IADD3 R143, PT, PT, R143, -0x7f000001, RZ ;  /* 0x80ffffff8f8f2810 */ /* 0x000fe20007ffe0ff */
[----:B------:R-:W-:-:S03]  /*20a30*/  ISETP.GE.U32.AND P1, PT, R144, 0x7f000001, PT ;  /* 0x7f0000019000780c */ /* 0x000fc60003f26070 */
[----:B------:R-:W-:Y:S01]  /*20a40*/  IADD3 R143, PT, PT, R142, R143, RZ ;  /* 0x0000008f8e8f7210 */ /* 0x000fe20007ffe0ff */
[----:B------:R-:W-:-:S04]  /*20a50*/  IMAD R142, R126, 0x7effffff, RZ ;  /* 0x7effffff7e8e7824 */ /* 0x000fc800078e02ff */
[----:B------:R-:W-:Y:S01]  /*20a60*/  IMAD.HI.U32 R142, R142, 0x7f000001, R126 ;  /* 0x7f0000018e8e7827 */ /* 0x000fe200078e007e */
[----:B------:R-:W-:-:S04]  /*20a70*/  @P0 IADD3 R134, PT, PT, R134, -0x7f000001, RZ ;  /* 0x80ffffff86860810 */ /* 0x000fc80007ffe0ff */
[----:B------:R-:W-:Y:S01]  /*20a80*/  ISETP.GE.U32.AND P0, PT, R142, 0x7f000001, PT ;  /* 0x7f0000018e00780c */ /* 0x000fe20003f06070 */
[----:B------:R-:W-:Y:S01]  /*20a90*/  @P1 IADD3 R144, PT, PT, R144, -0x7f000001, RZ ;  /* 0x80ffffff90901810 */ /* 0x000fe20007ffe0ff */
[----:B------:R-:W-:-:S03]  /*20aa0*/  IMAD.WIDE.U32 R126, R145, R172, RZ ;  /* 0x000000ac917e7225 */ /* 0x000fc600078e00ff */
[----:B------:R-:W-:Y:S01]  /*20ab0*/  IADD3 R134, PT, PT, R134, R144, RZ ;  /* 0x0000009086867210 */ /* 0x000fe20007ffe0ff */
[----:B------:R-:W-:-:S04]  /*20ac0*/  IMAD R144, R126, 0x7effffff, RZ ;  /* 0x7effffff7e907824 */ /* 0x000fc800078e02ff */
[----:B------:R-:W-:-:S03]  /*20ad0*/  IMAD.HI.U32 R126, R144, 0x7f000001, R126 ;  /* 0x7f000001907e7827 */ /* 0x000fc600078e007e */
[----:B------:R-:W-:Y:S01]  /*20ae0*/  @P0 IADD3 R142, PT, PT, R142, -0x7f000001, RZ ;  /* 0x80ffffff8e8e0810 */ /* 0x000fe20007ffe0ff */
[----:B------:R-:W-:Y:S01]  /*20af0*/  ISETP.GE.U32.AND P0, PT, R135, 0x7f000001, PT ;  /* 0x7f0000018700780c */ /* 0x000fe20003f06070 */
[----:B------:R-:W-:-:S03]  /*20b00*/  ISETP.GE.U32.AND P2, PT, R126, 0x7f000001, PT ;  /* 0x7f0000017e00780c */ /* 0x000fc60003f46070 */
[----:B------:R-:W-:-:S09]  /*20b10*/  ISETP.GE.U32.AND P1, PT, R142, 0x7f000001, PT ;  /* 0x7f0000018e00780c */ /* 0x000fd20003f26070 */
[----:B------:R-:W-:Y:S02]  /*20b20*/  @P0 IADD3 R135, PT, PT, R135, -0x7f000001, RZ ;  /* 0x80ffffff87870810 */ /* 0x000fe40007ffe0ff */
[----:B------:R-:W-:Y:S02]  /*20b30*/  @P2 IADD3 R126, PT, PT, R126, -0x7f000001, RZ ;  /* 0x80ffffff7e7e2810 */ /* 0x000fe40007ffe0ff */
[----:B------:R-:W-:Y:S01]  /*20b40*/  @P1 IADD3 R142, PT, PT, R142, -0x7f000001, RZ ;  /* 0x80ffffff8e8e1810 */ /* 0x000fe20007ffe0ff */
[----:B------:R-:W-:-:S03]  /*20b50*/  ISETP.GE.U32.AND P0, PT, R135, 0x7f000001, PT ;  /* 0x7f0000018700780c */ /* 0x000fc60003f06070 */
[----:B------:R-:W-:Y:S01]  /*20b60*/  IADD3 R142, PT, PT, R142, R126, RZ ;  /* 0x0000007e8e8e7210 */ /* 0x000fe20007ffe0ff */
[----:B------:R-:W-:Y:S01]  /*20b70*/  IMAD.WIDE.U32 R126, R169, R167, RZ ;  /* 0x000000a7a97e7225 */ /* 0x000fe200078e00ff */
[----:B------:R-:W-:-:S03]  /*20b80*/  ISETP.GE.U32.AND P1, PT, R141, 0x7f000001, PT ;  /* 0x7f0000018d00780c */ /* 0x000fc60003f26070 */
        /* <DEDUP_REMOVED lines=9> */
[----:B------:R-:W-:Y:S02]  /*20c20*/  @P0 IADD3 R144, PT, PT, R144, -0x7f000001, RZ ;  /* 0x80ffffff90900810 */ /* 0x000fe40007ffe0ff */
[----:B------:R-:W-:-:S03]  /*20c30*/  ISETP.GE.U32.AND P1, PT, R141, 0x7f000001, PT ;  /* 0x7f0000018d00780c */ /* 0x000fc60003f26070 */
[----:B------:R-:W-:Y:S01]  /*20c40*/  ISETP.GE.U32.AND P0, PT, R144, 0x7f000001, PT ;  /* 0x7f0000019000780c */ /* 0x000fe20003f06070 */
[----:B------:R-:W-:-:S09]  /*20c50*/  IMAD.WIDE.U32 R126, R146, R174, RZ ;  /* 0x000000ae927e7225 */ /* 0x000fd200078e00ff */
[----:B------:R-:W-:-:S03]  /*20c60*/  @P1 IADD3 R141, PT, PT, R141, -0x7f000001, RZ ;  /* 0x80ffffff8d8d1810 */ /* 0x000fc60007ffe0ff */
        /* <DEDUP_REMOVED lines=9> */
[----:B------:R-:W-:Y:S01]  /*20d00*/  IMAD.WIDE.U32 R126, R146, R172, RZ ;  /* 0x000000ac927e7225 */ /* 0x000fe200078e00ff */
[----:B------:R-:W-:-:S03]  /*20d10*/  ISETP.GE.U32.AND P0, PT, R141, 0x7f000001, PT ;  /* 0x7f0000018d00780c */ /* 0x000fc60003f06070 */
[----:B------:R-:W-:-:S04]  /*20d20*/  IMAD R144, R126, 0x7effffff, RZ ;  /* 0x7effffff7e907824 */ /* 0x000fc800078e02ff */
[----:B------:R-:W-:-:S05]  /*20d30*/  IMAD.HI.U32 R126, R144, 0x7f000001, R126 ;  /* 0x7f000001907e7827 */ /* 0x000fca00078e007e */
[----:B------:R-:W-:Y:S01]  /*20d40*/  ISETP.GE.U32.AND P1, PT, R126, 0x7f000001, PT ;  /* 0x7f0000017e00780c */ /* 0x000fe20003f26070 */
[----:B------:R-:W-:Y:S01]  /*20d50*/  @P0 IADD3 R141, PT, PT, R141, -0x7f000001, RZ ;  /* 0x80ffffff8d8d0810 */ /* 0x000fe20007ffe0ff */
[----:B------:R-:W-:-:S11]  /*20d60*/  ISETP.GE.U32.AND P0, PT, R159, 0x7f000001, PT ;  /* 0x7f0000019f00780c */ /* 0x000fd60003f06070 */
[----:B------:R-:W-:Y:S01]  /*20d70*/  @P1 IADD3 R126, PT, PT, R126, -0x7f000001, RZ ;  /* 0x80ffffff7e7e1810 */ /* 0x000fe20007ffe0ff */
[----:B------:R-:W-:Y:S01]  /*20d80*/  ISETP.GE.U32.AND P1, PT, R138, 0x7f000001, PT ;  /* 0x7f0000018a00780c */ /* 0x000fe20003f26070 */
[----:B------:R-:W-:Y:S01]  /*20d90*/  @P0 IADD3 R159, PT, PT, R159, -0x7f000001, RZ ;  /* 0x80ffffff9f9f0810 */ /* 0x000fe20007ffe0ff */
[----:B------:R-:W-:Y:S01]  /*20da0*/  ISETP.GE.U32.AND P0, PT, R137, 0x7f000001, PT ;  /* 0x7f0000018900780c */ /* 0x000fe20003f06070 */
[----:B------:R-:W-:Y:S01]  /*20db0*/  IADD3 R141, PT, PT, R141, R126, RZ ;  /* 0x0000007e8d8d7210 */ /* 0x000fe20007ffe0ff */
[----:B------:R-:W-:-:S04]  /*20dc0*/  IMAD.WIDE.U32 R126, R174, UR11, RZ ;  /* 0x0000000bae7e7c25 */ /* 0x000fc8000f8e00ff */
[----:B------:R-:W-:-:S05]  /*20dd0*/  IMAD R144, R126, 0x7effffff, RZ ;  /* 0x7effffff7e907824 */ /* 0x000fca00078e02ff */
[----:B------:R-:W-:Y:S01]  /*20de0*/  @P1 IADD3 R138, PT, PT, R138, -0x7f000001, RZ ;  /* 0x80ffffff8a8a1810 */ /* 0x000fe20007ffe0ff */
[----:B------:R-:W-:-:S04]  /*20df0*/  IMAD.HI.U32 R144, R144, 0x7f000001, R126 ;  /* 0x7f00000190907827 */ /* 0x000fc800078e007e */
[----:B------:R-:W-:Y:S01]  /*20e00*/  IMAD.WIDE.U32 R126, R145, R174, RZ ;  /* 0x000000ae917e7225 */ /* 0x000fe200078e00ff */
[----:B------:R-:W-:Y:S02]  /*20e10*/  IADD3 R138, PT, PT, R159, R138, RZ ;  /* 0x0000008a9f8a7210 */ /* 0x000fe40007ffe0ff */
[----:B------:R-:W-:Y:S01]  /*20e20*/  @P0 IADD3 R137, PT, PT, R137, -0x7f000001, RZ ;  /* 0x80ffffff89890810 */ /* 0x000fe20007ffe0ff */
        /* <DEDUP_REMOVED lines=15> */
[----:B------:R-:W-:-:S11]  /*20f20*/  IMAD.WIDE.U32 R126, R169, R172, RZ ;  /* 0x000000aca97e7225 */ /* 0x000fd600078e00ff */
        /* <DEDUP_REMOVED lines=71> */
[----:B------:R-:W-:-:S05]  /*213a0*/  @P0 IADD3 R171, PT, PT, R171, -0x7f000001, RZ ;  /* 0x80ffffffabab0810 */ /* 0x000fca0007ffe0ff */
[----:B------:R-:W-:-:S04]  /*213b0*/  IMAD.WIDE.U32 R126, R171, 0x5fffffa, RZ ;  /* 0x05fffffaab7e7825 */ /* 0x000fc800078e00ff */
[----:B------:R-:W-:Y:S01]  /*213c0*/  IMAD R171, R171, 0x6, RZ ;  /* 0x00000006abab7824 */ /* 0x000fe200078e02ff */
[----:B------:R-:W-:-:S03]  /*213d0*/  ISETP.GE.U32.AND P0, PT, R147, 0x7f000001, PT ;  /* 0x7f0000019300780c */ /* 0x000fc60003f06070 */
[----:B------:R-:W-:Y:S01]  /*213e0*/  IMAD.HI.U32 R171, R171, 0x7f000001, R126 ;  /* 0x7f000001abab7827 */ /* 0x000fe200078e007e */
[----:B------:R-:W-:-:S04]  /*213f0*/  @P1 IADD3 R175, PT, PT, R175, -0x7f000001, RZ ;  /* 0x80ffffffafaf1810 */ /* 0x000fc80007ffe0ff */
[----:B------:R-:W-:-:S05]  /*21400*/  ISETP.GE.U32.AND P1, PT, R171, 0x7f000001, PT ;  /* 0x7f000001ab00780c */ /* 0x000fca0003f26070 */
[----:B------:R-:W-:Y:S01]  /*21410*/  @P0 IADD3 R147, PT, PT, R147, -0x7f000001, RZ ;  /* 0x80ffffff93930810 */ /* 0x000fe20007ffe0ff */
[----:B------:R-:W-:Y:S01]  /*21420*/  ISETP.GE.U32.AND P0, PT, R174, 0x7f000001, PT ;  /* 0x7f000001ae00780c */ /* 0x000fe20003f06070 */
[----:B------:R-:W-:-:S06]  /*21430*/  IMAD.WIDE.U32 R126, R137, R167, RZ ;  /* 0x000000a7897e7225 */ /* 0x000fcc00078e00ff */
[----:B------:R-:W-:Y:S01]  /*21440*/  @P1 IADD3 R171, PT, PT, R171, -0x7f000001, RZ ;  /* 0x80ffffffabab1810 */ /* 0x000fe20007ffe0ff */
[----:B------:R-:W-:-:S03]  /*21450*/  IMAD R167, R126, 0x7effffff, RZ ;  /* 0x7effffff7ea77824 */ /* 0x000fc600078e02ff */
[----:B------:R-:W-:Y:S02]  /*21460*/  IADD3 R147, PT, PT, R147, R171, RZ ;  /* 0x000000ab93937210 */ /* 0x000fe40007ffe0ff */
[----:B------:R-:W-:Y:S01]  /*21470*/  @P0 IADD3 R174, PT, PT, R174, -0x7f000001, RZ ;  /* 0x80ffffffaeae0810 */ /* 0x000fe20007ffe0ff */
[----:B------:R-:W-:Y:S02]  /*21480*/  IMAD.HI.U32 R167, R167, 0x7f000001, R126 ;  /* 0x7f000001a7a77827 */ /* 0x000fe400078e007e */
[----:B------:R-:W-:-:S03]  /*21490*/  ISETP.GE.U32.AND P0, PT, R147, 0x7f000001, PT ;  /* 0x7f0000019300780c */ /* 0x000fc60003f06070 */
[----:B------:R-:W-:-:S10]  /*214a0*/  ISETP.GE.U32.AND P2, PT, R167, 0x7f000001, PT ;  /* 0x7f000001a700780c */ /* 0x000fd40003f46070 */
[----:B------:R-:W-:Y:S01]  /*214b0*/  @P0 IADD3 R147, PT, PT, R147, -0x7f000001, RZ ;  /* 0x80ffffff93930810 */ /* 0x000fe20007ffe0ff */
[----:B------:R-:W-:Y:S02]  /*214c0*/  ISETP.GE.U32.AND P0, PT, R143, 0x7f000001, PT ;  /* 0x7f0000018f00780c */ /* 0x000fe40003f06070 */
[----:B------:R-:W-:-:S05]  /*214d0*/  @P2 IADD3 R167, PT, PT, R167, -0x7f000001, RZ ;  /* 0x80ffffffa7a72810 */ /* 0x000fca0007ffe0ff */
[----:B------:R-:W-:Y:S01]  /*214e0*/  IMAD.WIDE.U32 R126, R167, 0x5fffffa, RZ ;  /* 0x05fffffaa77e7825 */ /* 0x000fe200078e00ff */
[----:B------:R-:W-:-:S03]  /*214f0*/  ISETP.GE.U32.AND P2, PT, R144, 0x7f000001, PT ;  /* 0x7f0000019000780c */ /* 0x000fc60003f46070 */
[----:B------:R-:W-:Y:S01]  /*21500*/  IMAD R167, R167, 0x6, RZ ;  /* 0x00000006a7a77824 */ /* 0x000fe200078e02ff */
[----:B------:R-:W-:Y:S01]  /*21510*/  ISETP.GE.U32.AND P1, PT, R170, 0x7f000001, PT ;  /* 0x7f000001aa00780c */ /* 0x000fe20003f26070 */
[----:B------:R-:W-:Y:S01]  /*21520*/  @P0 IADD3 R143, PT, PT, R143, -0x7f000001, RZ ;  /* 0x80ffffff8f8f0810 */ /* 0x000fe20007ffe0ff */
[----:B------:R-:W-:Y:S01]  /*21530*/  ISETP.GE.U32.AND P0, PT, R148, 0x7f000001, PT ;  /* 0x7f0000019400780c */ /* 0x000fe20003f06070 */
[----:B------:R-:W-:-:S04]  /*21540*/  IMAD.HI.U32 R167, R167, 0x7f000001, R126 ;  /* 0x7f000001a7a77827 */ /* 0x000fc800078e007e */
[----:B------:R-:W-:Y:S01]  /*21550*/  IMAD.WIDE.U32 R126, R16, R169, RZ ;  /* 0x000000a9107e7225 */ /* 0x000fe200078e00ff */
[----:B------:R-:W-:-:S03]  /*21560*/  IADD3 R172, PT, PT, R172, R175, RZ ;  /* 0x000000afacac7210 */ /* 0x000fc60007ffe0ff */
[----:B------:R-:W-:Y:S01]  /*21570*/  IMAD R171, R126, 0x7effffff, RZ ;  /* 0x7effffff7eab7824 */ /* 0x000fe200078e02ff */
[----:B------:R-:W-:-:S03]  /*21580*/  @P2 IADD3 R144, PT, PT, R144, -0x7f000001, RZ ;  /* 0x80ffffff90902810 */ /* 0x000fc60007ffe0ff */
[----:B------:R-:W-:Y:S01]  /*21590*/  IMAD.HI.U32 R171, R171, 0x7f000001, R126 ;  /* 0x7f000001abab7827 */ /* 0x000fe200078e007e */
[----:B------:R-:W-:Y:S02]  /*215a0*/  @P1 IADD3 R170, PT, PT, R170, -0x7f000001, RZ ;  /* 0x80ffffffaaaa1810 */ /* 0x000fe40007ffe0ff */
[----:B------:R-:W-:Y:S01]  /*215b0*/  @P0 IADD3 R148, PT, PT, R148, -0x7f000001, RZ ;  /* 0x80ffffff94940810 */ /* 0x000fe20007ffe0ff */
[----:B------:R-:W-:Y:S01]  /*215c0*/  IMAD.WIDE.U32 R126, R15, R174, RZ ;  /* 0x000000ae0f7e7225 */ /* 0x000fe200078e00ff */
[----:B------:R-:W-:Y:S01]  /*215d0*/  ISETP.GE.U32.AND P2, PT, R159, 0x7f000001, PT ;  /* 0x7f0000019f00780c */ /* 0x000fe20003f46070 */
[----:B------:R-:W-:Y:S02]  /*215e0*/  ISETP.GE.U32.AND P0, PT, R172, 0x7f000001, PT ;  /* 0x7f000001ac00780c */ /* 0x000fe40003f06070 */
[----:B------:R-:W-:Y:S01]  /*215f0*/  IMAD R174, R126, 0x7effffff, RZ ;  /* 0x7effffff7eae7824 */ /* 0x000fe200078e02ff */
[----:B------:R-:W-:-:S03]  /*21600*/  IADD3 R170, PT, PT, R170, R144, RZ ;  /* 0x00000090aaaa7210 */ /* 0x000fc60007ffe0ff */
[----:B------:R-:W-:-:S04]  /*21610*/  IMAD.HI.U32 R174, R174, 0x7f000001, R126 ;  /* 0x7f000001aeae7827 */ /* 0x000fc800078e007e */
[----:B------:R-:W-:Y:S01]  /*21620*/  IMAD.WIDE.U32 R126, R15, R147, RZ ;  /* 0x000000930f7e7225 */ /* 0x000fe200078e00ff */
[----:B------:R-:W-:-:S03]  /*21630*/  ISETP.GE.U32.AND P1, PT, R170, 0x7f000001, PT ;  /* 0x7f000001aa00780c */ /* 0x000fc60003f26070 */
[----:B------:R-:W-:Y:S01]  /*21640*/  IMAD R147, R126, 0x7effffff, RZ ;  /* 0x7effffff7e937824 */ /* 0x000fe200078e02ff */
[----:B------:R-:W-:Y:S02]  /*21650*/  @P2 IADD3 R159, PT, PT, R159, -0x7f000001, RZ ;  /* 0x80ffffff9f9f2810 */ /* 0x000fe40007ffe0ff */
[----:B------:R-:W-:Y:S01]  /*21660*/  @P0 IADD3 R172, PT, PT, R172, -0x7f000001, RZ ;  /* 0x80ffffffacac0810 */ /* 0x000fe20007ffe0ff */
[----:B------:R-:W-:Y:S01]  /*21670*/  ISETP.GE.U32.AND P0, PT, R174, 0x7f000001, PT ;  /* 0x7f000001ae00780c */ /* 0x000fe20003f06070 */
[----:B------:R-:W-:-:S04]  /*21680*/  IMAD.HI.U32 R147, R147, 0x7f000001, R126 ;  /* 0x7f00000193937827 */ /* 0x000fc800078e007e */
[----:B------:R-:W-:Y:S01]  /*21690*/  IMAD.WIDE.U32 R126, R15, R143, RZ ;  /* 0x0000008f0f7e7225 */ /* 0x000fe200078e00ff */
[----:B------:R-:W-:-:S03]  /*216a0*/  IADD3 R178, PT, PT, R172, R159, RZ ;  /* 0x0000009facb27210 */ /* 0x000fc60007ffe0ff */
[----:B------:R-:W-:Y:S01]  /*216b0*/  IMAD R143, R126, 0x7effffff, RZ ;  /* 0x7effffff7e8f7824 */ /* 0x000fe200078e02ff */
[----:B------:R-:W-:Y:S01]  /*216c0*/  @P1 IADD3 R170, PT, PT, R170, -0x7f000001, RZ ;  /* 0x80ffffffaaaa1810 */ /* 0x000fe20007ffe0ff */
[----:B------:R-:W-:Y:S02]  /*216d0*/  ISETP.GE.U32.AND P1, PT, R178, 0x7f000001, PT ;  /* 0x7f000001b200780c */ /* 0x000fe40003f26070 */
[----:B------:R-:W-:Y:S01]  /*216e0*/  IMAD.HI.U32 R143, R143, 0x7f000001, R126 ;  /* 0x7f0000018f8f7827 */ /* 0x000fe200078e007e */
[----:B------:R-:W-:-:S03]  /*216f0*/  @P0 IADD3 R174, PT, PT, R174, -0x7f000001, RZ ;  /* 0x80ffffffaeae0810 */ /* 0x000fc60007ffe0ff */
[----:B------:R-:W-:-:S04]  /*21700*/  IMAD.WIDE.U32 R126, R16, R145, RZ ;  /* 0x00000091107e7225 */ /* 0x000fc800078e00ff */
[----:B------:R-:W-:Y:S01]  /*21710*/  IMAD R176, R126, 0x7effffff, RZ ;  /* 0x7effffff7eb07824 */ /* 0x000fe200078e02ff */
[----:B------:R-:W-:-:S03]  /*21720*/  ISETP.GE.U32.AND P0, PT, R174, 0x7f000001, PT ;  /* 0x7f000001ae00780c */ /* 0x000fc60003f06070 */
[----:B------:R-:W-:Y:S01]  /*21730*/  IMAD.HI.U32 R176, R176, 0x7f000001, R126 ;  /* 0x7f000001b0b07827 */ /* 0x000fe200078e007e */
[----:B------:R-:W-:-:S04]  /*21740*/  @P1 IADD3 R178, PT, PT, R178, -0x7f000001, RZ ;  /* 0x80ffffffb2b21810 */ /* 0x000fc80007ffe0ff */
[----:B------:R-:W-:-:S05]  /*21750*/  ISETP.GE.U32.AND P1, PT, R176, 0x7f000001, PT ;  /* 0x7f000001b000780c */ /* 0x000fca0003f26070 */
[----:B------:R-:W-:-:S05]  /*21760*/  @P0 IADD3 R174, PT, PT, R174, -0x7f000001, RZ ;  /* 0x80ffffffaeae0810 */ /* 0x000fca0007ffe0ff */
[----:B------:R-:W-:-:S03]  /*21770*/  ISETP.GE.U32.AND P0, PT, R174, 0x7f000001, PT ;  /* 0x7f000001ae00780c */ /* 0x000fc60003f06070 */
[----:B------:R-:W-:Y:S01]  /*21780*/  @P1 IADD3 R176, PT, PT, R176, -0x7f000001, RZ ;  /* 0x80ffffffb0b01810 */ /* 0x000fe20007ffe0ff */
[----:B------:R-:W-:-:S04]  /*21790*/  ISETP.GE.U32.AND P1, PT, R142, 0x7f000001, PT ;  /* 0x7f0000018e00780c */ /* 0x000fc80003f26070 */
[----:B------:R-:W-:Y:S01]  /*217a0*/  ISETP.GE.U32.AND P3, PT, R176, 0x7f000001, PT ;  /* 0x7f000001b000780c */ /* 0x000fe20003f66070 */
[----:B------:R-:W-:-:S04]  /*217b0*/  ISETP.GE.U32.AND P2, PT, R167, 0x7f000001, PT ;  /* 0x7f000001a700780c */ /* 0x000fc80003f46070 */
[----:B------:R-:W-:Y:S01]  /*217c0*/  @P0 IADD3 R174, PT, PT, R174, -0x7f000001, RZ ;  /* 0x80ffffffaeae0810 */ /* 0x000fe20007ffe0ff */
[----:B------:R-:W-:-:S03]  /*217d0*/  ISETP.GE.U32.AND P0, PT, R147, 0x7f000001, PT ;  /* 0x7f0000019300780c */ /* 0x000fc60003f06070 */
[----:B------:R-:W-:Y:S01]  /*217e0*/  @P1 IADD3 R142, PT, PT, R142, -0x7f000001, RZ ;  /* 0x80ffffff8e8e1810 */ /* 0x000fe20007ffe0ff */
[----:B------:R-:W-:-:S03]  /*217f0*/  ISETP.GE.U32.AND P1, PT, R174, 0x7f000001, PT ;  /* 0x7f000001ae00780c */ /* 0x000fc60003f26070 */
[----:B------:R-:W-:Y:S02]  /*21800*/  @P3 IADD3 R176, PT, PT, R176, -0x7f000001, RZ ;  /* 0x80ffffffb0b03810 */ /* 0x000fe40007ffe0ff */
[----:B------:R-:W-:Y:S01]  /*21810*/  @P2 IADD3 R167, PT, PT, R167, -0x7f000001, RZ ;  /* 0x80ffffffa7a72810 */ /* 0x000fe20007ffe0ff */
[----:B------:R-:W-:Y:S02]  /*21820*/  IMAD.WIDE.U32 R126, R16, R146, RZ ;  /* 0x00000092107e7225 */ /* 0x000fe400078e00ff */
[----:B------:R-:W-:Y:S02]  /*21830*/  ISETP.GE.U32.AND P2, PT, R176, 0x7f000001, PT ;  /* 0x7f000001b000780c */ /* 0x000fe40003f46070 */
[----:B------:R-:W-:Y:S01]  /*21840*/  IMAD R175, R126, 0x7effffff, RZ ;  /* 0x7effffff7eaf7824 */ /* 0x000fe200078e02ff */
[----:B------:R-:W-:Y:S02]  /*21850*/  @P0 IADD3 R147, PT, PT, R147, -0x7f000001, RZ ;  /* 0x80ffffff93930810 */ /* 0x000fe40007ffe0ff */
[----:B------:R-:W-:Y:S01]  /*21860*/  @P1 IADD3 R174, PT, PT, R174, -0x7f000001, RZ ;  /* 0x80ffffffaeae1810 */ /* 0x000fe20007ffe0ff */
[----:B------:R-:W-:-:S02]  /*21870*/  IMAD.HI.U32 R175, R175, 0x7f000001, R126 ;  /* 0x7f000001afaf7827 */ /* 0x000fc400078e007e */
[----:B------:R-:W-:Y:S02]  /*21880*/  ISETP.GE.U32.AND P0, PT, R147, 0x7f000001, PT ;  /* 0x7f0000019300780c */ /* 0x000fe40003f06070 */
[----:B------:R-:W-:-:S03]  /*21890*/  ISETP.GE.U32.AND P1, PT, R174, 0x7f000001, PT ;  /* 0x7f000001ae00780c */ /* 0x000fc60003f26070 */
[----:B------:R-:W-:Y:S01]  /*218a0*/  @P2 IADD3 R176, PT, PT, R176, -0x7f000001, RZ ;  /* 0x80ffffffb0b02810 */ /* 0x000fe20007ffe0ff */
[----:B------:R-:W-:-:S07]  /*218b0*/  ISETP.GE.U32.AND P2, PT, R175, 0x7f000001, PT ;  /* 0x7f000001af00780c */ /* 0x000fce0003f46070 */
[----:B------:R-:W-:Y:S02]  /*218c0*/  @P0 IADD3 R147, PT, PT, R147, -0x7f000001, RZ ;  /* 0x80ffffff93930810 */ /* 0x000fe40007ffe0ff */
[----:B------:R-:W-:-:S03]  /*218d0*/  @P1 IADD3 R174, PT, PT, R174, -0x7f000001, RZ ;  /* 0x80ffffffaeae1810 */ /* 0x000fc60007ffe0ff */
[----:B------:R-:W-:Y:S01]  /*218e0*/  ISETP.GE.U32.AND P0, PT, R147, 0x7f000001, PT ;  /* 0x7f0000019300780c */ /* 0x000fe20003f06070 */
[----:B------:R-:W-:Y:S01]  /*218f0*/  @P2 IADD3 R175, PT, PT, R175, -0x7f000001, RZ ;  /* 0x80ffffffafaf2810 */ /* 0x000fe20007ffe0ff */
[----:B------:R-:W-:Y:S01]  /*21900*/  IMAD.WIDE.U32 R126, R16, R137, RZ ;  /* 0x00000089107e7225 */ /* 0x000fe200078e00ff */
[----:B------:R-:W-:-:S03]  /*21910*/  IADD3 R137, PT, PT, R174, UR7, RZ ;  /* 0x00000007ae897c10 */ /* 0x000fc6000fffe0ff */
[----:B------:R-:W-:Y:S02]  /*21920*/  ISETP.GE.U32.AND P2, PT, R175, 0x7f000001, PT ;  /* 0x7f000001af00780c */ /* 0x000fe40003f46070 */
[----:B------:R-:W-:-:S05]  /*21930*/  ISETP.GE.U32.AND P1, PT, R137, 0x7f000001, PT ;  /* 0x7f0000018900780c */ /* 0x000fca0003f26070 */
[----:B------:R-:W-:-:S05]  /*21940*/  @P0 IADD3 R147, PT, PT, R147, -0x7f000001, RZ ;  /* 0x80ffffff93930810 */ /* 0x000fca0007ffe0ff */
[----:B------:R-:W-:Y:S01]  /*21950*/  ISETP.GE.U32.AND P0, PT, R147, 0x7f000001, PT ;  /* 0x7f0000019300780c */ /* 0x000fe20003f06070 */
[----:B------:R-:W-:Y:S02]  /*21960*/  @P2 IADD3 R175, PT, PT, R175, -0x7f000001, RZ ;  /* 0x80ffffffafaf2810 */ /* 0x000fe40007ffe0ff */
[----:B------:R-:W-:-:S03]  /*21970*/  @P1 IADD3 R137, PT, PT, R137, -0x7f000001, RZ ;  /* 0x80ffffff89891810 */ /* 0x000fc60007ffe0ff */
[----:B------:R-:W-:Y:S01]  /*21980*/  ISETP.GE.U32.AND P1, PT, R175, 0x7f000001, PT ;  /* 0x7f000001af00780c */ /* 0x000fe20003f26070 */
[----:B------:R-:W-:-:S04]  /*21990*/  IMAD R145, R126, 0x7effffff, RZ ;  /* 0x7effffff7e917824 */ /* 0x000fc800078e02ff */
[----:B------:R-:W-:Y:S02]  /*219a0*/  IMAD.HI.U32 R145, R145, 0x7f000001, R126 ;  /* 0x7f00000191917827 */ /* 0x000fe400078e007e */
[----:B------:R-:W-:Y:S01]  /*219b0*/  @P0 IADD3 R147, PT, PT, R147, -0x7f000001, RZ ;  /* 0x80ffffff93930810 */ /* 0x000fe20007ffe0ff */
[----:B------:R-:W-:Y:S01]  /*219c0*/  ISETP.GE.U32.AND P0, PT, R143, 0x7f000001, PT ;  /* 0x7f0000018f00780c */ /* 0x000fe20003f06070 */
[----:B------:R-:W-:-:S04]  /*219d0*/  IMAD.WIDE.U32 R126, R15, R148, RZ ;  /* 0x000000940f7e7225 */ /* 0x000fc800078e00ff */
[----:B------:R-:W-:Y:S01]  /*219e0*/  @P1 IADD3 R175, PT, PT, R175, -0x7f000001, RZ ;  /* 0x80ffffffafaf1810 */ /* 0x000fe20007ffe0ff */
[----:B------:R-:W-:Y:S01]  /*219f0*/  IMAD R169, R126, 0x7effffff, RZ ;  /* 0x7effffff7ea97824 */ /* 0x000fe200078e02ff */
[----:B------:R-:W-:-:S03]  /*21a00*/  ISETP.GE.U32.AND P1, PT, R147, 0x7f000001, PT ;  /* 0x7f0000019300780c */ /* 0x000fc60003f26070 */
[----:B------:R-:W-:Y:S01]  /*21a10*/  IMAD.HI.U32 R169, R169, 0x7f000001, R126 ;  /* 0x7f000001a9a97827 */ /* 0x000fe200078e007e */
[----:B------:R-:W-:-:S03]  /*21a20*/  ISETP.GE.U32.AND P2, PT, R175, 0x7f000001, PT ;  /* 0x7f000001af00780c */ /* 0x000fc60003f46070 */
[----:B------:R-:W-:Y:S01]  /*21a30*/  IMAD.WIDE.U32 R126, R170, R27, RZ ;  /* 0x0000001baa7e7225 */ /* 0x000fe200078e00ff */
[----:B------:R-:W-:-:S03]  /*21a40*/  @P0 IADD3 R143, PT, PT, R143, -0x7f000001, RZ ;  /* 0x80ffffff8f8f0810 */ /* 0x000fc60007ffe0ff */
[----:B------:R-:W-:Y:S01]  /*21a50*/  IMAD R144, R126, 0x7effffff, RZ ;  /* 0x7effffff7e907824 */ /* 0x000fe200078e02ff */
[----:B------:R-:W-:Y:S01]  /*21a60*/  ISETP.GE.U32.AND P3, PT, R176, 0x7f000001, PT ;  /* 0x7f000001b000780c */ /* 0x000fe20003f66070 */
[----:B------:R-:W-:Y:S01]  /*21a70*/  @P1 IADD3 R147, PT, PT, R147, -0x7f000001, RZ ;  /* 0x80ffffff93931810 */ /* 0x000fe20007ffe0ff */
[----:B------:R-:W-:Y:S01]  /*21a80*/  ISETP.GE.U32.AND P0, PT, R143, 0x7f000001, PT ;  /* 0x7f0000018f00780c */ /* 0x000fe20003f06070 */
[----:B------:R-:W-:Y:S01]  /*21a90*/  IMAD.HI.U32 R144, R144, 0x7f000001, R126 ;  /* 0x7f00000190907827 */ /* 0x000fe200078e007e */
[----:B------:R-:W-:-:S03]  /*21aa0*/  IADD3 R167, PT, PT, R142, R167, RZ ;  /* 0x000000a78ea77210 */ /* 0x000fc60007ffe0ff */
[----:B------:R-:W-:Y:S01]  /*21ab0*/  IMAD.WIDE.U32 R126, R178, R18, RZ ;  /* 0x00000012b27e7225 */ /* 0x000fe200078e00ff */
[----:B------:R-:W-:Y:S02]  /*21ac0*/  @P2 IADD3 R175, PT, PT, R175, -0x7f000001, RZ ;  /* 0x80ffffffafaf2810 */ /* 0x000fe40007ffe0ff */
[----:B------:R-:W-:Y:S01]  /*21ad0*/  IADD3 R142, PT, PT, R147, UR8, RZ ;  /* 0x00000008938e7c10 */ /* 0x000fe2000fffe0ff */
[----:B------:R-:W-:Y:S01]  /*21ae0*/  ISETP.GE.U32.AND P2, PT, R145, 0x7f000001, PT ;  /* 0x7f0000019100780c */ /* 0x000fe20003f46070 */
[----:B------:R-:W-:-:S03]  /*21af0*/  IMAD R146, R126, 0x7effffff, RZ ;  /* 0x7effffff7e927824 */ /* 0x000fc600078e02ff */
[----:B------:R-:W-:Y:S01]  /*21b00*/  ISETP.GE.U32.AND P1, PT, R142, 0x7f000001, PT ;  /* 0x7f0000018e00780c */ /* 0x000fe20003f26070 */
[----:B------:R-:W-:Y:S01]  /*21b10*/  IMAD.HI.U32 R146, R146, 0x7f000001, R126 ;  /* 0x7f00000192927827 */ /* 0x000fe200078e007e */
[----:B------:R-:W-:-:S03]  /*21b20*/  @P3 IADD3 R176, PT, PT, R176, -0x7f000001, RZ ;  /* 0x80ffffffb0b03810 */ /* 0x000fc60007ffe0ff */
[----:B------:R-:W-:Y:S01]  /*21b30*/  IMAD.WIDE.U32 R126, R170, R28, RZ ;  /* 0x0000001caa7e7225 */ /* 0x000fe200078e00ff */
[----:B------:R-:W-:-:S03]  /*21b40*/  @P0 IADD3 R143, PT, PT, R143, -0x7f000001, RZ ;  /* 0x80ffffff8f8f0810 */ /* 0x000fc60007ffe0ff */
[----:B------:R-:W-:Y:S01]  /*21b50*/  IMAD R148, R126, 0x7effffff, RZ ;  /* 0x7effffff7e947824 */ /* 0x000fe200078e02ff */
[----:B------:R-:W-:Y:S01]  /*21b60*/  ISETP.GE.U32.AND P3, PT, R176, 0x7f000001, PT ;  /* 0x7f000001b000780c */ /* 0x000fe20003f66070 */
[----:B------:R-:W-:Y:S01]  /*21b70*/  @P2 IADD3 R145, PT, PT, R145, -0x7f000001, RZ ;  /* 0x80ffffff91912810 */ /* 0x000fe20007ffe0ff */
[----:B------:R-:W-:Y:S01]  /*21b80*/  ISETP.GE.U32.AND P0, PT, R143, 0x7f000001, PT ;  /* 0x7f0000018f00780c */ /* 0x000fe20003f06070 */
[----:B------:R-:W-:-:S04]  /*21b90*/  IMAD.HI.U32 R148, R148, 0x7f000001, R126 ;  /* 0x7f00000194947827 */ /* 0x000fc800078e007e */
[----:B------:R-:W-:Y:S01]  /*21ba0*/  IMAD.WIDE.U32 R126, R178, R27, RZ ;  /* 0x0000001bb27e7225 */ /* 0x000fe200078e00ff */
[----:B------:R-:W-:Y:S01]  /*21bb0*/  @P1 IADD3 R142, PT, PT, R142, -0x7f000001, RZ ;  /* 0x80ffffff8e8e1810 */ /* 0x000fe20007ffe0ff */
[----:B------:R-:W-:Y:S02]  /*21bc0*/  ISETP.GE.U32.AND P1, PT, R145, 0x7f000001, PT ;  /* 0x7f0000019100780c */ /* 0x000fe40003f26070 */
[----:B------:R-:W-:-:S04]  /*21bd0*/  IMAD R159, R126, 0x7effffff, RZ ;  /* 0x7effffff7e9f7824 */ /* 0x000fc800078e02ff */
[----:B------:R-:W-:Y:S01]  /*21be0*/  IMAD.HI.U32 R159, R159, 0x7f000001, R126 ;  /* 0x7f0000019f9f7827 */ /* 0x000fe200078e007e */
[----:B------:R-:W-:-:S03]  /*21bf0*/  @P3 IADD3 R176, PT, PT, R176, -0x7f000001, RZ ;  /* 0x80ffffffb0b03810 */ /* 0x000fc60007ffe0ff */
[----:B------:R-:W-:Y:S01]  /*21c00*/  IMAD.WIDE.U32 R126, R170, R18, RZ ;  /* 0x00000012aa7e7225 */ /* 0x000fe200078e00ff */
[----:B------:R-:W-:Y:S01]  /*21c10*/  ISETP.GE.U32.AND P3, PT, R175, 0x7f000001, PT ;  /* 0x7f000001af00780c */ /* 0x000fe20003f66070 */
[----:B------:R-:W-:Y:S02]  /*21c20*/  @P0 IADD3 R143, PT, PT, R143, -0x7f000001, RZ ;  /* 0x80ffffff8f8f0810 */ /* 0x000fe40007ffe0ff */
[----:B------:R-:W-:Y:S01]  /*21c30*/  IMAD R172, R126, 0x7effffff, RZ ;  /* 0x7effffff7eac7824 */ /* 0x000fe200078e02ff */
[----:B------:R-:W-:Y:S02]  /*21c40*/  @P1 IADD3 R145, PT, PT, R145, -0x7f000001, RZ ;  /* 0x80ffffff91911810 */ /* 0x000fe40007ffe0ff */
[----:B------:R-:W-:Y:S01]  /*21c50*/  ISETP.GE.U32.AND P0, PT, R143, 0x7f000001, PT ;  /* 0x7f0000018f00780c */ /* 0x000fe20003f06070 */
[----:B------:R-:W-:-:S04]  /*21c60*/  IMAD.HI.U32 R172, R172, 0x7f000001, R126 ;  /* 0x7f000001acac7827 */ /* 0x000fc800078e007e */
[----:B------:R-:W-:Y:S01]  /*21c70*/  IMAD.WIDE.U32 R126, R170, R224, RZ ;  /* 0x000000e0aa7e7225 */ /* 0x000fe200078e00ff */
[----:B------:R-:W-:-:S03]  /*21c80*/  ISETP.GE.U32.AND P1, PT, R145, 0x7f000001, PT ;  /* 0x7f0000019100780c */ /* 0x000fc60003f26070 */
[----:B------:R-:W-:Y:S01]  /*21c90*/  IMAD R170, R126, 0x7effffff, RZ ;  /* 0x7effffff7eaa7824 */ /* 0x000fe200078e02ff */
[----:B------:R-:W-:-:S03]  /*21ca0*/  @P3 IADD3 R175, PT, PT, R175, -0x7f000001, RZ ;  /* 0x80ffffffafaf3810 */ /* 0x000fc60007ffe0ff */
[----:B------:R-:W-:-:S04]  /*21cb0*/  IMAD.HI.U32 R170, R170, 0x7f000001, R126 ;  /* 0x7f000001aaaa7827 */ /* 0x000fc800078e007e */
[----:B------:R-:W-:Y:S01]  /*21cc0*/  IMAD.WIDE.U32 R126, R178, R28, RZ ;  /* 0x0000001cb27e7225 */ /* 0x000fe200078e00ff */
[----:B------:R-:W-:Y:S02]  /*21cd0*/  IADD3 R142, PT, PT, R142, R175, RZ ;  /* 0x000000af8e8e7210 */ /* 0x000fe40007ffe0ff */
[----:B------:R-:W-:Y:S01]  /*21ce0*/  @P0 IADD3 R143, PT, PT, R143, -0x7f000001, RZ ;  /* 0x80ffffff8f8f0810 */ /* 0x000fe20007ffe0ff */
[----:B------:R-:W-:Y:S01]  /*21cf0*/  IMAD R175, R126, 0x7effffff, RZ ;  /* 0x7effffff7eaf7824 */ /* 0x000fe200078e02ff */
[----:B------:R-:W-:-:S03]  /*21d00*/  @P1 IADD3 R145, PT, PT, R145, -0x7f000001, RZ ;  /* 0x80ffffff91911810 */ /* 0x000fc60007ffe0ff */
[----:B------:R-:W-:Y:S01]  /*21d10*/  ISETP.GE.U32.AND P0, PT, R143, 0x7f000001, PT ;  /* 0x7f0000018f00780c */ /* 0x000fe20003f06070 */
[----:B------:R-:W-:-:S04]  /*21d20*/  IMAD.HI.U32 R175, R175, 0x7f000001, R126 ;  /* 0x7f000001afaf7827 */ /* 0x000fc800078e007e */
[----:B------:R-:W-:Y:S01]  /*21d30*/  IMAD.WIDE.U32 R126, R178, R224, RZ ;  /* 0x000000e0b27e7225 */ /* 0x000fe200078e00ff */
[----:B------:R-:W-:-:S07]  /*21d40*/  ISETP.GE.U32.AND P1, PT, R145, 0x7f000001, PT ;  /* 0x7f0000019100780c */ /* 0x000fce0003f26070 */
[----:B------:R-:W-:Y:S01]  /*21d50*/  @P0 IADD3 R143, PT, PT, R143, -0x7f000001, RZ ;  /* 0x80ffffff8f8f0810 */ /* 0x000fe20007ffe0ff */
[----:B------:R-:W-:Y:S01]  /*21d60*/  IMAD R147, R126, 0x7effffff, RZ ;  /* 0x7effffff7e937824 */ /* 0x000fe200078e02ff */
[----:B------:R-:W-:Y:S01]  /*21d70*/  ISETP.GE.U32.AND P4, PT, R175, 0x7f000001, PT ;  /* 0x7f000001af00780c */ /* 0x000fe20003f86070 */
[----:B------:R-:W-:Y:S02]  /*21d80*/  IADD3 R76, PT, PT, R81, R76, RZ ;  /* 0x0000004c514c7210 */ /* 0x000fe40007ffe0ff */
[----:B------:R-:W-:Y:S01]  /*21d90*/  IADD3 R137, PT, PT, R137, R176, RZ ;  /* 0x000000b089897210 */ /* 0x000fe20007ffe0ff */
[----:B------:R-:W-:Y:S01]  /*21da0*/  IMAD.HI.U32 R147, R147, 0x7f000001, R126 ;  /* 0x7f00000193937827 */ /* 0x000fe200078e007e */
[----:B------:R-:W-:Y:S02]  /*21db0*/  @P1 IADD3 R145, PT, PT, R145, -0x7f000001, RZ ;  /* 0x80ffffff91911810 */ /* 0x000fe40007ffe0ff */
[----:B------:R-:W-:Y:S01]  /*21dc0*/  IADD3 R143, PT, PT, R143, UR9, RZ ;  /* 0x000000098f8f7c10 */ /* 0x000fe2000fffe0ff */
[----:B------:R-:W2:Y:S01]  /*21dd0*/  LDL.LU R178, [R1+0x204] ;  /* 0x0002040001b27983 */ /* 0x000ea20000300800 */
[----:B------:R-:W-:Y:S01]  /*21de0*/  ISETP.GE.U32.AND P3, PT, R147, 0x7f000001, PT ;  /* 0x7f0000019300780c */ /* 0x000fe20003f66070 */
[----:B------:R-:W-:Y:S01]  /*21df0*/  ISETP.GE.U32.AND P1, PT, R167, 0x7f000001, PT ;  /* 0x7f000001a700780c */ /* 0x000fe20003f26070 */
[----:B------:R-:W-:Y:S01]  /*21e00*/  ISETP.GE.U32.AND P2, PT, R145, 0x7f000001, PT ;  /* 0x7f0000019100780c */ /* 0x000fe20003f46070 */
[----:B------:R-:W-:Y:S01]  /*21e10*/  ISETP.GE.U32.AND P0, PT, R143, 0x7f000001, PT ;  /* 0x7f0000018f00780c */ /* 0x000fe20003f06070 */
[----:B------:R-:W2:Y:S09]  /*21e20*/  LDL.LU R176, [R1+0x1e8] ;  /* 0x0001e80001b07983 */ /* 0x000eb20000300800 */
[----:B------:R-:W-:-:S02]  /*21e30*/  @P3 IADD3 R147, PT, PT, R147, -0x7f000001, RZ ;  /* 0x80ffffff93933810 */ /* 0x000fc40007ffe0ff */
[----:B------:R-:W-:-:S03]  /*21e40*/  @P1 IADD3 R167, PT, PT, R167, -0x7f000001, RZ ;  /* 0x80ffffffa7a71810 */ /* 0x000fc60007ffe0ff */
[----:B------:R-:W-:Y:S01]  /*21e50*/  IMAD.WIDE.U32 R126, R147, 0x5fffffa, RZ ;  /* 0x05fffffa937e7825 */ /* 0x000fe200078e00ff */
[----:B------:R-:W-:-:S03]  /*21e60*/  @P2 IADD3 R145, PT, PT, R145, -0x7f000001, RZ ;  /* 0x80ffffff91912810 */ /* 0x000fc60007ffe0ff */
[----:B------:R-:W-:Y:S01]  /*21e70*/  IMAD R147, R147, 0x6, RZ ;  /* 0x0000000693937824 */ /* 0x000fe200078e02ff */
[----:B------:R-:W-:-:S03]  /*21e80*/  @P0 IADD3 R143, PT, PT, R143, -0x7f000001, RZ ;  /* 0x80ffffff8f8f0810 */ /* 0x000fc60007ffe0ff */
[----:B------:R-:W-:-:S04]  /*21e90*/  IMAD.HI.U32 R174, R147, 0x7f000001, R126 ;  /* 0x7f00000193ae7827 */ /* 0x000fc800078e007e */
[----:B------:R-:W-:Y:S01]  /*21ea0*/  IMAD.WIDE.U32 R126, R167, R28, RZ ;  /* 0x0000001ca77e7225 */ /* 0x000fe200078e00ff */
[----:B------:R-:W-:-:S03]  /*21eb0*/  IADD3 R143, PT, PT, R143, R145, RZ ;  /* 0x000000918f8f7210 */ /* 0x000fc60007ffe0ff */
[----:B------:R-:W-:-:S04]  /*21ec0*/  IMAD R145, R126, 0x7effffff, RZ ;  /* 0x7effffff7e917824 */ /* 0x000fc800078e02ff */
[----:B------:R-:W-:Y:S01]  /*21ed0*/  IMAD.HI.U32 R145, R145, 0x7f000001, R126 ;  /* 0x7f00000191917827 */ /* 0x000fe200078e007e */
[----:B------:R-:W-:-:S04]  /*21ee0*/  ISETP.GE.U32.AND P0, PT, R144, 0x7f000001, PT ;  /* 0x7f0000019000780c */ /* 0x000fc80003f06070 */
[----:B------:R-:W-:-:S09]  /*21ef0*/  ISETP.GE.U32.AND P1, PT, R145, 0x7f000001, PT ;  /* 0x7f0000019100780c */ /* 0x000fd20003f26070 */
[----:B------:R-:W-:-:S04]  /*21f00*/  @P0 IADD3 R144, PT, PT, R144, -0x7f000001, RZ ;  /* 0x80ffffff90900810 */ /* 0x000fc80007ffe0ff */
[----:B------:R-:W-:Y:S01]  /*21f10*/  @P1 IADD3 R145, PT, PT, R145, -0x7f000001, RZ ;  /* 0x80ffffff91911810 */ /* 0x000fe20007ffe0ff */
[----:B------:R-:W-:Y:S01]  /*21f20*/  ISETP.GE.U32.AND P1, PT, R148, 0x7f000001, PT ;  /* 0x7f0000019400780c */ /* 0x000fe20003f26070 */
[----:B------:R-:W-:Y:S01]  /*21f30*/  ISETP.GE.U32.AND P0, PT, R144, 0x7f000001, PT ;  /* 0x7f0000019000780c */ /* 0x000fe20003f06070 */
[----:B------:R-:W-:Y:S02]  /*21f40*/  ISETP.GE.U32.AND P2, PT, R146, 0x7f000001, PT ;  /* 0x7f0000019200780c */ /* 0x000fe40003f46070 */
[----:B------:R-:W-:-:S09]  /*21f50*/  IMAD.WIDE.U32 R126, R145, 0x5fffffa, RZ ;  /* 0x05fffffa917e7825 */ /* 0x000fd200078e00ff */
[----:B------:R-:W-:Y:S02]  /*21f60*/  @P1 IADD3 R148, PT, PT, R148, -0x7f000001, RZ ;  /* 0x80ffffff94941810 */ /* 0x000fe40007ffe0ff */
[----:B------:R-:W-:Y:S01]  /*21f70*/  @P0 IADD3 R144, PT, PT, R144, -0x7f000001, RZ ;  /* 0x80ffffff90900810 */ /* 0x000fe20007ffe0ff */
[----:B------:R-:W-:Y:S01]  /*21f80*/  ISETP.GE.U32.AND P1, PT, R159, 0x7f000001, PT ;  /* 0x7f0000019f00780c */ /* 0x000fe20003f26070 */
[----:B------:R-:W-:Y:S01]  /*21f90*/  IMAD R145, R145, 0x6, RZ ;  /* 0x0000000691917824 */ /* 0x000fe200078e02ff */
[----:B------:R-:W-:Y:S01]  /*21fa0*/  ISETP.GE.U32.AND P0, PT, R148, 0x7f000001, PT ;  /* 0x7f0000019400780c */ /* 0x000fe20003f06070 */
[----:B------:R-:W-:Y:S02]  /*21fb0*/  @P2 IADD3 R146, PT, PT, R146, -0x7f000001, RZ ;  /* 0x80ffffff92922810 */ /* 0x000fe40007ffe0ff */
[----:B------:R-:W-:-:S04]  /*21fc0*/  IMAD.HI.U32 R145, R145, 0x7f000001, R126 ;  /* 0x7f00000191917827 */ /* 0x000fc800078e007e */
[----:B------:R-:W-:Y:S01]  /*21fd0*/  IMAD.WIDE.U32 R126, R167, R18, RZ ;  /* 0x00000012a77e7225 */ /* 0x000fe200078e00ff */
[----:B------:R-:W-:-:S03]  /*21fe0*/  IADD3 R144, PT, PT, R144, R146, RZ ;  /* 0x0000009290907210 */ /* 0x000fc60007ffe0ff */
[----:B------:R-:W-:Y:S01]  /*21ff0*/  IMAD R146, R126, 0x7effffff, RZ ;  /* 0x7effffff7e927824 */ /* 0x000fe200078e02ff */
[----:B------:R-:W-:Y:S02]  /*22000*/  @P1 IADD3 R159, PT, PT, R159, -0x7f000001, RZ ;  /* 0x80ffffff9f9f1810 */ /* 0x000fe40007ffe0ff */
[----:B------:R-:W-:Y:S01]  /*22010*/  @P0 IADD3 R148, PT, PT, R148, -0x7f000001, RZ ;  /* 0x80ffffff94940810 */ /* 0x000fe20007ffe0ff */
[----:B------:R-:W-:-:S04]  /*22020*/  IMAD.HI.U32 R146, R146, 0x7f000001, R126 ;  /* 0x7f00000192927827 */ /* 0x000fc800078e007e */
[----:B------:R-:W-:Y:S01]  /*22030*/  IMAD.WIDE.U32 R126, R167, R27, RZ ;  /* 0x0000001ba77e7225 */ /* 0x000fe200078e00ff */
[----:B------:R-:W-:-:S03]  /*22040*/  IADD3 R147, PT, PT, R148, R159, RZ ;  /* 0x0000009f94937210 */ /* 0x000fc60007ffe0ff */
[----:B------:R-:W-:-:S04]  /*22050*/  IMAD R148, R126, 0x7effffff, RZ ;  /* 0x7effffff7e947824 */ /* 0x000fc800078e02ff */
[----:B------:R-:W-:-:S04]  /*22060*/  IMAD.HI.U32 R148, R148, 0x7f000001, R126 ;  /* 0x7f00000194947827 */ /* 0x000fc800078e007e */
[----:B------:R-:W-:Y:S01]  /*22070*/  IMAD.WIDE.U32 R126, R167, R224, RZ ;  /* 0x000000e0a77e7225 */ /* 0x000fe200078e00ff */
[----:B------:R-:W-:-:S03]  /*22080*/  ISETP.GE.U32.AND P0, PT, R169, 0x7f000001, PT ;  /* 0x7f000001a900780c */ /* 0x000fc60003f06070 */
[----:B------:R-:W-:-:S04]  /*22090*/  IMAD R159, R126, 0x7effffff, RZ ;  /* 0x7effffff7e9f7824 */ /* 0x000fc800078e02ff */
[----:B------:R-:W-:-:S05]  /*220a0*/  IMAD.HI.U32 R159, R159, 0x7f000001, R126 ;  /* 0x7f0000019f9f7827 */ /* 0x000fca00078e007e */
[----:B------:R-:W-:Y:S01]  /*220b0*/  ISETP.GE.U32.AND P1, PT, R159, 0x7f000001, PT ;  /* 0x7f0000019f00780c */ /* 0x000fe20003f26070 */
[----:B------:R-:W-:-:S05]  /*220c0*/  @P0 IADD3 R169, PT, PT, R169, -0x7f000001, RZ ;  /* 0x80ffffffa9a90810 */ /* 0x000fca0007ffe0ff */
[----:B------:R-:W-:Y:S01]  /*220d0*/  ISETP.GE.U32.AND P0, PT, R169, 0x7f000001, PT ;  /* 0x7f000001a900780c */ /* 0x000fe20003f06070 */
[----:B------:R-:W-:-:S06]  /*220e0*/  ISETP.GE.U32.AND P2, PT, R170, 0x7f000001, PT ;  /* 0x7f000001aa00780c */ /* 0x000fcc0003f46070 */
[----:B------:R-:W-:Y:S01]  /*220f0*/  @P1 IADD3 R159, PT, PT, R159, -0x7f000001, RZ ;  /* 0x80ffffff9f9f1810 */ /* 0x000fe20007ffe0ff */
[----:B------:R-:W-:-:S05]  /*22100*/  ISETP.GE.U32.AND P1, PT, R171, 0x7f000001, PT ;  /* 0x7f000001ab00780c */ /* 0x000fca0003f26070 */
[----:B------:R-:W-:Y:S02]  /*22110*/  @P0 IADD3 R169, PT, PT, R169, -0x7f000001, RZ ;  /* 0x80ffffffa9a90810 */ /* 0x000fe40007ffe0ff */
[----:B------:R-:W-:-:S03]  /*22120*/  @P2 IADD3 R170, PT, PT, R170, -0x7f000001, RZ ;  /* 0x80ffffffaaaa2810 */ /* 0x000fc60007ffe0ff */
[----:B------:R-:W-:-:S03]  /*22130*/  ISETP.GE.U32.AND P0, PT, R169, 0x7f000001, PT ;  /* 0x7f000001a900780c */ /* 0x000fc60003f06070 */
[----:B------:R-:W-:Y:S01]  /*22140*/  @P1 IADD3 R171, PT, PT, R171, -0x7f000001, RZ ;  /* 0x80ffffffabab1810 */ /* 0x000fe20007ffe0ff */
[----:B------:R-:W-:-:S04]  /*22150*/  ISETP.GE.U32.AND P1, PT, R141, 0x7f000001, PT ;  /* 0x7f0000018d00780c */ /* 0x000fc80003f26070 */
[----:B------:R-:W-:-:S05]  /*22160*/  ISETP.GE.U32.AND P2, PT, R171, 0x7f000001, PT ;  /* 0x7f000001ab00780c */ /* 0x000fca0003f46070 */
[----:B------:R-:W-:Y:S01]  /*22170*/  @P0 IADD3 R169, PT, PT, R169, -0x7f000001, RZ ;  /* 0x80ffffffa9a90810 */ /* 0x000fe20007ffe0ff */
[----:B------:R-:W-:-:S04]  /*22180*/  ISETP.GE.U32.AND P3, PT, R170, 0x7f000001, PT ;  /* 0x7f000001aa00780c */ /* 0x000fc80003f66070 */
[----:B------:R-:W-:-:S03]  /*22190*/  ISETP.GE.U32.AND P0, PT, R169, 0x7f000001, PT ;  /* 0x7f000001a900780c */ /* 0x000fc60003f06070 */
[----:B------:R-:W-:Y:S02]  /*221a0*/  @P2 IADD3 R171, PT, PT, R171, -0x7f000001, RZ ;  /* 0x80ffffffabab2810 */ /* 0x000fe40007ffe0ff */
[----:B------:R-:W-:-:S03]  /*221b0*/  @P1 IADD3 R141, PT, PT, R141, -0x7f000001, RZ ;  /* 0x80ffffff8d8d1810 */ /* 0x000fc60007ffe0ff */
[----:B------:R-:W-:Y:S01]  /*221c0*/  ISETP.GE.U32.AND P1, PT, R171, 0x7f000001, PT ;  /* 0x7f000001ab00780c */ /* 0x000fe20003f26070 */
[----:B------:R-:W-:Y:S01]  /*221d0*/  IMAD.WIDE.U32 R126, R159, 0x5fffffa, RZ ;  /* 0x05fffffa9f7e7825 */ /* 0x000fe200078e00ff */
[----:B------:R-:W-:-:S03]  /*221e0*/  @P4 IADD3 R175, PT, PT, R175, -0x7f000001, RZ ;  /* 0x80ffffffafaf4810 */ /* 0x000fc60007ffe0ff */
[----:B------:R-:W-:Y:S01]  /*221f0*/  IMAD R159, R159, 0x6, RZ ;  /* 0x000000069f9f7824 */ /* 0x000fe200078e02ff */
[----:B------:R-:W-:Y:S02]  /*22200*/  @P0 IADD3 R169, PT, PT, R169, -0x7f000001, RZ ;  /* 0x80ffffffa9a90810 */ /* 0x000fe40007ffe0ff */
[----:B------:R-:W-:Y:S01]  /*22210*/  @P3 IADD3 R170, PT, PT, R170, -0x7f000001, RZ ;  /* 0x80ffffffaaaa3810 */ /* 0x000fe20007ffe0ff */
[----:B------:R-:W-:Y:S02]  /*22220*/  IMAD.HI.U32 R159, R159, 0x7f000001, R126 ;  /* 0x7f0000019f9f7827 */ /* 0x000fe400078e007e */
[----:B------:R-:W-:Y:S02]  /*22230*/  ISETP.GE.U32.AND P0, PT, R169, 0x7f000001, PT ;  /* 0x7f000001a900780c */ /* 0x000fe40003f06070 */
[----:B------:R-:W-:Y:S01]  /*22240*/  IMAD.WIDE.U32 R126, R141, R27, RZ ;  /* 0x0000001b8d7e7225 */ /* 0x000fe200078e00ff */
[----:B------:R-:W-:Y:S02]  /*22250*/  @P1 IADD3 R171, PT, PT, R171, -0x7f000001, RZ ;  /* 0x80ffffffabab1810 */ /* 0x000fe40007ffe0ff */
[----:B------:R-:W-:Y:S01]  /*22260*/  IADD3 R167, PT, PT, R170, R175, RZ ;  /* 0x000000afaaa77210 */ /* 0x000fe20007ffe0ff */
[----:B------:R-:W-:-:S02]  /*22270*/  IMAD R170, R126, 0x7effffff, RZ ;  /* 0x7effffff7eaa7824 */ /* 0x000fc400078e02ff */
[----:B------:R-:W-:Y:S02]  /*22280*/  ISETP.GE.U32.AND P1, PT, R171, 0x7f000001, PT ;  /* 0x7f000001ab00780c */ /* 0x000fe40003f26070 */
[----:B------:R-:W-:-:S03]  /*22290*/  IMAD.HI.U32 R170, R170, 0x7f000001, R126 ;  /* 0x7f000001aaaa7827 */ /* 0x000fc600078e007e */
[----:B------:R-:W-:Y:S02]  /*222a0*/  @P0 IADD3 R169, PT, PT, R169, -0x7f000001, RZ ;  /* 0x80ffffffa9a90810 */ /* 0x000fe40007ffe0ff */
[----:B------:R-:W-:Y:S02]  /*222b0*/  ISETP.GE.U32.AND P2, PT, R170, 0x7f000001, PT ;  /* 0x7f000001aa00780c */ /* 0x000fe40003f46070 */
[----:B------:R-:W-:-:S04]  /*222c0*/  IADD3 R175, PT, PT, R169, UR6, RZ ;  /* 0x00000006a9af7c10 */ /* 0x000fc8000fffe0ff */
[----:B------:R-:W-:Y:S01]  /*222d0*/  @P1 IADD3 R171, PT, PT, R171, -0x7f000001, RZ ;  /* 0x80ffffffabab1810 */ /* 0x000fe20007ffe0ff */
[----:B------:R-:W-:-:S04]  /*222e0*/  ISETP.GE.U32.AND P0, PT, R175, 0x7f000001, PT ;  /* 0x7f000001af00780c */ /* 0x000fc80003f06070 */
[----:B------:R-:W-:Y:S02]  /*222f0*/  ISETP.GE.U32.AND P1, PT, R171, 0x7f000001, PT ;  /* 0x7f000001ab00780c */ /* 0x000fe40003f26070 */
[----:B------:R-:W-:-:S05]  /*22300*/  @P2 IADD3 R170, PT, PT, R170, -0x7f000001, RZ ;  /* 0x80ffffffaaaa2810 */ /* 0x000fca0007ffe0ff */
[----:B------:R-:W-:-:S04]  /*22310*/  IMAD.WIDE.U32 R126, R170, 0x5fffffa, RZ ;  /* 0x05fffffaaa7e7825 */ /* 0x000fc800078e00ff */
[----:B------:R-:W-:Y:S01]  /*22320*/  IMAD R169, R170, 0x6, RZ ;  /* 0x00000006aaa97824 */ /* 0x000fe200078e02ff */
[----:B------:R-:W-:Y:S02]  /*22330*/  @P0 IADD3 R175, PT, PT, R175, -0x7f000001, RZ ;  /* 0x80ffffffafaf0810 */ /* 0x000fe40007ffe0ff */
[----:B------:R-:W-:Y:S01]  /*22340*/  @P1 IADD3 R171, PT, PT, R171, -0x7f000001, RZ ;  /* 0x80ffffffabab1810 */ /* 0x000fe20007ffe0ff */
[----:B------:R-:W-:-:S04]  /*22350*/  IMAD.HI.U32 R169, R169, 0x7f000001, R126 ;  /* 0x7f000001a9a97827 */ /* 0x000fc800078e007e */
[----:B------:R-:W-:Y:S01]  /*22360*/  IMAD.WIDE.U32 R126, R141, R28, RZ ;  /* 0x0000001c8d7e7225 */ /* 0x000fe200078e00ff */
[----:B------:R-:W-:-:S03]  /*22370*/  IADD3 R170, PT, PT, R175, R171, RZ ;  /* 0x000000abafaa7210 */ /* 0x000fc60007ffe0ff */
[----:B------:R-:W-:Y:S01]  /*22380*/  IMAD R171, R126, 0x7effffff, RZ ;  /* 0x7effffff7eab7824 */ /* 0x000fe200078e02ff */
[----:B------:R-:W-:-:S03]  /*22390*/  ISETP.GE.U32.AND P0, PT, R172, 0x7f000001, PT ;  /* 0x7f000001ac00780c */ /* 0x000fc60003f06070 */
[----:B------:R-:W-:-:S05]  /*223a0*/  IMAD.HI.U32 R171, R171, 0x7f000001, R126 ;  /* 0x7f000001abab7827 */ /* 0x000fca00078e007e */
[----:B------:R-:W-:-:S05]  /*223b0*/  ISETP.GE.U32.AND P1, PT, R171, 0x7f000001, PT ;  /* 0x7f000001ab00780c */ /* 0x000fca0003f26070 */
[----:B------:R-:W-:-:S05]  /*223c0*/  @P0 IADD3 R172, PT, PT, R172, -0x7f000001, RZ ;  /* 0x80ffffffacac0810 */ /* 0x000fca0007ffe0ff */
[----:B------:R-:W-:-:S03]  /*223d0*/  ISETP.GE.U32.AND P0, PT, R172, 0x7f000001, PT ;  /* 0x7f000001ac00780c */ /* 0x000fc60003f06070 */
[----:B------:R-:W-:Y:S01]  /*223e0*/  @P1 IADD3 R171, PT, PT, R171, -0x7f000001, RZ ;  /* 0x80ffffffabab1810 */ /* 0x000fe20007ffe0ff */
[----:B------:R-:W-:-:S04]  /*223f0*/  ISETP.GE.U32.AND P1, PT, R174, 0x7f000001, PT ;  /* 0x7f000001ae00780c */ /* 0x000fc80003f26070 */
[----:B------:R-:W-:-:S04]  /*22400*/  IMAD.WIDE.U32 R126, R171, 0x5fffffa, RZ ;  /* 0x05fffffaab7e7825 */ /* 0x000fc800078e00ff */
[----:B------:R-:W-:Y:S01]  /*22410*/  IMAD R171, R171, 0x6, RZ ;  /* 0x00000006abab7824 */ /* 0x000fe200078e02ff */
[----:B------:R-:W-:-:S03]  /*22420*/  @P0 IADD3 R172, PT, PT, R172, -0x7f000001, RZ ;  /* 0x80ffffffacac0810 */ /* 0x000fc60007ffe0ff */
[----:B------:R-:W-:Y:S01]  /*22430*/  IMAD.HI.U32 R171, R171, 0x7f000001, R126 ;  /* 0x7f000001abab7827 */ /* 0x000fe200078e007e */
[----:B------:R-:W-:-:S03]  /*22440*/  @P1 IADD3 R174, PT, PT, R174, -0x7f000001, RZ ;  /* 0x80ffffffaeae1810 */ /* 0x000fc60007ffe0ff */
[----:B------:R-:W-:Y:S01]  /*22450*/  IMAD.WIDE.U32 R126, R141, R18, RZ ;  /* 0x000000128d7e7225 */ /* 0x000fe200078e00ff */
[----:B------:R-:W-:-:S03]  /*22460*/  IADD3 R172, PT, PT, R172, R174, RZ ;  /* 0x000000aeacac7210 */ /* 0x000fc60007ffe0ff */
        /* <DEDUP_REMOVED lines=19> */
[----:B------:R-:W-:Y:S01]  /*225a0*/  IMAD.WIDE.U32 R4, R4, R236, RZ ;  /* 0x000000ec04047225 */ /* 0x000fe200078e00ff */
[----:B------:R-:W-:Y:S01]  /*225b0*/  ISETP.GE.U32.AND P0, PT, R193, 0x7f000001, PT ;  /* 0x7f000001c100780c */ /* 0x000fe20003f06070 */
[----:B------:R-:W-:Y:S01]  /*225c0*/  ISETP.GE.U32.AND P1, PT, R190, 0x7f000001, PT ;  /* 0x7f000001be00780c */ /* 0x000fe20003f26070 */
[----:B------:R-:W-:Y:S01]  /*225d0*/  ISETP.GE.U32.AND P2, PT, R140, 0x7f000001, PT ;  /* 0x7f0000018c00780c */ /* 0x000fe20003f46070 */
[----:B------:R-:W-:Y:S01]  /*225e0*/  IMAD R127, R4, 0x7effffff, RZ ;  /* 0x7effffff047f7824 */ /* 0x000fe200078e02ff */
[----:B------:R-:W-:Y:S01]  /*225f0*/  ISETP.GE.U32.AND P3, PT, R61, 0x7f000001, PT ;  /* 0x7f0000013d00780c */ /* 0x000fe20003f66070 */
[----:B------:R-:W2:Y:S02]  /*22600*/  LDL.LU R236, [R1+0x1cc] ;  /* 0x0001cc0001ec7983 */ /* 0x000ea40000300800 */
        /* <DEDUP_REMOVED lines=21> */
[----:B------:R-:W-:-:S03]  /*22760*/  @P0 IADD3 R193, PT, PT, R193, -0x7f000001, RZ ;  /* 0x80ffffffc1c10810 */ /* 0x000fc60007ffe0ff */
[----:B------:R-:W-:Y:S01]  /*22770*/  IMAD.HI.U32 R64, R64, 0x7f000001, R4 ;  /* 0x7f00000140407827 */ /* 0x000fe200078e0004 */
[----:B------:R-:W-:-:S03]  /*22780*/  @P1 IADD3 R190, PT, PT, R190, -0x7f000001, RZ ;  /* 0x80ffffffbebe1810 */ /* 0x000fc60007ffe0ff */
[----:B------:R-:W-:Y:S01]  /*22790*/  IMAD.WIDE.U32 R4, R44, R238, RZ ;  /* 0x000000ee2c047225 */ /* 0x000fe200078e00ff */
[----:B------:R-:W-:Y:S02]  /*227a0*/  @P2 IADD3 R140, PT, PT, R140, -0x7f000001, RZ ;  /* 0x80ffffff8c8c2810 */ /* 0x000fe40007ffe0ff */
[----:B------:R-:W-:Y:S01]  /*227b0*/  IADD3 R192, PT, PT, R192, R193, RZ ;  /* 0x000000c1c0c07210 */ /* 0x000fe20007ffe0ff */
[----:B------:R-:W-:Y:S01]  /*227c0*/  IMAD R175, R4, 0x7effffff, RZ ;  /* 0x7effffff04af7824 */ /* 0x000fe200078e02ff */
[----:B------:R-:W-:Y:S02]  /*227d0*/  @P3 IADD3 R61, PT, PT, R61, -0x7f000001, RZ ;  /* 0x80ffffff3d3d3810 */ /* 0x000fe40007ffe0ff */
[----:B------:R-:W-:Y:S02]  /*227e0*/  IADD3 R186, PT, PT, R186, R190, RZ ;  /* 0x000000bebaba7210 */ /* 0x000fe40007ffe0ff */
[----:B------:R-:W-:Y:S01]  /*227f0*/  IADD3 R132, PT, PT, R132, R140, RZ ;  /* 0x0000008c84847210 */ /* 0x000fe20007ffe0ff */
[----:B------:R-:W-:Y:S01]  /*22800*/  IMAD.HI.U32 R175, R175, 0x7f000001, R4 ;  /* 0x7f000001afaf7827 */ /* 0x000fe200078e0004 */
[----:B------:R-:W-:-:S03]  /*22810*/  ISETP.GE.U32.AND P0, PT, R192, 0x7f000001, PT ;  /* 0x7f000001c000780c */ /* 0x000fc60003f06070 */
[----:B------:R-:W-:Y:S01]  /*22820*/  IMAD.WIDE.U32 R4, R46, R239, RZ ;  /* 0x000000ef2e047225 */ /* 0x000fe200078e00ff */
[----:B------:R-:W-:Y:S01]  /*22830*/  IADD3 R61, PT, PT, R125, R61, RZ ;  /* 0x0000003d7d3d7210 */ /* 0x000fe20007ffe0ff */
[----:B------:R-:W-:Y:S01]  /*22840*/  ISETP.GE.U32.AND P1, PT, R186, 0x7f000001, PT ;  /* 0x7f000001ba00780c */ /* 0x000fe20003f26070 */
[----:B------:R-:W-:Y:S01]  /*22850*/  ISETP.GE.U32.AND P2, PT, R132, 0x7f000001, PT ;  /* 0x7f0000018400780c */ /* 0x000fe20003f46070 */
[----:B------:R-:W-:Y:S02]  /*22860*/  IMAD R46, R4, 0x7effffff, RZ ;  /* 0x7effffff042e7824 */ /* 0x000fe400078e02ff */
[----:B------:R-:W-:Y:S02]  /*22870*/  ISETP.GE.U32.AND P3, PT, R61, 0x7f000001, PT ;  /* 0x7f0000013d00780c */ /* 0x000fe40003f66070 */
[----:B------:R-:W-:-:S04]  /*22880*/  IMAD.HI.U32 R46, R46, 0x7f000001, R4 ;  /* 0x7f0000012e2e7827 */ /* 0x000fc800078e0004 */
[----:B------:R-:W-:Y:S01]  /*22890*/  IMAD.WIDE.U32 R4, R88, R239, RZ ;  /* 0x000000ef58047225 */ /* 0x000fe200078e00ff */
[----:B------:R-:W-:-:S03]  /*228a0*/  @P0 IADD3 R192, PT, PT, R192, -0x7f000001, RZ ;  /* 0x80ffffffc0c00810 */ /* 0x000fc60007ffe0ff */
[----:B------:R-:W-:Y:S01]  /*228b0*/  IMAD R88, R4, 0x7effffff, RZ ;  /* 0x7effffff04587824 */ /* 0x000fe200078e02ff */
[----:B------:R-:W-:Y:S02]  /*228c0*/  @P1 IADD3 R186, PT, PT, R186, -0x7f000001, RZ ;  /* 0x80ffffffbaba1810 */ /* 0x000fe40007ffe0ff */
[----:B------:R-:W-:Y:S02]  /*228d0*/  @P2 IADD3 R132, PT, PT, R132, -0x7f000001, RZ ;  /* 0x80ffffff84842810 */ /* 0x000fe40007ffe0ff */
[----:B------:R-:W-:Y:S01]  /*228e0*/  IADD3 R123, PT, PT, R123, R192, RZ ;  /* 0x000000c07b7b7210 */ /* 0x000fe20007ffe0ff */
[----:B------:R-:W-:Y:S01]  /*228f0*/  IMAD.HI.U32 R88, R88, 0x7f000001, R4 ;  /* 0x7f00000158587827 */ /* 0x000fe200078e0004 */
[----:B------:R-:W-:-:S03]  /*22900*/  @P3 IADD3 R61, PT, PT, R61, -0x7f000001, RZ ;  /* 0x80ffffff3d3d3810 */ /* 0x000fc60007ffe0ff */
[----:B------:R-:W-:Y:S01]  /*22910*/  IMAD.WIDE.U32 R4, R56, R239, RZ ;  /* 0x000000ef38047225 */ /* 0x000fe200078e00ff */
[----:B------:R-:W-:Y:S02]  /*22920*/  IADD3 R122, PT, PT, R122, R186, RZ ;  /* 0x000000ba7a7a7210 */ /* 0x000fe40007ffe0ff */
[----:B------:R-:W-:Y:S01]  /*22930*/  IADD3 R121, PT, PT, R121, R132, RZ ;  /* 0x0000008479797210 */ /* 0x000fe20007ffe0ff */
[----:B------:R-:W-:Y:S01]  /*22940*/  ISETP.GE.U32.AND P0, PT, R123, 0x7f000001, PT ;  /* 0x7f0000017b00780c */ /* 0x000fe20003f06070 */
[----:B------:R-:W-:Y:S01]  /*22950*/  IMAD R56, R4, 0x7effffff, RZ ;  /* 0x7effffff04387824 */ /* 0x000fe200078e02ff */
[----:B------:R-:W-:Y:S01]  /*22960*/  IADD3 R61, PT, PT, R100, R61, RZ ;  /* 0x0000003d643d7210 */ /* 0x000fe20007ffe0ff */
[----:B------:R-:W-:Y:S01]  /*22970*/  ISETP.GE.U32.AND P1, PT, R122, 0x7f000001, PT ;  /* 0x7f0000017a00780c */ /* 0x000fe20003f26070 */
        /* <DEDUP_REMOVED lines=8> */
[----:B------:R-:W-:Y:S02]  /*22a00*/  @P1 IADD3 R122, PT, PT, R122, -0x7f000001, RZ ;  /* 0x80ffffff7a7a1810 */ /* 0x000fe40007ffe0ff */
        /* <DEDUP_REMOVED lines=17> */
[----:B------:R-:W-:Y:S02]  /*22b20*/  IMAD R53, R4, 0x7effffff, RZ ;  /* 0x7effffff04357824 */ /* 0x000fe400078e02ff */
[----:B------:R-:W-:Y:S01]  /*22b30*/  IMAD.WIDE.U32 R124, R124, R240, RZ ;  /* 0x000000f07c7c7225 */ /* 0x000fe200078e00ff */
[----:B------:R-:W-:Y:S02]  /*22b40*/  @P1 IADD3 R122, PT, PT, R122, -0x7f000001, RZ ;  /* 0x80ffffff7a7a1810 */ /* 0x000fe40007ffe0ff */
[----:B------:R-:W-:Y:S01]  /*22b50*/  @P2 IADD3 R120, PT, PT, R120, -0x7f000001, RZ ;  /* 0x80ffffff78782810 */ /* 0x000fe20007ffe0ff */
[----:B------:R-:W-:Y:S01]  /*22b60*/  IMAD.HI.U32 R53, R53, 0x7f000001, R4 ;  /* 0x7f00000135357827 */ /* 0x000fe200078e0004 */
[----:B------:R-:W-:-:S03]  /*22b70*/  IADD3 R123, PT, PT, R198, R123, RZ ;  /* 0x0000007bc67b7210 */ /* 0x000fc60007ffe0ff */
[----:B------:R-:W-:Y:S01]  /*22b80*/  IMAD R4, R124, 0x7effffff, RZ ;  /* 0x7effffff7c047824 */ /* 0x000fe200078e02ff */
[----:B------:R-:W-:Y:S02]  /*22b90*/  @P3 IADD3 R119, PT, PT, R119, -0x7f000001, RZ ;  /* 0x80ffffff77773810 */ /* 0x000fe40007ffe0ff */
[----:B------:R-:W-:Y:S02]  /*22ba0*/  IADD3 R122, PT, PT, R165, R122, RZ ;  /* 0x0000007aa57a7210 */ /* 0x000fe40007ffe0ff */
[----:B------:R-:W-:Y:S01]  /*22bb0*/  IADD3 R118, PT, PT, R118, R120, RZ ;  /* 0x0000007876767210 */ /* 0x000fe20007ffe0ff */
[----:B------:R-:W-:Y:S01]  /*22bc0*/  IMAD.HI.U32 R124, R4, 0x7f000001, R124 ;  /* 0x7f000001047c7827 */ /* 0x000fe200078e007c */
[----:B------:R-:W-:Y:S01]  /*22bd0*/  ISETP.GE.U32.AND P6, PT, R123, 0x7f000001, PT ;  /* 0x7f0000017b00780c */ /* 0x000fe20003fc6070 */
[----:B------:R-:W-:Y:S02]  /*22be0*/  ISETP.GE.U32.AND P2, PT, R203, 0x7f000001, PT ;  /* 0x7f000001cb00780c */ /* 0x000fe40003f46070 */
[----:B------:R-:W-:Y:S01]  /*22bf0*/  IMAD.WIDE.U32 R4, R51, R241, RZ ;  /* 0x000000f133047225 */ /* 0x000fe200078e00ff */
[----:B------:R-:W-:Y:S01]  /*22c00*/  IADD3 R117, PT, PT, R117, R119, RZ ;  /* 0x0000007775757210 */ /* 0x000fe20007ffe0ff */
[----:B------:R-:W-:Y:S01]  /*22c10*/  ISETP.GE.U32.AND P5, PT, R122, 0x7f000001, PT ;  /* 0x7f0000017a00780c */ /* 0x000fe20003fa6070 */
[----:B------:R-:W-:Y:S01]  /*22c20*/  ISETP.GE.U32.AND P4, PT, R118, 0x7f000001, PT ;  /* 0x7f0000017600780c */ /* 0x000fe20003f86070 */
[----:B------:R-:W-:Y:S01]  /*22c30*/  IMAD R61, R4, 0x7effffff, RZ ;  /* 0x7effffff043d7824 */ /* 0x000fe200078e02ff */
[----:B------:R-:W-:Y:S01]  /*22c40*/  ISETP.GE.U32.AND P0, PT, R139, 0x7f000001, PT ;  /* 0x7f0000018b00780c */ /* 0x000fe20003f06070 */
[----:B------:R-:W-:-:S02]  /*22c50*/  ISETP.GE.U32.AND P3, PT, R117, 0x7f000001, PT ;  /* 0x7f0000017500780c */ /* 0x000fc40003f66070 */
[----:B------:R-:W-:Y:S01]  /*22c60*/  IMAD.HI.U32 R61, R61, 0x7f000001, R4 ;  /* 0x7f0000013d3d7827 */ /* 0x000fe200078e0004 */
[----:B------:R-:W-:-:S03]  /*22c70*/  ISETP.GE.U32.AND P1, PT, R196, 0x7f000001, PT ;  /* 0x7f000001c400780c */ /* 0x000fc60003f26070 */
[-C--:B------:R-:W-:Y:S01]  /*22c80*/  IMAD.WIDE.U32 R4, R47, R241.reuse, RZ ;  /* 0x000000f12f047225 */ /* 0x080fe200078e00ff */
[----:B------:R-:W-:Y:S02]  /*22c90*/  @P6 IADD3 R123, PT, PT, R123, -0x7f000001, RZ ;  /* 0x80ffffff7b7b6810 */ /* 0x000fe40007ffe0ff */
[----:B------:R-:W-:Y:S01]  /*22ca0*/  @P2 IADD3 R203, PT, PT, R203, -0x7f000001, RZ ;  /* 0x80ffffffcbcb2810 */ /* 0x000fe20007ffe0ff */
[----:B------:R-:W-:Y:S01]  /*22cb0*/  IMAD R47, R4, 0x7effffff, RZ ;  /* 0x7effffff042f7824 */ /* 0x000fe200078e02ff */
[----:B------:R-:W-:Y:S01]  /*22cc0*/  ISETP.GE.U32.AND P6, PT, R52, 0x7f000001, PT ;  /* 0x7f0000013400780c */ /* 0x000fe20003fc6070 */
[----:B------:R-:W-:Y:S01]  /*22cd0*/  IMAD.WIDE.U32 R44, R45, R241, RZ ;  /* 0x000000f12d2c7225 */ /* 0x000fe200078e00ff */
[----:B------:R-:W-:Y:S02]  /*22ce0*/  @P5 IADD3 R122, PT, PT, R122, -0x7f000001, RZ ;  /* 0x80ffffff7a7a5810 */ /* 0x000fe40007ffe0ff */
[----:B------:R-:W-:Y:S01]  /*22cf0*/  @P4 IADD3 R118, PT, PT, R118, -0x7f000001, RZ ;  /* 0x80ffffff76764810 */ /* 0x000fe20007ffe0ff */
[----:B------:R-:W-:Y:S01]  /*22d00*/  IMAD.HI.U32 R4, R47, 0x7f000001, R4 ;  /* 0x7f0000012f047827 */ /* 0x000fe200078e0004 */
[----:B------:R-:W-:-:S02]  /*22d10*/  IADD3 R204, PT, PT, R204, R203, RZ ;  /* 0x000000cbcccc7210 */ /* 0x000fc40007ffe0ff */
[----:B------:R-:W-:Y:S01]  /*22d20*/  @P0 IADD3 R139, PT, PT, R139, -0x7f000001, RZ ;  /* 0x80ffffff8b8b0810 */ /* 0x000fe20007ffe0ff */
[----:B------:R-:W-:Y:S01]  /*22d30*/  IMAD R5, R44, 0x7effffff, RZ ;  /* 0x7effffff2c057824 */ /* 0x000fe200078e02ff */
[----:B------:R-:W-:Y:S02]  /*22d40*/  @P3 IADD3 R117, PT, PT, R117, -0x7f000001, RZ ;  /* 0x80ffffff75753810 */ /* 0x000fe40007ffe0ff */
[----:B------:R-:W-:Y:S02]  /*22d50*/  IADD3 R122, PT, PT, R161, R122, RZ ;  /* 0x0000007aa17a7210 */ /* 0x000fe40007ffe0ff */
[----:B------:R-:W-:Y:S01]  /*22d60*/  @P1 IADD3 R196, PT, PT, R196, -0x7f000001, RZ ;  /* 0x80ffffffc4c41810 */ /* 0x000fe20007ffe0ff */
[----:B------:R-:W-:Y:S01]  /*22d70*/  IMAD.HI.U32 R44, R5, 0x7f000001, R44 ;  /* 0x7f000001052c7827 */ /* 0x000fe200078e002c */
[----:B------:R-:W-:Y:S01]  /*22d80*/  IADD3 R5, PT, PT, R116, R118, RZ ;  /* 0x0000007674057210 */ /* 0x000fe20007ffe0ff */
[----:B------:R-:W-:Y:S01]  /*22d90*/  ISETP.GE.U32.AND P4, PT, R204, 0x7f000001, PT ;  /* 0x7f000001cc00780c */ /* 0x000fe20003f86070 */
[----:B------:R-:W-:-:S02]  /*22da0*/  IADD3 R118, PT, PT, R131, R139, RZ ;  /* 0x0000008b83767210 */ /* 0x000fc40007ffe0ff */
[----:B------:R-:W-:Y:S02]  /*22db0*/  IADD3 R116, PT, PT, R115, R117, RZ ;  /* 0x0000007573747210 */ /* 0x000fe40007ffe0ff */
[----:B------:R-:W-:Y:S01]  /*22dc0*/  @P6 IADD3 R52, PT, PT, R52, -0x7f000001, RZ ;  /* 0x80ffffff34346810 */ /* 0x000fe20007ffe0ff */
[----:B------:R-:W-:Y:S01]  /*22dd0*/  ISETP.GE.U32.AND P5, PT, R122, 0x7f000001, PT ;  /* 0x7f0000017a00780c */ /* 0x000fe20003fa6070 */
[----:B------:R-:W-:Y:S01]  /*22de0*/  IADD3 R47, PT, PT, R208, R196, RZ ;  /* 0x000000c4d02f7210 */ /* 0x000fe20007ffe0ff */
[----:B------:R-:W-:Y:S01]  /*22df0*/  ISETP.GE.U32.AND P3, PT, R118, 0x7f000001, PT ;  /* 0x7f0000017600780c */ /* 0x000fe20003f66070 */
[----:B------:R-:W-:Y:S01]  /*22e00*/  ISETP.GE.U32.AND P1, PT, R116, 0x7f000001, PT ;  /* 0x7f0000017400780c */ /* 0x000fe20003f26070 */
[----:B------:R-:W-:Y:S02]  /*22e10*/  IADD3 R83, PT, PT, R83, R52, RZ ;  /* 0x0000003453537210 */ /* 0x000fe40007ffe0ff */
[----:B------:R-:W-:Y:S01]  /*22e20*/  ISETP.GE.U32.AND P2, PT, R47, 0x7f000001, PT ;  /* 0x7f0000012f00780c */ /* 0x000fe20003f46070 */
[----:B------:R-:W-:Y:S01]  /*22e30*/  ISETP.GE.U32.AND P0, PT, R5, 0x7f000001, PT ;  /* 0x7f0000010500780c */ /* 0x000fe20003f06070 */
[----:B------:R-:W-:Y:S01]  /*22e40*/  @P4 IADD3 R204, PT, PT, R204, -0x7f000001, RZ ;  /* 0x80ffffffcccc4810 */ /* 0x000fe20007ffe0ff */
[----:B------:R-:W-:Y:S01]  /*22e50*/  ISETP.GE.U32.AND P4, PT, R83, 0x7f000001, PT ;  /* 0x7f0000015300780c */ /* 0x000fe20003f86070 */
[----:B------:R-:W-:-:S03]  /*22e60*/  IADD3 R120, PT, PT, R197, R123, RZ ;  /* 0x0000007bc5787210 */ /* 0x000fc60007ffe0ff */
[----:B------:R-:W-:Y:S01]  /*22e70*/  @P5 IADD3 R122, PT, PT, R122, -0x7f000001, RZ ;  /* 0x80ffffff7a7a5810 */ /* 0x000fe20007ffe0ff */
[----:B------:R-:W-:Y:S01]  /*22e80*/  ISETP.GE.U32.AND P5, PT, R12, 0x7f000001, PT ;  /* 0x7f0000010c00780c */ /* 0x000fe20003fa6070 */
[----:B------:R-:W-:Y:S02]  /*22e90*/  @P3 IADD3 R118, PT, PT, R118, -0x7f000001, RZ ;  /* 0x80ffffff76763810 */ /* 0x000fe40007ffe0ff */
[----:B------:R-:W-:Y:S02]  /*22ea0*/  @P1 IADD3 R116, PT, PT, R116, -0x7f000001, RZ ;  /* 0x80ffffff74741810 */ /* 0x000fe40007ffe0ff */
[----:B------:R-:W-:Y:S01]  /*22eb0*/  IADD3 R113, PT, PT, R113, R204, RZ ;  /* 0x000000cc71717210 */ /* 0x000fe20007ffe0ff */
[----:B------:R-:W-:Y:S01]  /*22ec0*/  ISETP.GE.U32.AND P6, PT, R120, 0x7f000001, PT ;  /* 0x7f0000017800780c */ /* 0x000fe20003fc6070 */
[----:B------:R-:W-:Y:S02]  /*22ed0*/  @P2 IADD3 R47, PT, PT, R47, -0x7f000001, RZ ;  /* 0x80ffffff2f2f2810 */ /* 0x000fe40007ffe0ff */
[----:B------:R-:W-:-:S02]  /*22ee0*/  IADD3 R118, PT, PT, R109, R118, RZ ;  /* 0x000000766d767210 */ /* 0x000fc40007ffe0ff */
[----:B------:R-:W-:Y:S02]  /*22ef0*/  @P0 IADD3 R5, PT, PT, R5, -0x7f000001, RZ ;  /* 0x80ffffff05050810 */ /* 0x000fe40007ffe0ff */
[----:B------:R-:W-:Y:S01]  /*22f00*/  IADD3 R111, PT, PT, R111, R116, RZ ;  /* 0x000000746f6f7210 */ /* 0x000fe20007ffe0ff */
[----:B------:R-:W-:Y:S01]  /*22f10*/  ISETP.GE.U32.AND P1, PT, R113, 0x7f000001, PT ;  /* 0x7f0000017100780c */ /* 0x000fe20003f26070 */
[----:B------:R-:W-:Y:S02]  /*22f20*/  @P4 IADD3 R83, PT, PT, R83, -0x7f000001, RZ ;  /* 0x80ffffff53534810 */ /* 0x000fe40007ffe0ff */
[----:B------:R-:W-:Y:S01]  /*22f30*/  IADD3 R116, PT, PT, R110, R47, RZ ;  /* 0x0000002f6e747210 */ /* 0x000fe20007ffe0ff */
[----:B------:R-:W-:Y:S01]  /*22f40*/  ISETP.GE.U32.AND P2, PT, R118, 0x7f000001, PT ;  /* 0x7f0000017600780c */ /* 0x000fe20003f46070 */
[----:B------:R-:W-:Y:S02]  /*22f50*/  IADD3 R112, PT, PT, R112, R5, RZ ;  /* 0x0000000570707210 */ /* 0x000fe40007ffe0ff */
[----:B------:R-:W-:-:S02]  /*22f60*/  @P5 IADD3 R12, PT, PT, R12, -0x7f000001, RZ ;  /* 0x80ffffff0c0c5810 */ /* 0x000fc40007ffe0ff */
[----:B------:R-:W-:Y:S02]  /*22f70*/  IADD3 R5, PT, PT, R220, R84, RZ ;  /* 0x00000054dc057210 */ /* 0x000fe40007ffe0ff */
[----:B------:R-:W-:Y:S01]  /*22f80*/  IADD3 R83, PT, PT, R82, R83, RZ ;  /* 0x0000005352537210 */ /* 0x000fe20007ffe0ff */
[----:B------:R-:W-:Y:S01]  /*22f90*/  ISETP.GE.U32.AND P0, PT, R116, 0x7f000001, PT ;  /* 0x7f0000017400780c */ /* 0x000fe20003f06070 */
[----:B------:R-:W-:Y:S02]  /*22fa0*/  @P6 IADD3 R120, PT, PT, R120, -0x7f000001, RZ ;  /* 0x80ffffff78786810 */ /* 0x000fe40007ffe0ff */
[-C--:B------:R-:W-:Y:S01]  /*22fb0*/  IADD3 R52, PT, PT, R49, R12.reuse, RZ ;  /* 0x0000000c31347210 */ /* 0x080fe20007ffe0ff */
[----:B------:R-:W-:Y:S01]  /*22fc0*/  ISETP.GE.U32.AND P6, PT, R5, 0x7f000001, PT ;  /* 0x7f0000010500780c */ /* 0x000fe20003fc6070 */
[----:B------:R-:W-:Y:S01]  /*22fd0*/  ISETP.GE.U32.AND P3, PT, R83, 0x7f000001, PT ;  /* 0x7f0000015300780c */ /* 0x000fe20003f66070 */
[----:B------:R-:W-:Y:S02]  /*22fe0*/  @P1 IADD3 R113, PT, PT, R113, -0x7f000001, RZ ;  /* 0x80ffffff71711810 */ /* 0x000fe40007ffe0ff */
[----:B------:R-:W-:Y:S01]  /*22ff0*/  IADD3 R12, PT, PT, R108, R12, RZ ;  /* 0x0000000c6c0c7210 */ /* 0x000fe20007ffe0ff */
[----:B------:R-:W-:Y:S01]  /*23000*/  ISETP.GE.U32.AND P1, PT, R52, 0x7f000001, PT ;  /* 0x7f0000013400780c */ /* 0x000fe20003f26070 */
[----:B------:R-:W-:Y:S01]  /*23010*/  @P2 IADD3 R118, PT, PT, R118, -0x7f000001, RZ ;  /* 0x80ffffff76762810 */ /* 0x000fe20007ffe0ff */
[----:B------:R-:W-:Y:S01]  /*23020*/  ISETP.GE.U32.AND P2, PT, R75, 0x7f000001, PT ;  /* 0x7f0000014b00780c */ /* 0x000fe20003f46070 */
[----:B------:R-:W-:Y:S01]  /*23030*/  IMAD.WIDE.U32 R114, R114, R241, RZ ;  /* 0x000000f172727225 */ /* 0x000fe200078e00ff */
[----:B------:R-:W-:Y:S01]  /*23040*/  IADD3 R110, PT, PT, R84, R213, RZ ;  /* 0x000000d5546e7210 */ /* 0x000fe20007ffe0ff */
[----:B------:R-:W-:Y:S01]  /*23050*/  ISETP.GE.U32.AND P5, PT, R136, 0x7f000001, PT ;  /* 0x7f0000018800780c */ /* 0x000fe20003fa6070 */
[----:B------:R-:W-:Y:S01]  /*23060*/  @P0 IADD3 R116, PT, PT, R116, -0x7f000001, RZ ;  /* 0x80ffffff74740810 */ /* 0x000fe20007ffe0ff */
[----:B------:R-:W-:Y:S01]  /*23070*/  ISETP.GE.U32.AND P0, PT, R12, 0x7f000001, PT ;  /* 0x7f0000010c00780c */ /* 0x000fe20003f06070 */
[----:B------:R-:W-:Y:S01]  /*23080*/  IMAD R45, R114, 0x7effffff, RZ ;  /* 0x7effffff722d7824 */ /* 0x000fe200078e02ff */
[----:B------:R-:W-:-:S02]  /*23090*/  IADD3 R216, PT, PT, R216, R113, RZ ;  /* 0x00000071d8d87210 */ /* 0x000fc40007ffe0ff */
[----:B------:R-:W-:Y:S02]  /*230a0*/  @P3 IADD3 R83, PT, PT, R83, -0x7f000001, RZ ;  /* 0x80ffffff53533810 */ /* 0x000fe40007ffe0ff */
[----:B------:R-:W-:Y:S01]  /*230b0*/  @P6 IADD3 R5, PT, PT, R5, -0x7f000001, RZ ;  /* 0x80ffffff05056810 */ /* 0x000fe20007ffe0ff */
[----:B------:R-:W-:Y:S01]  /*230c0*/  ISETP.GE.U32.AND P4, PT, R110, 0x7f000001, PT ;  /* 0x7f0000016e00780c */ /* 0x000fe20003f86070 */
[----:B------:R-:W-:Y:S01]  /*230d0*/  ISETP.GE.U32.AND P3, PT, R105, 0x7f000001, PT ;  /* 0x7f0000016900780c */ /* 0x000fe20003f66070 */
[----:B------:R-:W-:Y:S01]  /*230e0*/  IMAD.HI.U32 R114, R45, 0x7f000001, R114 ;  /* 0x7f0000012d727827 */ /* 0x000fe200078e0072 */
[----:B------:R-:W-:Y:S02]  /*230f0*/  @P1 IADD3 R52, PT, PT, R52, -0x7f000001, RZ ;  /* 0x80ffffff34341810 */ /* 0x000fe40007ffe0ff */
[----:B------:R-:W-:Y:S02]  /*23100*/  IADD3 R205, PT, PT, R205, R116, RZ ;  /* 0x00000074cdcd7210 */ /* 0x000fe40007ffe0ff */
[----:B------:R-:W-:-:S02]  /*23110*/  IADD3 R118, PT, PT, R107, R118, RZ ;  /* 0x000000766b767210 */ /* 0x000fc40007ffe0ff */
[----:B------:R-:W-:Y:S01]  /*23120*/  IADD3 R45, PT, PT, R218, R5, RZ ;  /* 0x00000005da2d7210 */ /* 0x000fe20007ffe0ff */
[----:B------:R-:W-:Y:S01]  /*23130*/  ISETP.GE.U32.AND P1, PT, R216, 0x7f000001, PT ;  /* 0x7f000001d800780c */ /* 0x000fe20003f26070 */
[----:B------:R-:W-:Y:S02]  /*23140*/  @P2 IADD3 R75, PT, PT, R75, -0x7f000001, RZ ;  /* 0x80ffffff4b4b2810 */ /* 0x000fe40007ffe0ff */
[----:B------:R-:W-:Y:S02]  /*23150*/  @P5 IADD3 R136, PT, PT, R136, -0x7f000001, RZ ;  /* 0x80ffffff88885810 */ /* 0x000fe40007ffe0ff */
[----:B------:R-:W-:Y:S01]  /*23160*/  @P0 IADD3 R12, PT, PT, R12, -0x7f000001, RZ ;  /* 0x80ffffff0c0c0810 */ /* 0x000fe20007ffe0ff */
[----:B------:R-:W-:Y:S01]  /*23170*/  ISETP.GE.U32.AND P2, PT, R205, 0x7f000001, PT ;  /* 0x7f000001cd00780c */ /* 0x000fe20003f46070 */
[----:B------:R-:W-:Y:S01]  /*23180*/  ISETP.GE.U32.AND P0, PT, R118, 0x7f000001, PT ;  /* 0x7f0000017600780c */ /* 0x000fe20003f06070 */
[----:B------:R-:W-:Y:S01]  /*23190*/  ISETP.GE.U32.AND P5, PT, R45, 0x7f000001, PT ;  /* 0x7f0000012d00780c */ /* 0x000fe20003fa6070 */
[----:B------:R-:W-:-:S02]  /*231a0*/  IADD3 R5, PT, PT, R75, R52, RZ ;  /* 0x000000344b057210 */ /* 0x000fc40007ffe0ff */
[----:B------:R-:W-:Y:S02]  /*231b0*/  @P4 IADD3 R110, PT, PT, R110, -0x7f000001, RZ ;  /* 0x80ffffff6e6e4810 */ /* 0x000fe40007ffe0ff */
[----:B------:R-:W-:Y:S02]  /*231c0*/  IADD3 R11, PT, PT, R11, R136, RZ ;  /* 0x000000880b0b7210 */ /* 0x000fe40007ffe0ff */
[----:B------:R-:W-:Y:S01]  /*231d0*/  @P3 IADD3 R105, PT, PT, R105, -0x7f000001, RZ ;  /* 0x80ffffff69693810 */ /* 0x000fe20007ffe0ff */
[----:B------:R-:W-:Y:S01]  /*231e0*/  ISETP.GE.U32.AND P4, PT, R5, 0x7f000001, PT ;  /* 0x7f0000010500780c */ /* 0x000fe20003f86070 */
[----:B------:R-:W-:Y:S02]  /*231f0*/  @P1 IADD3 R216, PT, PT, R216, -0x7f000001, RZ ;  /* 0x80ffffffd8d81810 */ /* 0x000fe40007ffe0ff */
[----:B------:R-:W-:Y:S01]  /*23200*/  IADD3 R75, PT, PT, R12, R75, RZ ;  /* 0x0000004b0c4b7210 */ /* 0x000fe20007ffe0ff */
[----:B------:R-:W-:Y:S01]  /*23210*/  ISETP.GE.U32.AND P1, PT, R11, 0x7f000001, PT ;  /* 0x7f0000010b00780c */ /* 0x000fe20003f26070 */
[----:B------:R-:W-:-:S02]  /*23220*/  IADD3 R105, PT, PT, R104, R105, RZ ;  /* 0x0000006968697210 */ /* 0x000fc40007ffe0ff */
[----:B------:R-:W-:Y:S02]  /*23230*/  IADD3 R110, PT, PT, R207, R110, RZ ;  /* 0x0000006ecf6e7210 */ /* 0x000fe40007ffe0ff */
[----:B------:R-:W-:Y:S02]  /*23240*/  @P2 IADD3 R205, PT, PT, R205, -0x7f000001, RZ ;  /* 0x80ffffffcdcd2810 */ /* 0x000fe40007ffe0ff */
[----:B------:R-:W-:Y:S02]  /*23250*/  @P0 IADD3 R118, PT, PT, R118, -0x7f000001, RZ ;  /* 0x80ffffff76760810 */ /* 0x000fe40007ffe0ff */
[----:B------:R-:W-:Y:S01]  /*23260*/  @P5 IADD3 R45, PT, PT, R45, -0x7f000001, RZ ;  /* 0x80ffffff2d2d5810 */ /* 0x000fe20007ffe0ff */
[----:B------:R-:W-:Y:S01]  /*23270*/  ISETP.GE.U32.AND P2, PT, R75, 0x7f000001, PT ;  /* 0x7f0000014b00780c */ /* 0x000fe20003f46070 */
[----:B------:R-:W-:Y:S01]  /*23280*/  ISETP.GE.U32.AND P0, PT, R105, 0x7f000001, PT ;  /* 0x7f0000016900780c */ /* 0x000fe20003f06070 */
[----:B------:R-:W-:Y:S01]  /*23290*/  ISETP.GE.U32.AND P3, PT, R110, 0x7f000001, PT ;  /* 0x7f0000016e00780c */ /* 0x000fe20003f66070 */
[----:B------:R-:W-:-:S02]  /*232a0*/  IADD3 R211, PT, PT, R211, R216, RZ ;  /* 0x000000d8d3d37210 */ /* 0x000fc40007ffe0ff */
[----:B------:R-:W-:Y:S02]  /*232b0*/  IADD3 R205, PT, PT, R164, R205, RZ ;  /* 0x000000cda4cd7210 */ /* 0x000fe40007ffe0ff */
[----:B------:R-:W-:Y:S02]  /*232c0*/  IADD3 R102, PT, PT, R102, R45, RZ ;  /* 0x0000002d66667210 */ /* 0x000fe40007ffe0ff */
[----:B------:R-:W-:Y:S02]  /*232d0*/  @P4 IADD3 R5, PT, PT, R5, -0x7f000001, RZ ;  /* 0x80ffffff05054810 */ /* 0x000fe40007ffe0ff */
[----:B------:R-:W-:Y:S01]  /*232e0*/  @P1 IADD3 R11, PT, PT, R11, -0x7f000001, RZ ;  /* 0x80ffffff0b0b1810 */ /* 0x000fe20007ffe0ff */
[----:B------:R-:W-:Y:S01]  /*232f0*/  ISETP.GE.U32.AND P4, PT, R211, 0x7f000001, PT ;  /* 0x7f000001d300780c */ /* 0x000fe20003f86070 */
[----:B------:R-:W-:Y:S01]  /*23300*/  ISETP.GE.U32.AND P6, PT, R205, 0x7f000001, PT ;  /* 0x7f000001cd00780c */ /* 0x000fe20003fc6070 */
[----:B------:R-:W-:Y:S01]  /*23310*/  ISETP.GE.U32.AND P1, PT, R102, 0x7f000001, PT ;  /* 0x7f0000016600780c */ /* 0x000fe20003f26070 */
[----:B------:R-:W-:Y:S01]  /*23320*/  IADD3 R12, PT, PT, R100, R5, RZ ;  /* 0x00000005640c7210 */ /* 0x000fe20007ffe0ff */
[----:B------:R-:W-:Y:S01]  /*23330*/  ISETP.GE.U32.AND P5, PT, R175, 0x7f000001, PT ;  /* 0x7f000001af00780c */ /* 0x000fe20003fa6070 */
[----:B------:R-:W-:-:S02]  /*23340*/  @P2 IADD3 R75, PT, PT, R75, -0x7f000001, RZ ;  /* 0x80ffffff4b4b2810 */ /* 0x000fc40007ffe0ff */
[----:B------:R-:W-:Y:S01]  /*23350*/  @P0 IADD3 R105, PT, PT, R105, -0x7f000001, RZ ;  /* 0x80ffffff69690810 */ /* 0x000fe20007ffe0ff */
[----:B------:R-:W-:Y:S01]  /*23360*/  ISETP.GE.U32.AND P0, PT, R12, 0x7f000001, PT ;  /* 0x7f0000010c00780c */ /* 0x000fe20003f06070 */
[----:B------:R-:W-:Y:S02]  /*23370*/  @P3 IADD3 R110, PT, PT, R110, -0x7f000001, RZ ;  /* 0x80ffffff6e6e3810 */ /* 0x000fe40007ffe0ff */
[----:B------:R-:W-:Y:S02]  /*23380*/  IADD3 R103, PT, PT, R103, R118, RZ ;  /* 0x0000007667677210 */ /* 0x000fe40007ffe0ff */
[----:B------:R-:W-:Y:S02]  /*23390*/  IADD3 R10, PT, PT, R10, R11, RZ ;  /* 0x0000000b0a0a7210 */ /* 0x000fe40007ffe0ff */
[----:B------:R-:W-:Y:S02]  /*233a0*/  IADD3 R100, PT, PT, R100, R75, RZ ;  /* 0x0000004b64647210 */ /* 0x000fe40007ffe0ff */
        /* <DEDUP_REMOVED lines=10> */
[----:B------:R-:W-:-:S02]  /*23450*/  IADD3 R215, PT, PT, R215, R102, RZ ;  /* 0x00000066d7d77210 */ /* 0x000fc40007ffe0ff */
[----:B------:R-:W-:Y:S02]  /*23460*/  @P0 IADD3 R12, PT, PT, R12, -0x7f000001, RZ ;  /* 0x80ffffff0c0c0810 */ /* 0x000fe40007ffe0ff */
[----:B------:R-:W-:Y:S01]  /*23470*/  @P5 IADD3 R175, PT, PT, R175, -0x7f000001, RZ ;  /* 0x80ffffffafaf5810 */ /* 0x000fe20007ffe0ff */
[----:B------:R-:W-:-:S03]  /*23480*/  ISETP.GE.U32.AND P0, PT, R215, 0x7f000001, PT ;  /* 0x7f000001d700780c */ /* 0x000fc60003f06070 */
[----:B------:R-:W-:Y:S02]  /*23490*/  IADD3 R5, PT, PT, R175, R12, RZ ;  /* 0x0000000caf057210 */ /* 0x000fe40007ffe0ff */
[----:B------:R-:W-:Y:S02]  /*234a0*/  IADD3 R52, PT, PT, R80, R105, RZ ;  /* 0x0000006950347210 */ /* 0x000fe40007ffe0ff */
[----:B------:R-:W-:Y:S02]  /*234b0*/  @P4 IADD3 R10, PT, PT, R10, -0x7f000001, RZ ;  /* 0x80ffffff0a0a4810 */ /* 0x000fe40007ffe0ff */
[----:B------:R-:W-:Y:S02]  /*234c0*/  @P6 IADD3 R100, PT, PT, R100, -0x7f000001, RZ ;  /* 0x80ffffff64646810 */ /* 0x000fe40007ffe0ff */
[----:B------:R-:W-:Y:S01]  /*234d0*/  @P1 IADD3 R103, PT, PT, R103, -0x7f000001, RZ ;  /* 0x80ffffff67671810 */ /* 0x000fe20007ffe0ff */
[----:B------:R-:W-:Y:S01]  /*234e0*/  ISETP.GE.U32.AND P6, PT, R5, 0x7f000001, PT ;  /* 0x7f0000010500780c */ /* 0x000fe20003fc6070 */
[----:B------:R-:W-:Y:S01]  /*234f0*/  ISETP.GE.U32.AND P1, PT, R46, 0x7f000001, PT ;  /* 0x7f0000012e00780c */ /* 0x000fe20003f26070 */
[----:B------:R-:W-:Y:S01]  /*23500*/  @P2 IADD3 R106, PT, PT, R106, -0x7f000001, RZ ;  /* 0x80ffffff6a6a2810 */ /* 0x000fe20007ffe0ff */
[----:B------:R-:W-:Y:S01]  /*23510*/  ISETP.GE.U32.AND P2, PT, R52, 0x7f000001, PT ;  /* 0x7f0000013400780c */ /* 0x000fe20003f46070 */
[----:B------:R-:W-:-:S02]  /*23520*/  @P3 IADD3 R101, PT, PT, R101, -0x7f000001, RZ ;  /* 0x80ffffff65653810 */ /* 0x000fc40007ffe0ff */
[----:B------:R-:W-:Y:S02]  /*23530*/  IADD3 R10, PT, PT, R9, R10, RZ ;  /* 0x0000000a090a7210 */ /* 0x000fe40007ffe0ff */
[----:B------:R-:W-:Y:S02]  /*23540*/  @P0 IADD3 R215, PT, PT, R215, -0x7f000001, RZ ;  /* 0x80ffffffd7d70810 */ /* 0x000fe40007ffe0ff */
[----:B------:R-:W-:Y:S02]  /*23550*/  IADD3 R99, PT, PT, R99, R106, RZ ;  /* 0x0000006a63637210 */ /* 0x000fe40007ffe0ff */
[----:B------:R-:W-:Y:S01]  /*23560*/  IADD3 R168, PT, PT, R168, R101, RZ ;  /* 0x00000065a8a87210 */ /* 0x000fe20007ffe0ff */
[----:B------:R-:W-:Y:S02]  /*23570*/  ISETP.GE.U32.AND P0, PT, R10, 0x7f000001, PT ;  /* 0x7f0000010a00780c */ /* 0x000fe40003f06070 */
[----:B------:R-:W-:Y:S01]  /*23580*/  ISETP.GE.U32.AND P3, PT, R99, 0x7f000001, PT ;  /* 0x7f0000016300780c */ /* 0x000fe20003f66070 */
[----:B------:R-:W-:Y:S01]  /*23590*/  @P6 IADD3 R5, PT, PT, R5, -0x7f000001, RZ ;  /* 0x80ffffff05056810 */ /* 0x000fe20007ffe0ff */
[----:B------:R-:W-:Y:S01]  /*235a0*/  ISETP.GE.U32.AND P4, PT, R168, 0x7f000001, PT ;  /* 0x7f000001a800780c */ /* 0x000fe20003f86070 */
[----:B------:R-:W-:-:S02]  /*235b0*/  @P1 IADD3 R46, PT, PT, R46, -0x7f000001, RZ ;  /* 0x80ffffff2e2e1810 */ /* 0x000fc40007ffe0ff */
[----:B------:R-:W-:Y:S02]  /*235c0*/  @P2 IADD3 R52, PT, PT, R52, -0x7f000001, RZ ;  /* 0x80ffffff34342810 */ /* 0x000fe40007ffe0ff */
[----:B------:R-:W-:Y:S02]  /*235d0*/  IADD3 R175, PT, PT, R100, R175, RZ ;  /* 0x000000af64af7210 */ /* 0x000fe40007ffe0ff */
[----:B------:R-:W-:Y:S02]  /*235e0*/  IADD3 R215, PT, PT, R210, R215, RZ ;  /* 0x000000d7d2d77210 */ /* 0x000fe40007ffe0ff */
[----:B------:R-:W-:Y:S02]  /*235f0*/  IADD3 R5, PT, PT, R46, R5, RZ ;  /* 0x000000052e057210 */ /* 0x000fe40007ffe0ff */
[----:B------:R-:W-:Y:S02]  /*23600*/  IADD3 R97, PT, PT, R97, R52, RZ ;  /* 0x0000003461617210 */ /* 0x000fe40007ffe0ff */
[----:B------:R-:W-:Y:S01]  /*23610*/  IADD3 R202, PT, PT, R202, R211, RZ ;  /* 0x000000d3caca7210 */ /* 0x000fe20007ffe0ff */
[----:B------:R-:W-:Y:S01]  /*23620*/  ISETP.GE.U32.AND P2, PT, R175, 0x7f000001, PT ;  /* 0x7f000001af00780c */ /* 0x000fe20003f46070 */
[----:B------:R-:W-:Y:S01]  /*23630*/  @P0 IADD3 R10, PT, PT, R10, -0x7f000001, RZ ;  /* 0x80ffffff0a0a0810 */ /* 0x000fe20007ffe0ff */
[----:B------:R-:W-:Y:S01]  /*23640*/  ISETP.GE.U32.AND P1, PT, R215, 0x7f000001, PT ;  /* 0x7f000001d700780c */ /* 0x000fe20003f26070 */
[----:B------:R-:W-:Y:S01]  /*23650*/  ISETP.GE.U32.AND P0, PT, R5, 0x7f000001, PT ;  /* 0x7f0000010500780c */ /* 0x000fe20003f06070 */
[----:B------:R-:W-:Y:S01]  /*23660*/  @P3 IADD3 R99, PT, PT, R99, -0x7f000001, RZ ;  /* 0x80ffffff63633810 */ /* 0x000fe20007ffe0ff */
[----:B------:R-:W-:Y:S01]  /*23670*/  ISETP.GE.U32.AND P3, PT, R97, 0x7f000001, PT ;  /* 0x7f0000016100780c */ /* 0x000fe20003f66070 */
[----:B------:R-:W-:Y:S01]  /*23680*/  @P4 IADD3 R168, PT, PT, R168, -0x7f000001, RZ ;  /* 0x80ffffffa8a84810 */ /* 0x000fe20007ffe0ff */
[----:B------:R-:W-:Y:S01]  /*23690*/  ISETP.GE.U32.AND P5, PT, R202, 0x7f000001, PT ;  /* 0x7f000001ca00780c */ /* 0x000fe20003fa6070 */
[----:B------:R-:W-:-:S02]  /*236a0*/  IADD3 R98, PT, PT, R98, R103, RZ ;  /* 0x0000006762627210 */ /* 0x000fc40007ffe0ff */
[----:B------:R-:W-:Y:S02]  /*236b0*/  IADD3 R99, PT, PT, R96, R99, RZ ;  /* 0x0000006360637210 */ /* 0x000fe40007ffe0ff */
[----:B------:R-:W-:Y:S01]  /*236c0*/  IADD3 R168, PT, PT, R163, R168, RZ ;  /* 0x000000a8a3a87210 */ /* 0x000fe20007ffe0ff */
[----:B------:R-:W-:Y:S01]  /*236d0*/  ISETP.GE.U32.AND P4, PT, R98, 0x7f000001, PT ;  /* 0x7f0000016200780c */ /* 0x000fe20003f86070 */
[----:B------:R-:W-:Y:S02]  /*236e0*/  IADD3 R205, PT, PT, R158, R205, RZ ;  /* 0x000000cd9ecd7210 */ /* 0x000fe40007ffe0ff */
[----:B------:R-:W-:Y:S01]  /*236f0*/  @P2 IADD3 R175, PT, PT, R175, -0x7f000001, RZ ;  /* 0x80ffffffafaf2810 */ /* 0x000fe20007ffe0ff */
[----:B------:R-:W-:Y:S01]  /*23700*/  ISETP.GE.U32.AND P2, PT, R168, 0x7f000001, PT ;  /* 0x7f000001a800780c */ /* 0x000fe20003f46070 */
[----:B------:R-:W-:Y:S02]  /*23710*/  @P1 IADD3 R215, PT, PT, R215, -0x7f000001, RZ ;  /* 0x80ffffffd7d71810 */ /* 0x000fe40007ffe0ff */
[----:B------:R-:W-:Y:S01]  /*23720*/  @P0 IADD3 R5, PT, PT, R5, -0x7f000001, RZ ;  /* 0x80ffffff05050810 */ /* 0x000fe20007ffe0ff */
[----:B------:R-:W-:Y:S01]  /*23730*/  ISETP.GE.U32.AND P1, PT, R99, 0x7f000001, PT ;  /* 0x7f0000016300780c */ /* 0x000fe20003f26070 */
[----:B------:R-:W-:Y:S01]  /*23740*/  ISETP.GE.U32.AND P0, PT, R8, 0x7f000001, PT ;  /* 0x7f0000010800780c */ /* 0x000fe20003f06070 */
[----:B------:R-:W-:-:S02]  /*23750*/  @P3 IADD3 R97, PT, PT, R97, -0x7f000001, RZ ;  /* 0x80ffffff61613810 */ /* 0x000fc40007ffe0ff */
[----:B------:R-:W-:Y:S01]  /*23760*/  @P5 IADD3 R202, PT, PT, R202, -0x7f000001, RZ ;  /* 0x80ffffffcaca5810 */ /* 0x000fe20007ffe0ff */
[----:B------:R-:W-:Y:S01]  /*23770*/  ISETP.GE.U32.AND P3, PT, R205, 0x7f000001, PT ;  /* 0x7f000001cd00780c */ /* 0x000fe20003f66070 */
[----:B------:R-:W-:Y:S01]  /*23780*/  IADD3 R175, PT, PT, R175, R46, RZ ;  /* 0x0000002eafaf7210 */ /* 0x000fe20007ffe0ff */
[----:B------:R-:W-:Y:S01]  /*23790*/  ISETP.GE.U32.AND P5, PT, R124, 0x7f000001, PT ;  /* 0x7f0000017c00780c */ /* 0x000fe20003fa6070 */
[----:B------:R-:W-:Y:S02]  /*237a0*/  IADD3 R215, PT, PT, R200, R215, RZ ;  /* 0x000000d7c8d77210 */ /* 0x000fe40007ffe0ff */
[----:B------:R-:W-:Y:S02]  /*237b0*/  IADD3 R12, PT, PT, R95, R10, RZ ;  /* 0x0000000a5f0c7210 */ /* 0x000fe40007ffe0ff */
[----:B------:R-:W-:Y:S01]  /*237c0*/  @P4 IADD3 R98, PT, PT, R98, -0x7f000001, RZ ;  /* 0x80ffffff62624810 */ /* 0x000fe20007ffe0ff */
[----:B------:R-:W-:Y:S01]  /*237d0*/  ISETP.GE.U32.AND P6, PT, R175, 0x7f000001, PT ;  /* 0x7f000001af00780c */ /* 0x000fe20003fc6070 */
[----:B------:R-:W-:Y:S01]  /*237e0*/  ISETP.GE.U32.AND P4, PT, R215, 0x7f000001, PT ;  /* 0x7f000001d700780c */ /* 0x000fe20003f86070 */
[----:B------:R-:W-:-:S02]  /*237f0*/  IADD3 R97, PT, PT, R94, R97, RZ ;  /* 0x000000615e617210 */ /* 0x000fc40007ffe0ff */
[----:B------:R-:W-:Y:S01]  /*23800*/  @P2 IADD3 R168, PT, PT, R168, -0x7f000001, RZ ;  /* 0x80ffffffa8a82810 */ /* 0x000fe20007ffe0ff */
[----:B------:R-:W-:Y:S01]  /*23810*/  ISETP.GE.U32.AND P2, PT, R12, 0x7f000001, PT ;  /* 0x7f0000010c00780c */ /* 0x000fe20003f46070 */
[----:B------:R-:W-:Y:S02]  /*23820*/  @P1 IADD3 R99, PT, PT, R99, -0x7f000001, RZ ;  /* 0x80ffffff63631810 */ /* 0x000fe40007ffe0ff */
[----:B------:R-:W-:Y:S01]  /*23830*/  @P0 IADD3 R8, PT, PT, R8, -0x7f000001, RZ ;  /* 0x80ffffff08080810 */ /* 0x000fe20007ffe0ff */
[----:B------:R-:W-:Y:S01]  /*23840*/  ISETP.GE.U32.AND P1, PT, R126, 0x7f000001, PT ;  /* 0x7f0000017e00780c */ /* 0x000fe20003f26070 */
[----:B------:R-:W-:Y:S01]  /*23850*/  @P3 IADD3 R205, PT, PT, R205, -0x7f000001, RZ ;  /* 0x80ffffffcdcd3810 */ /* 0x000fe20007ffe0ff */
[----:B------:R-:W-:Y:S01]  /*23860*/  ISETP.GE.U32.AND P3, PT, R97, 0x7f000001, PT ;  /* 0x7f0000016100780c */ /* 0x000fe20003f66070 */
[----:B------:R-:W-:Y:S02]  /*23870*/  @P5 IADD3 R124, PT, PT, R124, -0x7f000001, RZ ;  /* 0x80ffffff7c7c5810 */ /* 0x000fe40007ffe0ff */
[----:B------:R-:W-:-:S02]  /*23880*/  IADD3 R9, PT, PT, R50, R8, RZ ;  /* 0x0000000832097210 */ /* 0x000fc40007ffe0ff */
[----:B------:R-:W-:Y:S02]  /*23890*/  @P6 IADD3 R175, PT, PT, R175, -0x7f000001, RZ ;  /* 0x80ffffffafaf6810 */ /* 0x000fe40007ffe0ff */
[----:B------:R-:W-:Y:S02]  /*238a0*/  @P4 IADD3 R215, PT, PT, R215, -0x7f000001, RZ ;  /* 0x80ffffffd7d74810 */ /* 0x000fe40007ffe0ff */
[----:B------:R-:W-:Y:S01]  /*238b0*/  IADD3 R10, PT, PT, R124, R5, RZ ;  /* 0x000000057c0a7210 */ /* 0x000fe20007ffe0ff */
[----:B------:R-:W-:Y:S01]  /*238c0*/  ISETP.GE.U32.AND P5, PT, R9, 0x7f000001, PT ;  /* 0x7f0000010900780c */ /* 0x000fe20003fa6070 */
[----:B------:R-:W-:Y:S01]  /*238d0*/  ISETP.GE.U32.AND P4, PT, R48, 0x7f000001, PT ;  /* 0x7f0000013000780c */ /* 0x000fe20003f86070 */
[----:B------:R-:W-:Y:S02]  /*238e0*/  IADD3 R124, PT, PT, R175, R124, RZ ;  /* 0x0000007caf7c7210 */ /* 0x000fe40007ffe0ff */
[----:B------:R-:W-:Y:S01]  /*238f0*/  @P2 IADD3 R12, PT, PT, R12, -0x7f000001, RZ ;  /* 0x80ffffff0c0c2810 */ /* 0x000fe20007ffe0ff */
[----:B------:R-:W-:Y:S01]  /*23900*/  ISETP.GE.U32.AND P0, PT, R10, 0x7f000001, PT ;  /* 0x7f0000010a00780c */ /* 0x000fe20003f06070 */
[----:B------:R-:W-:Y:S01]  /*23910*/  ISETP.GE.U32.AND P2, PT, R61, 0x7f000001, PT ;  /* 0x7f0000013d00780c */ /* 0x000fe20003f46070 */
[----:B------:R-:W-:-:S02]  /*23920*/  @P1 IADD3 R126, PT, PT, R126, -0x7f000001, RZ ;  /* 0x80ffffff7e7e1810 */ /* 0x000fc40007ffe0ff */
[----:B------:R-:W-:Y:S01]  /*23930*/  @P3 IADD3 R97, PT, PT, R97, -0x7f000001, RZ ;  /* 0x80ffffff61613810 */ /* 0x000fe20007ffe0ff */
[----:B------:R-:W-:Y:S01]  /*23940*/  ISETP.GE.U32.AND P3, PT, R124, 0x7f000001, PT ;  /* 0x7f0000017c00780c */ /* 0x000fe20003f66070 */
[----:B------:R-:W-:Y:S02]  /*23950*/  IADD3 R84, PT, PT, R84, R126, RZ ;  /* 0x0000007e54547210 */ /* 0x000fe40007ffe0ff */
[----:B------:R-:W-:Y:S02]  /*23960*/  IADD3 R168, PT, PT, R157, R168, RZ ;  /* 0x000000a89da87210 */ /* 0x000fe40007ffe0ff */
[----:B------:R-:W-:Y:S02]  /*23970*/  IADD3 R90, PT, PT, R90, R97, RZ ;  /* 0x000000615a5a7210 */ /* 0x000fe40007ffe0ff */
[----:B------:R-:W-:Y:S02]  /*23980*/  IADD3 R89, PT, PT, R89, R8, RZ ;  /* 0x0000000859597210 */ /* 0x000fe40007ffe0ff */
[----:B------:R-:W-:-:S02]  /*23990*/  @P4 IADD3 R48, PT, PT, R48, -0x7f000001, RZ ;  /* 0x80ffffff30304810 */ /* 0x000fc40007ffe0ff */
[----:B------:R-:W-:Y:S01]  /*239a0*/  @P5 IADD3 R9, PT, PT, R9, -0x7f000001, RZ ;  /* 0x80ffffff09095810 */ /* 0x000fe20007ffe0ff */
[----:B------:R-:W-:Y:S01]  /*239b0*/  ISETP.GE.U32.AND P4, PT, R84, 0x7f000001, PT ;  /* 0x7f0000015400780c */ /* 0x000fe20003f86070 */
[----:B------:R-:W-:Y:S01]  /*239c0*/  ISETP.GE.U32.AND P5, PT, R55, 0x7f000001, PT ;  /* 0x7f0000013700780c */ /* 0x000fe20003fa6070 */
[----:B------:R-:W-:Y:S01]  /*239d0*/  ISETP.GE.U32.AND P1, PT, R168, 0x7f000001, PT ;  /* 0x7f000001a800780c */ /* 0x000fe20003f26070 */
[----:B------:R-:W-:Y:S02]  /*239e0*/  @P0 IADD3 R10, PT, PT, R10, -0x7f000001, RZ ;  /* 0x80ffffff0a0a0810 */ /* 0x000fe40007ffe0ff */
[----:B------:R-:W-:Y:S01]  /*239f0*/  @P2 IADD3 R61, PT, PT, R61, -0x7f000001, RZ ;  /* 0x80ffffff3d3d2810 */ /* 0x000fe20007ffe0ff */
[----:B------:R-:W-:Y:S01]  /*23a00*/  ISETP.GE.U32.AND P2, PT, R90, 0x7f000001, PT ;  /* 0x7f0000015a00780c */ /* 0x000fe20003f46070 */
[----:B------:R-:W-:Y:S01]  /*23a10*/  ISETP.GE.U32.AND P0, PT, R89, 0x7f000001, PT ;  /* 0x7f0000015900780c */ /* 0x000fe20003f06070 */
[----:B------:R-:W-:Y:S01]  /*23a20*/  @P3 IADD3 R124, PT, PT, R124, -0x7f000001, RZ ;  /* 0x80ffffff7c7c3810 */ /* 0x000fe20007ffe0ff */
[----:B------:R-:W-:Y:S01]  /*23a30*/  ISETP.GE.U32.AND P3, PT, R127, 0x7f000001, PT ;  /* 0x7f0000017f00780c */ /* 0x000fe20003f66070 */
[----:B------:R-:W-:-:S02]  /*23a40*/  IADD3 R126, PT, PT, R87, R126, RZ ;  /* 0x0000007e577e7210 */ /* 0x000fc40007ffe0ff */
[----:B------:R-:W-:Y:S02]  /*23a50*/  IADD3 R9, PT, PT, R48, R9, RZ ;  /* 0x0000000930097210 */ /* 0x000fe40007ffe0ff */
[----:B------:R-:W-:Y:S02]  /*23a60*/  IADD3 R124, PT, PT, R124, R61, RZ ;  /* 0x0000003d7c7c7210 */ /* 0x000fe40007ffe0ff */
[----:B------:R-:W-:Y:S02]  /*23a70*/  @P4 IADD3 R84, PT, PT, R84, -0x7f000001, RZ ;  /* 0x80ffffff54544810 */ /* 0x000fe40007ffe0ff */
[----:B------:R-:W-:Y:S02]  /*23a80*/  @P5 IADD3 R55, PT, PT, R55, -0x7f000001, RZ ;  /* 0x80ffffff37375810 */ /* 0x000fe40007ffe0ff */
[----:B------:R-:W-:Y:S02]  /*23a90*/  @P1 IADD3 R168, PT, PT, R168, -0x7f000001, RZ ;  /* 0x80ffffffa8a81810 */ /* 0x000fe40007ffe0ff */
[----:B------:R-:W-:Y:S01]  /*23aa0*/  IADD3 R91, PT, PT, R91, R12, RZ ;  /* 0x0000000c5b5b7210 */ /* 0x000fe20007ffe0ff */
[----:B------:R-:W-:Y:S01]  /*23ab0*/  ISETP.GE.U32.AND P1, PT, R124, 0x7f000001, PT ;  /* 0x7f0000017c00780c */ /* 0x000fe20003f26070 */
[----:B------:R-:W-:-:S02]  /*23ac0*/  @P2 IADD3 R90, PT, PT, R90, -0x7f000001, RZ ;  /* 0x80ffffff5a5a2810 */ /* 0x000fc40007ffe0ff */
[----:B------:R-:W-:Y:S01]  /*23ad0*/  @P0 IADD3 R89, PT, PT, R89, -0x7f000001, RZ ;  /* 0x80ffffff59590810 */ /* 0x000fe20007ffe0ff */
[----:B------:R-:W-:Y:S01]  /*23ae0*/  ISETP.GE.U32.AND P2, PT, R126, 0x7f000001, PT ;  /* 0x7f0000017e00780c */ /* 0x000fe20003f46070 */
[----:B------:R-:W-:Y:S01]  /*23af0*/  ISETP.GE.U32.AND P0, PT, R9, 0x7f000001, PT ;  /* 0x7f0000010900780c */ /* 0x000fe20003f06070 */
[----:B------:R-:W-:Y:S02]  /*23b00*/  IADD3 R11, PT, PT, R55, R84, RZ ;  /* 0x00000054370b7210 */ /* 0x000fe40007ffe0ff */
[----:B------:R-:W-:Y:S01]  /*23b10*/  @P3 IADD3 R127, PT, PT, R127, -0x7f000001, RZ ;  /* 0x80ffffff7f7f3810 */ /* 0x000fe20007ffe0ff */
[----:B------:R-:W-:Y:S02]  /*23b20*/  ISETP.GE.U32.AND P6, PT, R91, 0x7f000001, PT ;  /* 0x7f0000015b00780c */ /* 0x000fe40003fc6070 */
[----:B------:R-:W-:Y:S01]  /*23b30*/  ISETP.GE.U32.AND P5, PT, R11, 0x7f000001, PT ;  /* 0x7f0000010b00780c */ /* 0x000fe20003fa6070 */
[----:B------:R-:W-:Y:S02]  /*23b40*/  IADD3 R89, PT, PT, R89, R48, RZ ;  /* 0x0000003059597210 */ /* 0x000fe40007ffe0ff */
[----:B------:R-:W-:-:S02]  /*23b50*/  IADD3 R8, PT, PT, R81, R127, RZ ;  /* 0x0000007f51087210 */ /* 0x000fc40007ffe0ff */
[----:B------:R-:W-:Y:S02]  /*23b60*/  IADD3 R46, PT, PT, R219, R81, RZ ;  /* 0x00000051db2e7210 */ /* 0x000fe40007ffe0ff */
[----:B------:R-:W-:Y:S02]  /*23b70*/  @P1 IADD3 R124, PT, PT, R124, -0x7f000001, RZ ;  /* 0x80ffffff7c7c1810 */ /* 0x000fe40007ffe0ff */
[----:B------:R-:W-:Y:S01]  /*23b80*/  IADD3 R54, PT, PT, R54, R127, RZ ;  /* 0x0000007f36367210 */ /* 0x000fe20007ffe0ff */
[----:B------:R-:W-:Y:S01]  /*23b90*/  ISETP.GE.U32.AND P1, PT, R89, 0x7f000001, PT ;  /* 0x7f0000015900780c */ /* 0x000fe20003f26070 */
[----:B------:R-:W-:Y:S02]  /*23ba0*/  @P2 IADD3 R126, PT, PT, R126, -0x7f000001, RZ ;  /* 0x80ffffff7e7e2810 */ /* 0x000fe40007ffe0ff */
        /* <DEDUP_REMOVED lines=9> */
[----:B------:R-:W-:Y:S02]  /*23c40*/  IADD3 R12, PT, PT, R80, R11, RZ ;  /* 0x0000000b500c7210 */ /* 0x000fe40007ffe0ff */
[----:B------:R-:W-:Y:S02]  /*23c50*/  @P1 IADD3 R89, PT, PT, R89, -0x7f000001, RZ ;  /* 0x80ffffff59591810 */ /* 0x000fe40007ffe0ff */
[----:B------:R-:W-:Y:S01]  /*23c60*/  IADD3 R5, PT, PT, R61, R10, RZ ;  /* 0x0000000a3d057210 */ /* 0x000fe20007ffe0ff */
[----:B------:R-:W-:Y:S01]  /*23c70*/  ISETP.GE.U32.AND P1, PT, R45, 0x7f000001, PT ;  /* 0x7f0000012d00780c */ /* 0x000fe20003f26070 */
[----:B------:R-:W-:Y:S02]  /*23c80*/  @P2 IADD3 R8, PT, PT, R8, -0x7f000001, RZ ;  /* 0x80ffffff08082810 */ /* 0x000fe40007ffe0ff */
[----:B------:R-:W-:Y:S01]  /*23c90*/  @P0 IADD3 R46, PT, PT, R46, -0x7f000001, RZ ;  /* 0x80ffffff2e2e0810 */ /* 0x000fe20007ffe0ff */
[----:B------:R-:W-:Y:S01]  /*23ca0*/  ISETP.GE.U32.AND P4, PT, R55, 0x7f000001, PT ;  /* 0x7f0000013700780c */ /* 0x000fe20003f86070 */
[----:B------:R-:W-:Y:S01]  /*23cb0*/  IADD3 R10, PT, PT, R82, R9, RZ ;  /* 0x00000009520a7210 */ /* 0x000fe20007ffe0ff */
[----:B------:R-:W-:Y:S01]  /*23cc0*/  ISETP.GE.U32.AND P2, PT, R76, 0x7f000001, PT ;  /* 0x7f0000014c00780c */ /* 0x000fe20003f46070 */
[----:B------:R-:W-:Y:S01]  /*23cd0*/  ISETP.GE.U32.AND P0, PT, R12, 0x7f000001, PT ;  /* 0x7f0000010c00780c */ /* 0x000fe20003f06070 */
[----:B------:R-:W-:-:S02]  /*23ce0*/  @P6 IADD3 R54, PT, PT, R54, -0x7f000001, RZ ;  /* 0x80ffffff36366810 */ /* 0x000fc40007ffe0ff */
[----:B------:R-:W-:Y:S01]  /*23cf0*/  @P3 IADD3 R43, PT, PT, R43, -0x7f000001, RZ ;  /* 0x80ffffff2b2b3810 */ /* 0x000fe20007ffe0ff */
[----:B------:R-:W-:Y:S01]  /*23d00*/  ISETP.GE.U32.AND P6, PT, R133, 0x7f000001, PT ;  /* 0x7f0000018500780c */ /* 0x000fe20003fc6070 */
[----:B------:R-:W-:Y:S01]  /*23d10*/  ISETP.GE.U32.AND P3, PT, R10, 0x7f000001, PT ;  /* 0x7f0000010a00780c */ /* 0x000fe20003f66070 */
[----:B------:R-:W-:Y:S01]  /*23d20*/  ISETP.GE.U32.AND P5, PT, R79, 0x7f000001, PT ;  /* 0x7f0000014f00780c */ /* 0x000fe20003fa6070 */
[----:B------:R-:W-:Y:S02]  /*23d30*/  IADD3 R82, PT, PT, R82, R89, RZ ;  /* 0x0000005952527210 */ /* 0x000fe40007ffe0ff */
[----:B------:R-:W-:Y:S02]  /*23d40*/  IADD3 R54, PT, PT, R54, R43, RZ ;  /* 0x0000002b36367210 */ /* 0x000fe40007ffe0ff */
[----:B------:R-:W-:Y:S02]  /*23d50*/  IADD3 R8, PT, PT, R43, R8, RZ ;  /* 0x000000082b087210 */ /* 0x000fe40007ffe0ff */
[----:B------:R-:W-:-:S02]  /*23d60*/  @P1 IADD3 R45, PT, PT, R45, -0x7f000001, RZ ;  /* 0x80ffffff2d2d1810 */ /* 0x000fc40007ffe0ff */
[----:B------:R-:W-:Y:S01]  /*23d70*/  @P4 IADD3 R55, PT, PT, R55, -0x7f000001, RZ ;  /* 0x80ffffff37374810 */ /* 0x000fe20007ffe0ff */
[----:B------:R-:W-:Y:S01]  /*23d80*/  ISETP.GE.U32.AND P1, PT, R82, 0x7f000001, PT ;  /* 0x7f0000015200780c */ /* 0x000fe20003f26070 */
[----:B------:R-:W-:Y:S02]  /*23d90*/  @P2 IADD3 R76, PT, PT, R76, -0x7f000001, RZ ;  /* 0x80ffffff4c4c2810 */ /* 0x000fe40007ffe0ff */
[----:B------:R-:W-:Y:S01]  /*23da0*/  @P0 IADD3 R12, PT, PT, R12, -0x7f000001, RZ ;  /* 0x80ffffff0c0c0810 */ /* 0x000fe20007ffe0ff */
[----:B------:R-:W-:Y:S01]  /*23db0*/  ISETP.GE.U32.AND P4, PT, R67, 0x7f000001, PT ;  /* 0x7f0000014300780c */ /* 0x000fe20003f86070 */
[----:B------:R-:W-:Y:S01]  /*23dc0*/  ISETP.GE.U32.AND P2, PT, R54, 0x7f000001, PT ;  /* 0x7f0000013600780c */ /* 0x000fe20003f46070 */
[----:B------:R-:W-:Y:S01]  /*23dd0*/  ISETP.GE.U32.AND P0, PT, R8, 0x7f000001, PT ;  /* 0x7f0000010800780c */ /* 0x000fe20003f06070 */
[----:B------:R-:W-:Y:S02]  /*23de0*/  @P6 IADD3 R133, PT, PT, R133, -0x7f000001, RZ ;  /* 0x80ffffff85856810 */ /* 0x000fe40007ffe0ff */
[----:B------:R-:W-:-:S02]  /*23df0*/  IADD3 R206, PT, PT, R206, R45, RZ ;  /* 0x0000002dcece7210 */ /* 0x000fc40007ffe0ff */
[----:B------:R-:W-:Y:S02]  /*23e00*/  @P3 IADD3 R10, PT, PT, R10, -0x7f000001, RZ ;  /* 0x80ffffff0a0a3810 */ /* 0x000fe40007ffe0ff */
[----:B------:R-:W-:Y:S02]  /*23e10*/  @P5 IADD3 R79, PT, PT, R79, -0x7f000001, RZ ;  /* 0x80ffffff4f4f5810 */ /* 0x000fe40007ffe0ff */
[----:B------:R-:W-:Y:S02]  /*23e20*/  IADD3 R217, PT, PT, R217, R46, RZ ;  /* 0x0000002ed9d97210 */ /* 0x000fe40007ffe0ff */
[----:B------:R-:W-:Y:S01]  /*23e30*/  IADD3 R133, PT, PT, R78, R133, RZ ;  /* 0x000000854e857210 */ /* 0x000fe20007ffe0ff */
[----:B------:R-:W-:Y:S01]  /*23e40*/  ISETP.GE.U32.AND P3, PT, R206, 0x7f000001, PT ;  /* 0x7f000001ce00780c */ /* 0x000fe20003f66070 */
[----:B------:R-:W-:Y:S02]  /*23e50*/  IADD3 R43, PT, PT, R79, R10, RZ ;  /* 0x0000000a4f2b7210 */ /* 0x000fe40007ffe0ff */
[----:B------:R-:W-:Y:S01]  /*23e60*/  @P1 IADD3 R82, PT, PT, R82, -0x7f000001, RZ ;  /* 0x80ffffff52521810 */ /* 0x000fe20007ffe0ff */
[----:B------:R-:W-:Y:S01]  /*23e70*/  ISETP.GE.U32.AND P1, PT, R217, 0x7f000001, PT ;  /* 0x7f000001d900780c */ /* 0x000fe20003f26070 */
[----:B------:R-:W-:-:S02]  /*23e80*/  @P4 IADD3 R67, PT, PT, R67, -0x7f000001, RZ ;  /* 0x80ffffff43434810 */ /* 0x000fc40007ffe0ff */
[----:B------:R-:W-:Y:S02]  /*23e90*/  @P2 IADD3 R54, PT, PT, R54, -0x7f000001, RZ ;  /* 0x80ffffff36362810 */ /* 0x000fe40007ffe0ff */
[----:B------:R-:W-:Y:S02]  /*23ea0*/  @P0 IADD3 R8, PT, PT, R8, -0x7f000001, RZ ;  /* 0x80ffffff08080810 */ /* 0x000fe40007ffe0ff */
[----:B------:R-:W-:Y:S01]  /*23eb0*/  IADD3 R76, PT, PT, R77, R76, RZ ;  /* 0x0000004c4d4c7210 */ /* 0x000fe20007ffe0ff */
[----:B------:R-:W-:Y:S01]  /*23ec0*/  ISETP.GE.U32.AND P4, PT, R133, 0x7f000001, PT ;  /* 0x7f0000018500780c */ /* 0x000fe20003f86070 */
[----:B------:R-:W-:Y:S01]  /*23ed0*/  ISETP.GE.U32.AND P0, PT, R43, 0x7f000001, PT ;  /* 0x7f0000012b00780c */ /* 0x000fe20003f06070 */
[----:B------:R-:W-:Y:S02]  /*23ee0*/  IADD3 R79, PT, PT, R82, R79, RZ ;  /* 0x0000004f524f7210 */ /* 0x000fe40007ffe0ff */
[----:B------:R-:W-:Y:S01]  /*23ef0*/  IADD3 R9, PT, PT, R71, R54, RZ ;  /* 0x0000003647097210 */ /* 0x000fe20007ffe0ff */
[----:B------:R-:W-:Y:S01]  /*23f00*/  ISETP.GE.U32.AND P5, PT, R76, 0x7f000001, PT ;  /* 0x7f0000014c00780c */ /* 0x000fe20003fa6070 */
[----:B------:R-:W-:Y:S01]  /*23f10*/  @P3 IADD3 R206, PT, PT, R206, -0x7f000001, RZ ;  /* 0x80ffffffcece3810 */ /* 0x000fe20007ffe0ff */
[----:B------:R-:W-:-:S02]  /*23f20*/  ISETP.GE.U32.AND P2, PT, R79, 0x7f000001, PT ;  /* 0x7f0000014f00780c */ /* 0x000fc40003f46070 */
[----:B------:R-:W-:Y:S01]  /*23f30*/  ISETP.GE.U32.AND P3, PT, R9, 0x7f000001, PT ;  /* 0x7f0000010900780c */ /* 0x000fe20003f66070 */
[----:B------:R-:W-:Y:S02]  /*23f40*/  @P1 IADD3 R217, PT, PT, R217, -0x7f000001, RZ ;  /* 0x80ffffffd9d91810 */ /* 0x000fe40007ffe0ff */
[----:B------:R-:W-:Y:S01]  /*23f50*/  IADD3 R80, PT, PT, R80, R55, RZ ;  /* 0x0000003750507210 */ /* 0x000fe20007ffe0ff */
[----:B------:R-:W-:Y:S01]  /*23f60*/  ISETP.GE.U32.AND P1, PT, R88, 0x7f000001, PT ;  /* 0x7f0000015800780c */ /* 0x000fe20003f26070 */
[----:B------:R-:W-:Y:S02]  /*23f70*/  IADD3 R11, PT, PT, R71, R8, RZ ;  /* 0x00000008470b7210 */ /* 0x000fe40007ffe0ff */
[----:B------:R-:W-:Y:S02]  /*23f80*/  @P4 IADD3 R133, PT, PT, R133, -0x7f000001, RZ ;  /* 0x80ffffff85854810 */ /* 0x000fe40007ffe0ff */
[----:B------:R-:W-:Y:S01]  /*23f90*/  @P0 IADD3 R43, PT, PT, R43, -0x7f000001, RZ ;  /* 0x80ffffff2b2b0810 */ /* 0x000fe20007ffe0ff */
[----:B------:R-:W-:Y:S01]  /*23fa0*/  ISETP.GE.U32.AND P0, PT, R64, 0x7f000001, PT ;  /* 0x7f0000014000780c */ /* 0x000fe20003f06070 */
[----:B------:R-:W-:Y:S01]  /*23fb0*/  ISETP.GE.U32.AND P6, PT, R80, 0x7f000001, PT ;  /* 0x7f0000015000780c */ /* 0x000fe20003fc6070 */
[----:B------:R-:W-:-:S02]  /*23fc0*/  IADD3 R217, PT, PT, R74, R217, RZ ;  /* 0x000000d94ad97210 */ /* 0x000fc40007ffe0ff */
[----:B------:R-:W-:Y:S02]  /*23fd0*/  @P5 IADD3 R76, PT, PT, R76, -0x7f000001, RZ ;  /* 0x80ffffff4c4c5810 */ /* 0x000fe40007ffe0ff */
[----:B------:R-:W-:Y:S01]  /*23fe0*/  IADD3 R133, PT, PT, R72, R133, RZ ;  /* 0x0000008548857210 */ /* 0x000fe20007ffe0ff */
[----:B------:R-:W-:Y:S01]  /*23ff0*/  ISETP.GE.U32.AND P4, PT, R56, 0x7f000001, PT ;  /* 0x7f0000013800780c */ /* 0x000fe20003f86070 */
[----:B------:R-:W-:Y:S01]  /*24000*/  ISETP.GE.U32.AND P5, PT, R11, 0x7f000001, PT ;  /* 0x7f0000010b00780c */ /* 0x000fe20003fa6070 */
[----:B------:R-:W-:Y:S02]  /*24010*/  IADD3 R45, PT, PT, R67, R12, RZ ;  /* 0x0000000c432d7210 */ /* 0x000fe40007ffe0ff */
[----:B------:R-:W-:Y:S02]  /*24020*/  @P2 IADD3 R79, PT, PT, R79, -0x7f000001, RZ ;  /* 0x80ffffff4f4f2810 */ /* 0x000fe40007ffe0ff */
[----:B------:R-:W-:Y:S01]  /*24030*/  @P3 IADD3 R9, PT, PT, R9, -0x7f000001, RZ ;  /* 0x80ffffff09093810 */ /* 0x000fe20007ffe0ff */
[----:B------:R-:W-:Y:S01]  /*24040*/  ISETP.GE.U32.AND P2, PT, R217, 0x7f000001, PT ;  /* 0x7f000001d900780c */ /* 0x000fe20003f46070 */
[----:B------:R-:W-:Y:S01]  /*24050*/  IADD3 R76, PT, PT, R71, R76, RZ ;  /* 0x0000004c474c7210 */ /* 0x000fe20007ffe0ff */
[----:B------:R-:W-:Y:S01]  /*24060*/  ISETP.GE.U32.AND P3, PT, R133, 0x7f000001, PT ;  /* 0x7f0000018500780c */ /* 0x000fe20003f66070 */
[----:B------:R-:W-:Y:S01]  /*24070*/  @P1 IADD3 R88, PT, PT, R88, -0x7f000001, RZ ;  /* 0x80ffffff58581810 */ /* 0x000fe20007ffe0ff */
[----:B------:R-:W-:Y:S01]  /*24080*/  ISETP.GE.U32.AND P1, PT, R45, 0x7f000001, PT ;  /* 0x7f0000012d00780c */ /* 0x000fe20003f26070 */
[----:B------:R-:W-:-:S02]  /*24090*/  @P0 IADD3 R64, PT, PT, R64, -0x7f000001, RZ ;  /* 0x80ffffff40400810 */ /* 0x000fc40007ffe0ff */
[----:B------:R-:W-:Y:S01]  /*240a0*/  IADD3 R73, PT, PT, R73, R206, RZ ;  /* 0x000000ce49497210 */ /* 0x000fe20007ffe0ff */
[----:B------:R-:W-:Y:S01]  /*240b0*/  ISETP.GE.U32.AND P0, PT, R76, 0x7f000001, PT ;  /* 0x7f0000014c00780c */ /* 0x000fe20003f06070 */
[----:B------:R-:W-:Y:S02]  /*240c0*/  @P6 IADD3 R80, PT, PT, R80, -0x7f000001, RZ ;  /* 0x80ffffff50506810 */ /* 0x000fe40007ffe0ff */
[----:B------:R-:W-:Y:S02]  /*240d0*/  IADD3 R43, PT, PT, R88, R43, RZ ;  /* 0x0000002b582b7210 */ /* 0x000fe40007ffe0ff */
[----:B------:R-:W-:Y:S02]  /*240e0*/  @P4 IADD3 R56, PT, PT, R56, -0x7f000001, RZ ;  /* 0x80ffffff38384810 */ /* 0x000fe40007ffe0ff */
[----:B------:R-:W-:Y:S01]  /*240f0*/  @P5 IADD3 R11, PT, PT, R11, -0x7f000001, RZ ;  /* 0x80ffffff0b0b5810 */ /* 0x000fe20007ffe0ff */
[----:B------:R-:W-:Y:S01]  /*24100*/  ISETP.GE.U32.AND P4, PT, R73, 0x7f000001, PT ;  /* 0x7f0000014900780c */ /* 0x000fe20003f86070 */
[----:B------:R-:W-:-:S02]  /*24110*/  IADD3 R67, PT, PT, R80, R67, RZ ;  /* 0x0000004350437210 */ /* 0x000fc40007ffe0ff */
[----:B------:R-:W-:Y:S02]  /*24120*/  @P2 IADD3 R217, PT, PT, R217, -0x7f000001, RZ ;  /* 0x80ffffffd9d92810 */ /* 0x000fe40007ffe0ff */
[----:B------:R-:W-:Y:S02]  /*24130*/  IADD3 R9, PT, PT, R9, R64, RZ ;  /* 0x0000004009097210 */ /* 0x000fe40007ffe0ff */
[----:B------:R-:W-:Y:S02]  /*24140*/  @P3 IADD3 R133, PT, PT, R133, -0x7f000001, RZ ;  /* 0x80ffffff85853810 */ /* 0x000fe40007ffe0ff */
[----:B------:R-:W-:Y:S01]  /*24150*/  IADD3 R11, PT, PT, R64, R11, RZ ;  /* 0x0000000b400b7210 */ /* 0x000fe20007ffe0ff */
[----:B------:R-:W-:Y:S01]  /*24160*/  ISETP.GE.U32.AND P2, PT, R128, 0x7f000001, PT ;  /* 0x7f0000018000780c */ /* 0x000fe20003f46070 */
[----:B------:R-:W-:Y:S01]  /*24170*/  ISETP.GE.U32.AND P3, PT, R43, 0x7f000001, PT ;  /* 0x7f0000012b00780c */ /* 0x000fe20003f66070 */
[----:B------:R-:W-:Y:S01]  /*24180*/  @P1 IADD3 R45, PT, PT, R45, -0x7f000001, RZ ;  /* 0x80ffffff2d2d1810 */ /* 0x000fe20007ffe0ff */
[----:B------:R-:W-:Y:S01]  /*24190*/  ISETP.GE.U32.AND P6, PT, R67, 0x7f000001, PT ;  /* 0x7f0000014300780c */ /* 0x000fe20003fc6070 */
[----:B------:R-:W-:Y:S01]  /*241a0*/  ISETP.GE.U32.AND P1, PT, R9, 0x7f000001, PT ;  /* 0x7f0000010900780c */ /* 0x000fe20003f26070 */
[----:B------:R-:W-:Y:S01]  /*241b0*/  @P0 IADD3 R76, PT, PT, R76, -0x7f000001, RZ ;  /* 0x80ffffff4c4c0810 */ /* 0x000fe20007ffe0ff */
[----:B------:R-:W-:Y:S01]  /*241c0*/  ISETP.GE.U32.AND P0, PT, R11, 0x7f000001, PT ;  /* 0x7f0000010b00780c */ /* 0x000fe20003f06070 */
[----:B------:R-:W-:-:S02]  /*241d0*/  IADD3 R10, PT, PT, R56, R45, RZ ;  /* 0x0000002d380a7210 */ /* 0x000fc40007ffe0ff */
[----:B------:R-:W-:Y:S01]  /*241e0*/  @P4 IADD3 R73, PT, PT, R73, -0x7f000001, RZ ;  /* 0x80ffffff49494810 */ /* 0x000fe20007ffe0ff */
[----:B------:R-:W-:-:S03]  /*241f0*/  ISETP.GE.U32.AND P4, PT, R68, 0x7f000001, PT ;  /* 0x7f0000014400780c */ /* 0x000fc60003f86070 */
[----:B------:R-:W-:Y:S02]  /*24200*/  @P2 IADD3 R128, PT, PT, R128, -0x7f000001, RZ ;  /* 0x80ffffff80802810 */ /* 0x000fe40007ffe0ff */
[----:B------:R-:W-:Y:S02]  /*24210*/  @P3 IADD3 R43, PT, PT, R43, -0x7f000001, RZ ;  /* 0x80ffffff2b2b3810 */ /* 0x000fe40007ffe0ff */
[----:B------:R-:W-:Y:S01]  /*24220*/  IADD3 R73, PT, PT, R166, R73, RZ ;  /* 0x00000049a6497210 */ /* 0x000fe20007ffe0ff */
[----:B------:R-:W-:Y:S01]  /*24230*/  ISETP.GE.U32.AND P2, PT, R10, 0x7f000001, PT ;  /* 0x7f0000010a00780c */ /* 0x000fe20003f46070 */
[----:B------:R-:W-:Y:S01]  /*24240*/  ISETP.GE.U32.AND P3, PT, R57, 0x7f000001, PT ;  /* 0x7f0000013900780c */ /* 0x000fe20003f66070 */
[----:B------:R-:W-:Y:S02]  /*24250*/  IADD3 R79, PT, PT, R79, R88, RZ ;  /* 0x000000584f4f7210 */ /* 0x000fe40007ffe0ff */
[----:B------:R-:W-:Y:S02]  /*24260*/  @P6 IADD3 R67, PT, PT, R67, -0x7f000001, RZ ;  /* 0x80ffffff43436810 */ /* 0x000fe40007ffe0ff */
[----:B------:R-:W-:-:S02]  /*24270*/  @P1 IADD3 R9, PT, PT, R9, -0x7f000001, RZ ;  /* 0x80ffffff09091810 */ /* 0x000fc40007ffe0ff */
[----:B------:R-:W-:Y:S01]  /*24280*/  @P0 IADD3 R11, PT, PT, R11, -0x7f000001, RZ ;  /* 0x80ffffff0b0b0810 */ /* 0x000fe20007ffe0ff */
[----:B------:R-:W-:Y:S01]  /*24290*/  ISETP.GE.U32.AND P1, PT, R73, 0x7f000001, PT ;  /* 0x7f0000014900780c */ /* 0x000fe20003f26070 */
[----:B------:R-:W-:Y:S02]  /*242a0*/  IADD3 R214, PT, PT, R214, R217, RZ ;  /* 0x000000d9d6d67210 */ /* 0x000fe40007ffe0ff */
[----:B------:R-:W-:Y:S01]  /*242b0*/  IADD3 R56, PT, PT, R67, R56, RZ ;  /* 0x0000003843387210 */ /* 0x000fe20007ffe0ff */
[----:B------:R-:W-:Y:S01]  /*242c0*/  ISETP.GE.U32.AND P5, PT, R79, 0x7f000001, PT ;  /* 0x7f0000014f00780c */ /* 0x000fe20003fa6070 */
[----:B------:R-:W-:Y:S02]  /*242d0*/  IADD3 R8, PT, PT, R9, R128, RZ ;  /* 0x0000008009087210 */ /* 0x000fe40007ffe0ff */
[----:B------:R-:W-:Y:S02]  /*242e0*/  IADD3 R128, PT, PT, R128, R11, RZ ;  /* 0x0000000b80807210 */ /* 0x000fe40007ffe0ff */
[----:B------:R-:W-:-:S02]  /*242f0*/  IADD3 R133, PT, PT, R70, R133, RZ ;  /* 0x0000008546857210 */ /* 0x000fc40007ffe0ff */
[----:B------:R-:W-:Y:S01]  /*24300*/  @P4 IADD3 R68, PT, PT, R68, -0x7f000001, RZ ;  /* 0x80ffffff44444810 */ /* 0x000fe20007ffe0ff */
[----:B------:R-:W-:Y:S01]  /*24310*/  ISETP.GE.U32.AND P6, PT, R214, 0x7f000001, PT ;  /* 0x7f000001d600780c */ /* 0x000fe20003fc6070 */
[----:B------:R-:W-:Y:S01]  /*24320*/  ISETP.GE.U32.AND P4, PT, R56, 0x7f000001, PT ;  /* 0x7f0000013800780c */ /* 0x000fe20003f86070 */
[----:B------:R-:W-:Y:S02]  /*24330*/  @P2 IADD3 R10, PT, PT, R10, -0x7f000001, RZ ;  /* 0x80ffffff0a0a2810 */ /* 0x000fe40007ffe0ff */
[----:B------:R-:W-:Y:S01]  /*24340*/  @P3 IADD3 R57, PT, PT, R57, -0x7f000001, RZ ;  /* 0x80ffffff39393810 */ /* 0x000fe20007ffe0ff */
[----:B------:R-:W-:Y:S01]  /*24350*/  ISETP.GE.U32.AND P2, PT, R8, 0x7f000001, PT ;  /* 0x7f0000010800780c */ /* 0x000fe20003f46070 */
[----:B------:R-:W-:Y:S01]  /*24360*/  ISETP.GE.U32.AND P3, PT, R128, 0x7f000001, PT ;  /* 0x7f0000018000780c */ /* 0x000fe20003f66070 */
[----:B------:R-:W-:Y:S01]  /*24370*/  ISETP.GE.U32.AND P0, PT, R133, 0x7f000001, PT ;  /* 0x7f0000018500780c */ /* 0x000fe20003f06070 */
[----:B------:R-:W-:Y:S02]  /*24380*/  IADD3 R76, PT, PT, R69, R76, RZ ;  /* 0x0000004c454c7210 */ /* 0x000fe40007ffe0ff */
[----:B------:R-:W-:Y:S01]  /*24390*/  @P1 IADD3 R73, PT, PT, R73, -0x7f000001, RZ ;  /* 0x80ffffff49491810 */ /* 0x000fe20007ffe0ff */
[----:B------:R-:W-:Y:S01]  /*243a0*/  ISETP.GE.U32.AND P1, PT, R53, 0x7f000001, PT ;  /* 0x7f0000013500780c */ /* 0x000fe20003f26070 */
[----:B------:R-:W-:Y:S01]  /*243b0*/  @P5 IADD3 R79, PT, PT, R79, -0x7f000001, RZ ;  /* 0x80ffffff4f4f5810 */ /* 0x000fe20007ffe0ff */
[----:B------:R-:W-:Y:S01]  /*243c0*/  ISETP.GE.U32.AND P5, PT, R76, 0x7f000001, PT ;  /* 0x7f0000014c00780c */ /* 0x000fe20003fa6070 */
[----:B------:R-:W-:-:S02]  /*243d0*/  @P6 IADD3 R214, PT, PT, R214, -0x7f000001, RZ ;  /* 0x80ffffffd6d66810 */ /* 0x000fc40007ffe0ff */
[----:B------:R-:W-:Y:S02]  /*243e0*/  @P4 IADD3 R56, PT, PT, R56, -0x7f000001, RZ ;  /* 0x80ffffff38384810 */ /* 0x000fe40007ffe0ff */
[----:B------:R-:W-:Y:S02]  /*243f0*/  IADD3 R79, PT, PT, R79, R68, RZ ;  /* 0x000000444f4f7210 */ /* 0x000fe40007ffe0ff */
[----:B------:R-:W-:Y:S02]  /*24400*/  IADD3 R45, PT, PT, R57, R10, RZ ;  /* 0x0000000a392d7210 */ /* 0x000fe40007ffe0ff */
[----:B------:R-:W-:Y:S02]  /*24410*/  @P2 IADD3 R8, PT, PT, R8, -0x7f000001, RZ ;  /* 0x80ffffff08082810 */ /* 0x000fe40007ffe0ff */
[----:B------:R-:W-:Y:S01]  /*24420*/  @P3 IADD3 R128, PT, PT, R128, -0x7f000001, RZ ;  /* 0x80ffffff80803810 */ /* 0x000fe20007ffe0ff */
[----:B------:R-:W-:Y:S01]  /*24430*/  ISETP.GE.U32.AND P2, PT, R4, 0x7f000001, PT ;  /* 0x7f0000010400780c */ /* 0x000fe20003f46070 */
[----:B------:R-:W-:Y:S01]  /*24440*/  ISETP.GE.U32.AND P3, PT, R44, 0x7f000001, PT ;  /* 0x7f0000012c00780c */ /* 0x000fe20003f66070 */
[----:B------:R-:W-:-:S02]  /*24450*/  @P0 IADD3 R133, PT, PT, R133, -0x7f000001, RZ ;  /* 0x80ffffff85850810 */ /* 0x000fc40007ffe0ff */
[----:B------:R-:W-:Y:S02]  /*24460*/  IADD3 R57, PT, PT, R56, R57, RZ ;  /* 0x0000003938397210 */ /* 0x000fe40007ffe0ff */
[----:B------:R-:W-:Y:S01]  /*24470*/  IADD3 R214, PT, PT, R209, R214, RZ ;  /* 0x000000d6d1d67210 */ /* 0x000fe20007ffe0ff */
[----:B------:R-:W-:Y:S01]  /*24480*/  ISETP.GE.U32.AND P0, PT, R79, 0x7f000001, PT ;  /* 0x7f0000014f00780c */ /* 0x000fe20003f06070 */
[----:B------:R-:W-:Y:S01]  /*24490*/  @P1 IADD3 R53, PT, PT, R53, -0x7f000001, RZ ;  /* 0x80ffffff35351810 */ /* 0x000fe20007ffe0ff */
[----:B------:R-:W-:Y:S01]  /*244a0*/  ISETP.GE.U32.AND P4, PT, R45, 0x7f000001, PT ;  /* 0x7f0000012d00780c */ /* 0x000fe20003f86070 */
[----:B------:R-:W-:Y:S01]  /*244b0*/  @P5 IADD3 R76, PT, PT, R76, -0x7f000001, RZ ;  /* 0x80ffffff4c4c5810 */ /* 0x000fe20007ffe0ff */
[----:B------:R-:W-:Y:S01]  /*244c0*/  ISETP.GE.U32.AND P6, PT, R57, 0x7f000001, PT ;  /* 0x7f0000013900780c */ /* 0x000fe20003fc6070 */
[----:B------:R-:W-:Y:S01]  /*244d0*/  ISETP.GE.U32.AND P1, PT, R214, 0x7f000001, PT ;  /* 0x7f000001d600780c */ /* 0x000fe20003f26070 */
[----:B------:R-:W-:Y:S02]  /*244e0*/  IADD3 R11, PT, PT, R8, R53, RZ ;  /* 0x00000035080b7210 */ /* 0x000fe40007ffe0ff */
[----:B------:R-:W-:-:S02]  /*244f0*/  IADD3 R73, PT, PT, R162, R73, RZ ;  /* 0x00000049a2497210 */ /* 0x000fc40007ffe0ff */
[----:B------:R-:W-:Y:S02]  /*24500*/  IADD3 R65, PT, PT, R65, R76, RZ ;  /* 0x0000004c41417210 */ /* 0x000fe40007ffe0ff */
[----:B------:R-:W-:Y:S02]  /*24510*/  @P2 IADD3 R4, PT, PT, R4, -0x7f000001, RZ ;  /* 0x80ffffff04042810 */ /* 0x000fe40007ffe0ff */
[----:B------:R-:W-:Y:S01]  /*24520*/  @P3 IADD3 R44, PT, PT, R44, -0x7f000001, RZ ;  /* 0x80ffffff2c2c3810 */ /* 0x000fe20007ffe0ff */
[----:B------:R-:W-:Y:S01]  /*24530*/  ISETP.GE.U32.AND P2, PT, R11, 0x7f000001, PT ;  /* 0x7f0000010b00780c */ /* 0x000fe20003f46070 */
[----:B------:R-:W-:Y:S01]  /*24540*/  ISETP.GE.U32.AND P3, PT, R114, 0x7f000001, PT ;  /* 0x7f0000017200780c */ /* 0x000fe20003f66070 */
[----:B------:R-:W-:Y:S02]  /*24550*/  @P0 IADD3 R79, PT, PT, R79, -0x7f000001, RZ ;  /* 0x80ffffff4f4f0810 */ /* 0x000fe40007ffe0ff */
[----:B------:R-:W-:Y:S01]  /*24560*/  IADD3 R53, PT, PT, R53, R128, RZ ;  /* 0x0000008035357210 */ /* 0x000fe20007ffe0ff */
[----:B------:R-:W-:Y:S01]  /*24570*/  ISETP.GE.U32.AND P0, PT, R73, 0x7f000001, PT ;  /* 0x7f0000014900780c */ /* 0x000fe20003f06070 */
[----:B------:R-:W-:Y:S01]  /*24580*/  @P4 IADD3 R45, PT, PT, R45, -0x7f000001, RZ ;  /* 0x80ffffff2d2d4810 */ /* 0x000fe20007ffe0ff */
[----:B------:R-:W-:Y:S01]  /*24590*/  ISETP.GE.U32.AND P4, PT, R65, 0x7f000001, PT ;  /* 0x7f0000014100780c */ /* 0x000fe20003f86070 */
[----:B------:R-:W-:-:S02]  /*245a0*/  @P6 IADD3 R57, PT, PT, R57, -0x7f000001, RZ ;  /* 0x80ffffff39396810 */ /* 0x000fc40007ffe0ff */
[----:B------:R-:W-:Y:S01]  /*245b0*/  @P1 IADD3 R214, PT, PT, R214, -0x7f000001, RZ ;  /* 0x80ffffffd6d61810 */ /* 0x000fe20007ffe0ff */
[----:B------:R-:W-:Y:S01]  /*245c0*/  ISETP.GE.U32.AND P1, PT, R53, 0x7f000001, PT ;  /* 0x7f0000013500780c */ /* 0x000fe20003f26070 */
[----:B------:R-:W-:Y:S02]  /*245d0*/  IADD3 R43, PT, PT, R68, R43, RZ ;  /* 0x0000002b442b7210 */ /* 0x000fe40007ffe0ff */
[----:B------:R-:W-:Y:S02]  /*245e0*/  IADD3 R8, PT, PT, R44, R45, RZ ;  /* 0x0000002d2c087210 */ /* 0x000fe40007ffe0ff */
[----:B------:R-:W-:Y:S02]  /*245f0*/  IADD3 R44, PT, PT, R57, R44, RZ ;  /* 0x0000002c392c7210 */ /* 0x000fe40007ffe0ff */
[----:B------:R-:W-:Y:S02]  /*24600*/  @P2 IADD3 R11, PT, PT, R11, -0x7f000001, RZ ;  /* 0x80ffffff0b0b2810 */ /* 0x000fe40007ffe0ff */
[----:B------:R-:W-:-:S02]  /*24610*/  @P3 IADD3 R114, PT, PT, R114, -0x7f000001, RZ ;  /* 0x80ffffff72723810 */ /* 0x000fc40007ffe0ff */
[----:B------:R-:W-:Y:S01]  /*24620*/  IADD3 R214, PT, PT, R199, R214, RZ ;  /* 0x000000d6c7d67210 */ /* 0x000fe20007ffe0ff */
[----:B------:R-:W-:Y:S01]  /*24630*/  ISETP.GE.U32.AND P5, PT, R43, 0x7f000001, PT ;  /* 0x7f0000012b00780c */ /* 0x000fe20003fa6070 */
[----:B------:R-:W-:Y:S01]  /*24640*/  @P0 IADD3 R73, PT, PT, R73, -0x7f000001, RZ ;  /* 0x80ffffff49490810 */ /* 0x000fe20007ffe0ff */
[----:B------:R-:W-:Y:S01]  /*24650*/  ISETP.GE.U32.AND P0, PT, R44, 0x7f000001, PT ;  /* 0x7f0000012c00780c */ /* 0x000fe20003f06070 */
[----:B------:R-:W-:Y:S02]  /*24660*/  @P4 IADD3 R65, PT, PT, R65, -0x7f000001, RZ ;  /* 0x80ffffff41414810 */ /* 0x000fe40007ffe0ff */
[----:B------:R-:W-:Y:S01]  /*24670*/  IADD3 R11, PT, PT, R11, R114, RZ ;  /* 0x000000720b0b7210 */ /* 0x000fe20007ffe0ff */
[----:B------:R-:W-:Y:S01]  /*24680*/  ISETP.GE.U32.AND P4, PT, R214, 0x7f000001, PT ;  /* 0x7f000001d600780c */ /* 0x000fe20003f86070 */
[----:B------:R-:W-:Y:S02]  /*24690*/  @P1 IADD3 R53, PT, PT, R53, -0x7f000001, RZ ;  /* 0x80ffffff35351810 */ /* 0x000fe40007ffe0ff */
[----:B------:R-:W-:Y:S01]  /*246a0*/  IADD3 R66, PT, PT, R66, R133, RZ ;  /* 0x0000008542427210 */ /* 0x000fe20007ffe0ff */
[----:B------:R-:W-:Y:S01]  /*246b0*/  ISETP.GE.U32.AND P3, PT, R11, 0x7f000001, PT ;  /* 0x7f0000010b00780c */ /* 0x000fe20003f66070 */
[----:B------:R-:W-:-:S02]  /*246c0*/  IADD3 R10, PT, PT, R114, R53, RZ ;  /* 0x00000035720a7210 */ /* 0x000fc40007ffe0ff */
[----:B------:R-:W-:Y:S01]  /*246d0*/  @P5 IADD3 R43, PT, PT, R43, -0x7f000001, RZ ;  /* 0x80ffffff2b2b5810 */ /* 0x000fe20007ffe0ff */
[----:B------:R-:W-:Y:S01]  /*246e0*/  ISETP.GE.U32.AND P5, PT, R66, 0x7f000001, PT ;  /* 0x7f0000014200780c */ /* 0x000fe20003fa6070 */
[----:B------:R-:W-:Y:S01]  /*246f0*/  @P0 IADD3 R44, PT, PT, R44, -0x7f000001, RZ ;  /* 0x80ffffff2c2c0810 */ /* 0x000fe20007ffe0ff */
[----:B------:R-:W-:-:S03]  /*24700*/  ISETP.GE.U32.AND P0, PT, R10, 0x7f000001, PT ;  /* 0x7f0000010a00780c */ /* 0x000fc60003f06070 */
[----:B------:R-:W-:Y:S02]  /*24710*/  @P4 IADD3 R214, PT, PT, R214, -0x7f000001, RZ ;  /* 0x80ffffffd6d64810 */ /* 0x000fe40007ffe0ff */
[----:B------:R-:W-:Y:S01]  /*24720*/  IADD3 R9, PT, PT, R4, R43, RZ ;  /* 0x0000002b04097210 */ /* 0x000fe20007ffe0ff */
[----:B------:R-:W-:Y:S01]  /*24730*/  ISETP.GE.U32.AND P4, PT, R5, 0x7f000001, PT ;  /* 0x7f0000010500780c */ /* 0x000fe20003f86070 */
[----:B------:R-:W-:Y:S02]  /*24740*/  IADD3 R79, PT, PT, R79, R4, RZ ;  /* 0x000000044f4f7210 */ /* 0x000fe40007ffe0ff */
[----:B------:R-:W-:Y:S01]  /*24750*/  @P3 IADD3 R11, PT, PT, R11, -0x7f000001, RZ ;  /* 0x80ffffff0b0b3810 */ /* 0x000fe20007ffe0ff */
[----:B------:R-:W-:Y:S01]  /*24760*/  ISETP.GE.U32.AND P3, PT, R9, 0x7f000001, PT ;  /* 0x7f0000010900780c */ /* 0x000fe20003f66070 */
[----:B------:R-:W-:Y:S01]  /*24770*/  ISETP.GE.U32.AND P6, PT, R8, 0x7f000001, PT ;  /* 0x7f0000010800780c */ /* 0x000fe20003fc6070 */
[----:B------:R-:W-:Y:S01]  /*24780*/  ISETP.GE.U32.AND P2, PT, R79, 0x7f000001, PT ;  /* 0x7f0000014f00780c */ /* 0x000fe20003f46070 */
[----:B------:R-:W-:-:S02]  /*24790*/  @P5 IADD3 R66, PT, PT, R66, -0x7f000001, RZ ;  /* 0x80ffffff42425810 */ /* 0x000fc40007ffe0ff */
[----:B------:R-:W-:-:S04]  /*247a0*/  @P0 IADD3 R10, PT, PT, R10, -0x7f000001, RZ ;  /* 0x80ffffff0a0a0810 */ /* 0x000fc80007ffe0ff */
[----:B------:R-:W-:Y:S02]  /*247b0*/  @P4 IADD3 R5, PT, PT, R5, -0x7f000001, RZ ;  /* 0x80ffffff05054810 */ /* 0x000fe40007ffe0ff */
[----:B------:R-:W-:Y:S01]  /*247c0*/  IADD3 R63, PT, PT, R63, R66, RZ ;  /* 0x000000423f3f7210 */ /* 0x000fe20007ffe0ff */
[----:B------:R-:W-:Y:S01]  /*247d0*/  IMAD.WIDE.U32 R52, R10, UR11, RZ ;  /* 0x0000000b0a347c25 */ /* 0x000fe2000f8e00ff */
[----:B------:R-:W-:-:S03]  /*247e0*/  @P3 IADD3 R9, PT, PT, R9, -0x7f000001, RZ ;  /* 0x80ffffff09093810 */ /* 0x000fc60007ffe0ff */
[----:B------:R-:W-:Y:S01]  /*247f0*/  IMAD.WIDE.U32 R48, R5, UR10, RZ ;  /* 0x0000000a05307c25 */ /* 0x000fe2000f8e00ff */
[----:B------:R-:W-:Y:S02]  /*24800*/  @P2 IADD3 R79, PT, PT, R79, -0x7f000001, RZ ;  /* 0x80ffffff4f4f2810 */ /* 0x000fe40007ffe0ff */
[----:B------:R-:W-:Y:S01]  /*24810*/  IADD3 R62, PT, PT, R62, R65, RZ ;  /* 0x000000413e3e7210 */ /* 0x000fe20007ffe0ff */
[----:B------:R-:W-:Y:S01]  /*24820*/  ISETP.GE.U32.AND P2, PT, R63, 0x7f000001, PT ;  /* 0x7f0000013f00780c */ /* 0x000fe20003f46070 */
[----:B------:R-:W-:Y:S02]  /*24830*/  IADD3 R6, PT, PT, R6, R11, RZ ;  /* 0x0000000b06067210 */ /* 0x000fe40007ffe0ff */
[----:B------:R-:W-:Y:S01]  /*24840*/  @P6 IADD3 R8, PT, PT, R8, -0x7f000001, RZ ;  /* 0x80ffffff08086810 */ /* 0x000fe20007ffe0ff */
[----:B------:R-:W-:Y:S01]  /*24850*/  IMAD R71, R52, 0x7effffff, RZ ;  /* 0x7effffff34477824 */ /* 0x000fe200078e02ff */
[----:B------:R-:W-:Y:S01]  /*24860*/  IADD3 R59, PT, PT, R59, R44, RZ ;  /* 0x0000002c3b3b7210 */ /* 0x000fe20007ffe0ff */
[----:B------:R-:W-:-:S02]  /*24870*/  IMAD R11, R48, 0x7effffff, RZ ;  /* 0x7effffff300b7824 */ /* 0x000fc400078e02ff */
[----:B------:R-:W-:Y:S01]  /*24880*/  IMAD.WIDE.U32 R44, R9, UR13, RZ ;  /* 0x0000000d092c7c25 */ /* 0x000fe2000f8e00ff */
[----:B------:R-:W-:Y:S01]  /*24890*/  ISETP.GE.U32.AND P5, PT, R62, 0x7f000001, PT ;  /* 0x7f0000013e00780c */ /* 0x000fe20003fa6070 */
[----:B------:R-:W-:Y:S02]  /*248a0*/  IADD3 R73, PT, PT, R156, R73, RZ ;  /* 0x000000499c497210 */ /* 0x000fe40007ffe0ff */
[----:B------:R-:W-:-:S04]  /*248b0*/  IMAD.HI.U32 R71, R71, 0x7f000001, R52 ;  /* 0x7f00000147477827 */ /* 0x000fc800078e0034 */
[----:B------:R-:W-:-:S04]  /*248c0*/  IMAD.HI.U32 R12, R11, 0x7f000001, R48 ;  /* 0x7f0000010b0c7827 */ /* 0x000fc800078e0030 */
[----:B------:R-:W-:-:S04]  /*248d0*/  IMAD.WIDE.U32 R52, R8, UR10, RZ ;  /* 0x0000000a08347c25 */ /* 0x000fc8000f8e00ff */
[----:B------:R-:W-:-:S04]  /*248e0*/  IMAD.WIDE.U32 R46, R8, UR12, RZ ;  /* 0x0000000c082e7c25 */ /* 0x000fc8000f8e00ff */
[----:B------:R-:W-:Y:S02]  /*248f0*/  IMAD R61, R44, 0x7effffff, RZ ;  /* 0x7effffff2c3d7824 */ /* 0x000fe400078e02ff */
[----:B------:R-:W-:Y:S01]  /*24900*/  IMAD.WIDE.U32 R48, R9, UR11, RZ ;  /* 0x0000000b09307c25 */ /* 0x000fe2000f8e00ff */
[----:B------:R-:W-:-:S03]  /*24910*/  ISETP.GE.U32.AND P1, PT, R73, 0x7f000001, PT ;  /* 0x7f0000014900780c */ /* 0x000fc60003f26070 */
[----:B------:R-:W-:Y:S02]  /*24920*/  IMAD R11, R52, 0x7effffff, RZ ;  /* 0x7effffff340b7824 */ /* 0x000fe400078e02ff */
[----:B------:R-:W-:Y:S02]  /*24930*/  IMAD R43, R46, 0x7effffff, RZ ;  /* 0x7effffff2e2b7824 */ /* 0x000fe400078e02ff */
[----:B------:R-:W-:Y:S01]  /*24940*/  IMAD.HI.U32 R61, R61, 0x7f000001, R44 ;  /* 0x7f0000013d3d7827 */ /* 0x000fe200078e002c */
[----:B------:R-:W-:-:S03]  /*24950*/  @P2 IADD3 R63, PT, PT, R63, -0x7f000001, RZ ;  /* 0x80ffffff3f3f2810 */ /* 0x000fc60007ffe0ff */
[----:B------:R-:W-:Y:S02]  /*24960*/  IMAD R55, R48, 0x7effffff, RZ ;  /* 0x7effffff30377824 */ /* 0x000fe400078e02ff */
[----:B------:R-:W-:Y:S01]  /*24970*/  IMAD.WIDE.U32 R44, R8, UR11, RZ ;  /* 0x0000000b082c7c25 */ /* 0x000fe2000f8e00ff */
[----:B------:R-:W-:-:S03]  /*24980*/  IADD3 R187, PT, PT, R187, R214, RZ ;  /* 0x000000d6bbbb7210 */ /* 0x000fc60007ffe0ff */
[----:B------:R-:W-:-:S04]  /*24990*/  IMAD.HI.U32 R53, R11, 0x7f000001, R52 ;  /* 0x7f0000010b357827 */ /* 0x000fc800078e0034 */
[----:B------:R-:W-:-:S04]  /*249a0*/  IMAD.HI.U32 R70, R43, 0x7f000001, R46 ;  /* 0x7f0000012b467827 */ /* 0x000fc800078e002e */
[----:B------:R-:W-:Y:S01]  /*249b0*/  IMAD.HI.U32 R11, R55, 0x7f000001, R48 ;  /* 0x7f000001370b7827 */ /* 0x000fe200078e0030 */
[----:B------:R-:W-:-:S03]  /*249c0*/  @P5 IADD3 R62, PT, PT, R62, -0x7f000001, RZ ;  /* 0x80ffffff3e3e5810 */ /* 0x000fc60007ffe0ff */
[----:B------:R-:W-:Y:S01]  /*249d0*/  IMAD.WIDE.U32 R46, R10, UR10, RZ ;  /* 0x0000000a0a2e7c25 */ /* 0x000fe2000f8e00ff */
[----:B------:R-:W-:-:S03]  /*249e0*/  IADD3 R84, PT, PT, R58, R63, RZ ;  /* 0x0000003f3a547210 */ /* 0x000fc60007ffe0ff */
[----:B------:R-:W-:Y:S02]  /*249f0*/  IMAD R57, R44, 0x7effffff, RZ ;  /* 0x7effffff2c397824 */ /* 0x000fe400078e02ff */
[----:B------:R-:W-:Y:S01]  /*24a00*/  IMAD.WIDE.U32 R48, R5, UR12, RZ ;  /* 0x0000000c05307c25 */ /* 0x000fe2000f8e00ff */
[----:B------:R-:W-:Y:S01]  /*24a10*/  IADD3 R189, PT, PT, R189, R202, RZ ;  /* 0x000000cabdbd7210 */ /* 0x000fe20007ffe0ff */
[----:B------:R-:W-:Y:S02]  /*24a20*/  ISETP.GE.U32.AND P3, PT, R187, 0x7f000001, PT ;  /* 0x7f000001bb00780c */ /* 0x000fe40003f66070 */
[----:B------:R-:W-:Y:S02]  /*24a30*/  IMAD R43, R46, 0x7effffff, RZ ;  /* 0x7effffff2e2b7824 */ /* 0x000fe400078e02ff */
[----:B------:R-:W-:-:S04]  /*24a40*/  IMAD.HI.U32 R45, R57, 0x7f000001, R44 ;  /* 0x7f000001392d7827 */ /* 0x000fc800078e002c */
[----:B------:R-:W-:Y:S02]  /*24a50*/  IMAD R63, R48, 0x7effffff, RZ ;  /* 0x7effffff303f7824 */ /* 0x000fe400078e02ff */
[----:B------:R-:W-:Y:S01]  /*24a60*/  IMAD.WIDE.U32 R56, R5, UR13, RZ ;  /* 0x0000000d05387c25 */ /* 0x000fe2000f8e00ff */
[----:B------:R-:W-:-:S03]  /*24a70*/  IADD3 R191, PT, PT, R191, R120, RZ ;  /* 0x00000078bfbf7210 */ /* 0x000fc60007ffe0ff */
[----:B------:R-:W-:Y:S01]  /*24a80*/  IMAD.WIDE.U32 R54, R5, UR11, RZ ;  /* 0x0000000b05367c25 */ /* 0x000fe2000f8e00ff */
[----:B------:R-:W-:Y:S02]  /*24a90*/  IADD3 R129, PT, PT, R129, R62, RZ ;  /* 0x0000003e81817210 */ /* 0x000fe40007ffe0ff */
[----:B------:R-:W-:Y:S02]  /*24aa0*/  IADD3 R188, PT, PT, R188, R215, RZ ;  /* 0x000000d7bcbc7210 */ /* 0x000fe40007ffe0ff */
[----:B------:R-:W-:Y:S01]  /*24ab0*/  @P1 IADD3 R73, PT, PT, R73, -0x7f000001, RZ ;  /* 0x80ffffff49491810 */ /* 0x000fe20007ffe0ff */
[----:B------:R-:W-:Y:S01]  /*24ac0*/  IMAD.HI.U32 R52, R43, 0x7f000001, R46 ;  /* 0x7f0000012b347827 */ /* 0x000fe200078e002e */
[----:B------:R-:W-:-:S03]  /*24ad0*/  ISETP.GE.U32.AND P1, PT, R189, 0x7f000001, PT ;  /* 0x7f000001bd00780c */ /* 0x000fc60003f26070 */
[----:B------:R-:W-:-:S04]  /*24ae0*/  IMAD.HI.U32 R48, R63, 0x7f000001, R48 ;  /* 0x7f0000013f307827 */ /* 0x000fc800078e0030 */
[----:B------:R-:W-:-:S04]  /*24af0*/  IMAD.WIDE.U32 R46, R9, UR12, RZ ;  /* 0x0000000c092e7c25 */ /* 0x000fc8000f8e00ff */
[----:B------:R-:W-:Y:S02]  /*24b00*/  IMAD R67, R56, 0x7effffff, RZ ;  /* 0x7effffff38437824 */ /* 0x000fe400078e02ff */
[----:B------:R-:W-:Y:S02]  /*24b10*/  IMAD R43, R54, 0x7effffff, RZ ;  /* 0x7effffff362b7824 */ /* 0x000fe400078e02ff */
[----:B------:R-:W-:Y:S01]  /*24b20*/  IMAD.WIDE.U32 R62, R9, UR10, RZ ;  /* 0x0000000a093e7c25 */ /* 0x000fe2000f8e00ff */
[----:B------:R-:W-:Y:S01]  /*24b30*/  ISETP.GE.U32.AND P0, PT, R191, 0x7f000001, PT ;  /* 0x7f000001bf00780c */ /* 0x000fe20003f06070 */
[----:B------:R-:W-:Y:S02]  /*24b40*/  ISETP.GE.U32.AND P2, PT, R188, 0x7f000001, PT ;  /* 0x7f000001bc00780c */ /* 0x000fe40003f46070 */
[----:B------:R-:W-:Y:S02]  /*24b50*/  IMAD R65, R46, 0x7effffff, RZ ;  /* 0x7effffff2e417824 */ /* 0x000fe400078e02ff */
[----:B------:R-:W-:-:S04]  /*24b60*/  IMAD.HI.U32 R4, R67, 0x7f000001, R56 ;  /* 0x7f00000143047827 */ /* 0x000fc800078e0038 */
[----:B------:R-:W-:-:S04]  /*24b70*/  IMAD.HI.U32 R43, R43, 0x7f000001, R54 ;  /* 0x7f0000012b2b7827 */ /* 0x000fc800078e0036 */
[----:B------:R-:W-:Y:S02]  /*24b80*/  IMAD R49, R62, 0x7effffff, RZ ;  /* 0x7effffff3e317824 */ /* 0x000fe400078e02ff */
[----:B------:R-:W-:-:S04]  /*24b90*/  IMAD.WIDE.U32 R54, R10, UR12, RZ ;  /* 0x0000000c0a367c25 */ /* 0x000fc8000f8e00ff */
[----:B------:R-:W-:Y:S01]  /*24ba0*/  IMAD.WIDE.U32 R56, R8, UR13, RZ ;  /* 0x0000000d08387c25 */ /* 0x000fe2000f8e00ff */
[----:B------:R-:W-:-:S03]  /*24bb0*/  @P3 IADD3 R187, PT, PT, R187, -0x7f000001, RZ ;  /* 0x80ffffffbbbb3810 */ /* 0x000fc60007ffe0ff */
[----:B------:R-:W-:-:S04]  /*24bc0*/  IMAD.HI.U32 R47, R65, 0x7f000001, R46 ;  /* 0x7f000001412f7827 */ /* 0x000fc800078e002e */
[----:B------:R-:W-:-:S04]  /*24bd0*/  IMAD.HI.U32 R50, R49, 0x7f000001, R62 ;  /* 0x7f00000131327827 */ /* 0x000fc800078e003e */
[----:B------:R-:W-:Y:S02]  /*24be0*/  IMAD R65, R54, 0x7effffff, RZ ;  /* 0x7effffff36417824 */ /* 0x000fe400078e02ff */
[----:B------:R-:W-:Y:S02]  /*24bf0*/  IMAD R49, R56, 0x7effffff, RZ ;  /* 0x7effffff38317824 */ /* 0x000fe400078e02ff */
[----:B------:R-:W-:Y:S01]  /*24c00*/  IMAD.WIDE.U32 R62, R10, UR13, RZ ;  /* 0x0000000d0a3e7c25 */ /* 0x000fe2000f8e00ff */
[----:B------:R-:W-:-:S03]  /*24c10*/  @P1 IADD3 R189, PT, PT, R189, -0x7f000001, RZ ;  /* 0x80ffffffbdbd1810 */ /* 0x000fc60007ffe0ff */
[----:B------:R-:W-:-:S04]  /*24c20*/  IMAD.HI.U32 R58, R65, 0x7f000001, R54 ;  /* 0x7f000001413a7827 */ /* 0x000fc800078e0036 */
[----:B------:R-:W-:Y:S01]  /*24c30*/  IMAD.HI.U32 R57, R49, 0x7f000001, R56 ;  /* 0x7f00000131397827 */ /* 0x000fe200078e0038 */
[----:B------:R-:W-:-:S03]  /*24c40*/  @P0 IADD3 R191, PT, PT, R191, -0x7f000001, RZ ;  /* 0x80ffffffbfbf0810 */ /* 0x000fc60007ffe0ff */
[----:B------:R-:W-:-:S04]  /*24c50*/  IMAD.WIDE.U32 R54, R187, UR11, RZ ;  /* 0x0000000bbb367c25 */ /* 0x000fc8000f8e00ff */
[----:B------:R-:W-:Y:S01]  /*24c60*/  IMAD R49, R62, 0x7effffff, RZ ;  /* 0x7effffff3e317824 */ /* 0x000fe200078e02ff */
[----:B------:R-:W-:Y:S01]  /*24c70*/  @P2 IADD3 R188, PT, PT, R188, -0x7f000001, RZ ;  /* 0x80ffffffbcbc2810 */ /* 0x000fe20007ffe0ff */
[----:B------:R-:W-:Y:S02]  /*24c80*/  IMAD R65, R54, 0x7effffff, RZ ;  /* 0x7effffff36417824 */ /* 0x000fe400078e02ff */
[----:B------:R-:W-:-:S04]  /*24c90*/  IMAD.HI.U32 R56, R49, 0x7f000001, R62 ;  /* 0x7f00000131387827 */ /* 0x000fc800078e003e */
[----:B------:R-:W-:-:S04]  /*24ca0*/  IMAD.WIDE.U32 R62, R189, UR11, RZ ;  /* 0x0000000bbd3e7c25 */ /* 0x000fc8000f8e00ff */
[----:B------:R-:W-:-:S04]  /*24cb0*/  IMAD.HI.U32 R55, R65, 0x7f000001, R54 ;  /* 0x7f00000141377827 */ /* 0x000fc800078e0036 */
[----:B------:R-:W-:Y:S01]  /*24cc0*/  IMAD.WIDE.U32 R68, R191, UR10, RZ ;  /* 0x0000000abf447c25 */ /* 0x000fe2000f8e00ff */
[----:B------:R-:W-:-:S03]  /*24cd0*/  IADD3 R152, PT, PT, R152, R73, RZ ;  /* 0x0000004998987210 */ /* 0x000fc60007ffe0ff */
[----:B------:R-:W-:-:S04]  /*24ce0*/  IMAD.WIDE.U32 R66, R188, UR12, RZ ;  /* 0x0000000cbc427c25 */ /* 0x000fc8000f8e00ff */
[----:B------:R-:W-:-:S04]  /*24cf0*/  IMAD.WIDE.U32 R64, R188, UR10, RZ ;  /* 0x0000000abc407c25 */ /* 0x000fc8000f8e00ff */
[----:B------:R-:W-:Y:S02]  /*24d00*/  IMAD R75, R62, 0x7effffff, RZ ;  /* 0x7effffff3e4b7824 */ /* 0x000fe400078e02ff */
[----:B------:R-:W-:Y:S02]  /*24d10*/  IMAD R49, R68, 0x7effffff, RZ ;  /* 0x7effffff44317824 */ /* 0x000fe400078e02ff */
[----:B------:R-:W-:Y:S02]  /*24d20*/  IMAD R77, R66, 0x7effffff, RZ ;  /* 0x7effffff424d7824 */ /* 0x000fe400078e02ff */
[----:B------:R-:W-:Y:S02]  /*24d30*/  IMAD R73, R64, 0x7effffff, RZ ;  /* 0x7effffff40497824 */ /* 0x000fe400078e02ff */
[----:B------:R-:W-:-:S04]  /*24d40*/  IMAD.HI.U32 R46, R75, 0x7f000001, R62 ;  /* 0x7f0000014b2e7827 */ /* 0x000fc800078e003e */
[----:B------:R-:W-:-:S04]  /*24d50*/  IMAD.WIDE.U32 R62, R187, UR10, RZ ;  /* 0x0000000abb3e7c25 */ /* 0x000fc8000f8e00ff */
[----:B------:R-:W-:-:S04]  /*24d60*/  IMAD.HI.U32 R44, R49, 0x7f000001, R68 ;  /* 0x7f000001312c7827 */ /* 0x000fc800078e0044 */
[----:B------:R-:W-:-:S04]  /*24d70*/  IMAD.HI.U32 R54, R77, 0x7f000001, R66 ;  /* 0x7f0000014d367827 */ /* 0x000fc800078e0042 */
[----:B------:R-:W-:-:S04]  /*24d80*/  IMAD.HI.U32 R49, R73, 0x7f000001, R64 ;  /* 0x7f00000149317827 */ /* 0x000fc800078e0040 */
[----:B------:R-:W-:-:S04]  /*24d90*/  IMAD.WIDE.U32 R64, R188, UR11, RZ ;  /* 0x0000000bbc407c25 */ /* 0x000fc8000f8e00ff */
[----:B------:R-:W-:-:S04]  /*24da0*/  IMAD.WIDE.U32 R66, R191, UR12, RZ ;  /* 0x0000000cbf427c25 */ /* 0x000fc8000f8e00ff */
[----:B------:R-:W-:Y:S02]  /*24db0*/  IMAD R73, R62, 0x7effffff, RZ ;  /* 0x7effffff3e497824 */ /* 0x000fe400078e02ff */
[----:B------:R-:W-:Y:S01]  /*24dc0*/  IMAD.WIDE.U32 R68, R189, UR12, RZ ;  /* 0x0000000cbd447c25 */ /* 0x000fe2000f8e00ff */
[----:B------:R-:W-:-:S03]  /*24dd0*/  IADD3 R60, PT, PT, R60, R79, RZ ;  /* 0x0000004f3c3c7210 */ /* 0x000fc60007ffe0ff */
[----:B------:R-:W-:Y:S02]  /*24de0*/  IMAD R75, R64, 0x7effffff, RZ ;  /* 0x7effffff404b7824 */ /* 0x000fe400078e02ff */
[----:B------:R-:W-:Y:S02]  /*24df0*/  IMAD R77, R66, 0x7effffff, RZ ;  /* 0x7effffff424d7824 */ /* 0x000fe400078e02ff */
[----:B------:R-:W-:Y:S01]  /*24e00*/  IMAD.HI.U32 R72, R73, 0x7f000001, R62 ;  /* 0x7f00000149487827 */ /* 0x000fe200078e003e */
[----:B------:R-:W-:-:S03]  /*24e10*/  IADD3 R155, PT, PT, R155, R122, RZ ;  /* 0x0000007a9b9b7210 */ /* 0x000fc60007ffe0ff */
[----:B------:R-:W-:Y:S01]  /*24e20*/  IMAD.WIDE.U32 R62, R191, UR11, RZ ;  /* 0x0000000bbf3e7c25 */ /* 0x000fe2000f8e00ff */
[----:B------:R-:W-:Y:S01]  /*24e30*/  IADD3 R153, PT, PT, R153, R168, RZ ;  /* 0x000000a899997210 */ /* 0x000fe20007ffe0ff */
[----:B------:R-:W-:Y:S02]  /*24e40*/  ISETP.GE.U32.AND P3, PT, R152, 0x7f000001, PT ;  /* 0x7f0000019800780c */ /* 0x000fe40003f66070 */
[----:B------:R-:W-:Y:S02]  /*24e50*/  IMAD R79, R68, 0x7effffff, RZ ;  /* 0x7effffff444f7824 */ /* 0x000fe400078e02ff */
[----:B------:R-:W-:-:S04]  /*24e60*/  IMAD.HI.U32 R73, R75, 0x7f000001, R64 ;  /* 0x7f0000014b497827 */ /* 0x000fc800078e0040 */
[----:B------:R-:W-:-:S04]  /*24e70*/  IMAD.HI.U32 R74, R77, 0x7f000001, R66 ;  /* 0x7f0000014d4a7827 */ /* 0x000fc800078e0042 */
[----:B------:R-:W-:-:S04]  /*24e80*/  IMAD.WIDE.U32 R64, R191, UR13, RZ ;  /* 0x0000000dbf407c25 */ /* 0x000fc8000f8e00ff */
[----:B------:R-:W-:-:S04]  /*24e90*/  IMAD.WIDE.U32 R66, R189, UR10, RZ ;  /* 0x0000000abd427c25 */ /* 0x000fc8000f8e00ff */
[----:B------:R-:W-:Y:S01]  /*24ea0*/  IMAD R77, R62, 0x7effffff, RZ ;  /* 0x7effffff3e4d7824 */ /* 0x000fe200078e02ff */
[----:B------:R-:W-:Y:S01]  /*24eb0*/  IADD3 R154, PT, PT, R154, R205, RZ ;  /* 0x000000cd9a9a7210 */ /* 0x000fe20007ffe0ff */
[----:B------:R-:W-:Y:S01]  /*24ec0*/  IMAD.HI.U32 R75, R79, 0x7f000001, R68 ;  /* 0x7f0000014f4b7827 */ /* 0x000fe200078e0044 */
[----:B------:R-:W-:Y:S01]  /*24ed0*/  ISETP.GE.U32.AND P0, PT, R155, 0x7f000001, PT ;  /* 0x7f0000019b00780c */ /* 0x000fe20003f06070 */
[----:B------:R-:W-:Y:S02]  /*24ee0*/  ISETP.GE.U32.AND P2, PT, R153, 0x7f000001, PT ;  /* 0x7f0000019900780c */ /* 0x000fe40003f46070 */
[----:B------:R-:W-:Y:S02]  /*24ef0*/  IMAD R81, R64, 0x7effffff, RZ ;  /* 0x7effffff40517824 */ /* 0x000fe400078e02ff */
[----:B------:R-:W-:Y:S02]  /*24f00*/  IMAD R79, R66, 0x7effffff, RZ ;  /* 0x7effffff424f7824 */ /* 0x000fe400078e02ff */
[----:B------:R-:W-:-:S04]  /*24f10*/  IMAD.HI.U32 R76, R77, 0x7f000001, R62 ;  /* 0x7f0000014d4c7827 */ /* 0x000fc800078e003e */
[----:B------:R-:W-:Y:S01]  /*24f20*/  IMAD.WIDE.U32 R62, R187, UR12, RZ ;  /* 0x0000000cbb3e7c25 */ /* 0x000fe2000f8e00ff */
[----:B------:R-:W-:-:S03]  /*24f30*/  ISETP.GE.U32.AND P1, PT, R154, 0x7f000001, PT ;  /* 0x7f0000019a00780c */ /* 0x000fc60003f26070 */
[----:B------:R-:W-:-:S04]  /*24f40*/  IMAD.HI.U32 R77, R81, 0x7f000001, R64 ;  /* 0x7f000001514d7827 */ /* 0x000fc800078e0040 */
[----:B------:R-:W-:-:S04]  /*24f50*/  IMAD.HI.U32 R78, R79, 0x7f000001, R66 ;  /* 0x7f0000014f4e7827 */ /* 0x000fc800078e0042 */
[----:B------:R-:W-:-:S04]  /*24f60*/  IMAD.WIDE.U32 R68, R189, UR13, RZ ;  /* 0x0000000dbd447c25 */ /* 0x000fc8000f8e00ff */
[----:B------:R-:W-:-:S04]  /*24f70*/  IMAD.WIDE.U32 R64, R188, UR13, RZ ;  /* 0x0000000dbc407c25 */ /* 0x000fc8000f8e00ff */
[----:B------:R-:W-:Y:S01]  /*24f80*/  IMAD R67, R62, 0x7effffff, RZ ;  /* 0x7effffff3e437824 */ /* 0x000fe200078e02ff */
[----:B------:R-:W-:Y:S01]  /*24f90*/  @P3 IADD3 R152, PT, PT, R152, -0x7f000001, RZ ;  /* 0x80ffffff98983810 */ /* 0x000fe20007ffe0ff */
[----:B------:R-:W-:Y:S02]  /*24fa0*/  IMAD R79, R68, 0x7effffff, RZ ;  /* 0x7effffff444f7824 */ /* 0x000fe400078e02ff */
[----:B------:R-:W-:Y:S02]  /*24fb0*/  IMAD R81, R64, 0x7effffff, RZ ;  /* 0x7effffff40517824 */ /* 0x000fe400078e02ff */
[----:B------:R-:W-:Y:S01]  /*24fc0*/  IMAD.HI.U32 R80, R67, 0x7f000001, R62 ;  /* 0x7f00000143507827 */ /* 0x000fe200078e003e */
[----:B------:R-:W-:-:S03]  /*24fd0*/  @P0 IADD3 R155, PT, PT, R155, -0x7f000001, RZ ;  /* 0x80ffffff9b9b0810 */ /* 0x000fc60007ffe0ff */
[----:B------:R-:W-:Y:S01]  /*24fe0*/  IMAD.WIDE.U32 R62, R187, UR13, RZ ;  /* 0x0000000dbb3e7c25 */ /* 0x000fe2000f8e00ff */
[----:B------:R-:W-:-:S03]  /*24ff0*/  @P2 IADD3 R153, PT, PT, R153, -0x7f000001, RZ ;  /* 0x80ffffff99992810 */ /* 0x000fc60007ffe0ff */
[----:B------:R-:W-:-:S04]  /*25000*/  IMAD.HI.U32 R79, R79, 0x7f000001, R68 ;  /* 0x7f0000014f4f7827 */ /* 0x000fc800078e0044 */
[----:B------:R-:W-:-:S04]  /*25010*/  IMAD.HI.U32 R81, R81, 0x7f000001, R64 ;  /* 0x7f00000151517827 */ /* 0x000fc800078e0040 */
[----:B------:R-:W-:-:S04]  /*25020*/  IMAD.WIDE.U32 R64, R152, UR11, RZ ;  /* 0x0000000b98407c25 */ /* 0x000fc8000f8e00ff */
[----:B------:R-:W-:Y:S01]  /*25030*/  IMAD R69, R62, 0x7effffff, RZ ;  /* 0x7effffff3e457824 */ /* 0x000fe200078e02ff */
[----:B------:R-:W-:Y:S01]  /*25040*/  @P1 IADD3 R154, PT, PT, R154, -0x7f000001, RZ ;  /* 0x80ffffff9a9a1810 */ /* 0x000fe20007ffe0ff */
[----:B------:R-:W-:-:S04]  /*25050*/  IMAD.WIDE.U32 R66, R155, UR10, RZ ;  /* 0x0000000a9b427c25 */ /* 0x000fc8000f8e00ff */
[----:B------:R-:W-:Y:S02]  /*25060*/  IMAD R83, R64, 0x7effffff, RZ ;  /* 0x7effffff40537824 */ /* 0x000fe400078e02ff */
[----:B------:R-:W-:-:S04]  /*25070*/  IMAD.HI.U32 R82, R69, 0x7f000001, R62 ;  /* 0x7f00000145527827 */ /* 0x000fc800078e003e */
[----:B------:R-:W-:-:S04]  /*25080*/  IMAD.WIDE.U32 R62, R153, UR12, RZ ;  /* 0x0000000c993e7c25 */ /* 0x000fc8000f8e00ff */
[----:B------:R-:W-:Y:S02]  /*25090*/  IMAD R87, R66, 0x7effffff, RZ ;  /* 0x7effffff42577824 */ /* 0x000fe400078e02ff */
[----:B------:R-:W-:-:S04]  /*250a0*/  IMAD.HI.U32 R83, R83, 0x7f000001, R64 ;  /* 0x7f00000153537827 */ /* 0x000fc800078e0040 */
[----:B------:R-:W-:-:S04]  /*250b0*/  IMAD.WIDE.U32 R64, R154, UR13, RZ ;  /* 0x0000000d9a407c25 */ /* 0x000fc8000f8e00ff */
[----:B------:R-:W-:-:S04]  /*250c0*/  IMAD.WIDE.U32 R68, R154, UR11, RZ ;  /* 0x0000000b9a447c25 */ /* 0x000fc8000f8e00ff */
[----:B------:R-:W-:Y:S02]  /*250d0*/  IMAD R89, R62, 0x7effffff, RZ ;  /* 0x7effffff3e597824 */ /* 0x000fe400078e02ff */
[----:B------:R-:W-:Y:S01]  /*250e0*/  IMAD.HI.U32 R88, R87, 0x7f000001, R66 ;  /* 0x7f00000157587827 */ /* 0x000fe200078e0042 */
[----:B------:R-:W-:-:S03]  /*250f0*/  IADD3 R85, PT, PT, R85, R90, RZ ;  /* 0x0000005a55557210 */ /* 0x000fc60007ffe0ff */
[----:B------:R-:W-:Y:S02]  /*25100*/  IMAD R95, R64, 0x7effffff, RZ ;  /* 0x7effffff405f7824 */ /* 0x000fe400078e02ff */
[----:B------:R-:W-:Y:S02]  /*25110*/  IMAD R87, R68, 0x7effffff, RZ ;  /* 0x7effffff44577824 */ /* 0x000fe400078e02ff */
[----:B------:R-:W-:-:S04]  /*25120*/  IMAD.HI.U32 R89, R89, 0x7f000001, R62 ;  /* 0x7f00000159597827 */ /* 0x000fc800078e003e */
[----:B------:R-:W-:Y:S01]  /*25130*/  IMAD.WIDE.U32 R62, R152, UR10, RZ ;  /* 0x0000000a983e7c25 */ /* 0x000fe2000f8e00ff */
[----:B------:R-:W-:-:S03]  /*25140*/  IADD3 R86, PT, PT, R86, R91, RZ ;  /* 0x0000005b56567210 */ /* 0x000fc60007ffe0ff */
[----:B------:R-:W-:-:S04]  /*25150*/  IMAD.WIDE.U32 R66, R153, UR10, RZ ;  /* 0x0000000a99427c25 */ /* 0x000fc8000f8e00ff */
[----:B------:R-:W-:-:S04]  /*25160*/  IMAD.HI.U32 R90, R95, 0x7f000001, R64 ;  /* 0x7f0000015f5a7827 */ /* 0x000fc800078e0040 */
[----:B------:R-:W-:Y:S01]  /*25170*/  IMAD.HI.U32 R94, R87, 0x7f000001, R68 ;  /* 0x7f000001575e7827 */ /* 0x000fe200078e0044 */
[----:B------:R-:W-:-:S03]  /*25180*/  IADD3 R92, PT, PT, R92, R99, RZ ;  /* 0x000000635c5c7210 */ /* 0x000fc60007ffe0ff */
[----:B------:R-:W-:-:S04]  /*25190*/  IMAD.WIDE.U32 R64, R153, UR11, RZ ;  /* 0x0000000b99407c25 */ /* 0x000fc8000f8e00ff */
[----:B------:R-:W-:-:S04]  /*251a0*/  IMAD.WIDE.U32 R68, R154, UR12, RZ ;  /* 0x0000000c9a447c25 */ /* 0x000fc8000f8e00ff */
[----:B------:R-:W-:Y:S02]  /*251b0*/  IMAD R95, R62, 0x7effffff, RZ ;  /* 0x7effffff3e5f7824 */ /* 0x000fe400078e02ff */
[----:B------:R-:W-:Y:S02]  /*251c0*/  IMAD R91, R66, 0x7effffff, RZ ;  /* 0x7effffff425b7824 */ /* 0x000fe400078e02ff */
[----:B------:R-:W-:Y:S02]  /*251d0*/  IMAD R87, R64, 0x7effffff, RZ ;  /* 0x7effffff40577824 */ /* 0x000fe400078e02ff */
[----:B------:R-:W-:Y:S02]  /*251e0*/  IMAD R99, R68, 0x7effffff, RZ ;  /* 0x7effffff44637824 */ /* 0x000fe400078e02ff */
[----:B------:R-:W-:Y:S01]  /*251f0*/  IMAD.HI.U32 R95, R95, 0x7f000001, R62 ;  /* 0x7f0000015f5f7827 */ /* 0x000fe200078e003e */
[----:B------:R-:W-:Y:S01]  /*25200*/  ISETP.GE.U32.AND P0, PT, R112, 0x7f000001, PT ;  /* 0x7f0000017000780c */ /* 0x000fe20003f06070 */
[----:B------:R-:W-:-:S02]  /*25210*/  IADD3 R93, PT, PT, R93, R98, RZ ;  /* 0x000000625d5d7210 */ /* 0x000fc40007ffe0ff */
[----:B------:R-:W-:-:S04]  /*25220*/  IMAD.HI.U32 R91, R91, 0x7f000001, R66 ;  /* 0x7f0000015b5b7827 */ /* 0x000fc800078e0042 */
[----:B------:R-:W-:Y:S01]  /*25230*/  IMAD.WIDE.U32 R62, R155, UR13, RZ ;  /* 0x0000000d9b3e7c25 */ /* 0x000fe2000f8e00ff */
[----:B------:R-:W-:-:S03]  /*25240*/  ISETP.GE.U32.AND P3, PT, R84, 0x7f000001, PT ;  /* 0x7f0000015400780c */ /* 0x000fc60003f66070 */
[----:B------:R-:W-:Y:S01]  /*25250*/  IMAD.WIDE.U32 R66, R155, UR12, RZ ;  /* 0x0000000c9b427c25 */ /* 0x000fe2000f8e00ff */
[----:B------:R-:W-:-:S03]  /*25260*/  ISETP.GE.U32.AND P2, PT, R86, 0x7f000001, PT ;  /* 0x7f0000015600780c */ /* 0x000fc60003f46070 */
[----:B------:R-:W-:-:S04]  /*25270*/  IMAD.HI.U32 R96, R87, 0x7f000001, R64 ;  /* 0x7f00000157607827 */ /* 0x000fc800078e0040 */
[----:B------:R-:W-:-:S04]  /*25280*/  IMAD.HI.U32 R98, R99, 0x7f000001, R68 ;  /* 0x7f00000163627827 */ /* 0x000fc800078e0044 */
[----:B------:R-:W-:-:S04]  /*25290*/  IMAD.WIDE.U32 R64, R155, UR11, RZ ;  /* 0x0000000b9b407c25 */ /* 0x000fc8000f8e00ff */
[----:B------:R-:W-:Y:S02]  /*252a0*/  IMAD R99, R62, 0x7effffff, RZ ;  /* 0x7effffff3e637824 */ /* 0x000fe400078e02ff */
[----:B------:R-:W-:Y:S02]  /*252b0*/  IMAD R97, R66, 0x7effffff, RZ ;  /* 0x7effffff42617824 */ /* 0x000fe400078e02ff */
[----:B------:R-:W-:-:S04]  /*252c0*/  IMAD.WIDE.U32 R68, R152, UR12, RZ ;  /* 0x0000000c98447c25 */ /* 0x000fc8000f8e00ff */
[----:B------:R-:W-:Y:S02]  /*252d0*/  IMAD R87, R64, 0x7effffff, RZ ;  /* 0x7effffff40577824 */ /* 0x000fe400078e02ff */
[----:B------:R-:W-:-:S04]  /*252e0*/  IMAD.HI.U32 R99, R99, 0x7f000001, R62 ;  /* 0x7f00000163637827 */ /* 0x000fc800078e003e */
[----:B------:R-:W-:-:S04]  /*252f0*/  IMAD.HI.U32 R97, R97, 0x7f000001, R66 ;  /* 0x7f00000161617827 */ /* 0x000fc800078e0042 */
[----:B------:R-:W-:Y:S02]  /*25300*/  IMAD R63, R68, 0x7effffff, RZ ;  /* 0x7effffff443f7824 */ /* 0x000fe400078e02ff */
[----:B------:R-:W-:Y:S01]  /*25310*/  IMAD.WIDE.U32 R66, R154, UR10, RZ ;  /* 0x0000000a9a427c25 */ /* 0x000fe2000f8e00ff */
[----:B------:R-:W-:Y:S01]  /*25320*/  ISETP.GE.U32.AND P1, PT, R93, 0x7f000001, PT ;  /* 0x7f0000015d00780c */ /* 0x000fe20003f26070 */
[----:B------:R-:W-:Y:S02]  /*25330*/  @P0 IADD3 R112, PT, PT, R112, -0x7f000001, RZ ;  /* 0x80ffffff70700810 */ /* 0x000fe40007ffe0ff */
[----:B------:R-:W-:-:S04]  /*25340*/  IMAD.HI.U32 R100, R87, 0x7f000001, R64 ;  /* 0x7f00000157647827 */ /* 0x000fc800078e0040 */
[----:B------:R-:W-:-:S04]  /*25350*/  IMAD.WIDE.U32 R64, R153, UR13, RZ ;  /* 0x0000000d99407c25 */ /* 0x000fc8000f8e00ff */
[----:B------:R-:W-:Y:S01]  /*25360*/  IMAD.HI.U32 R102, R63, 0x7f000001, R68 ;  /* 0x7f0000013f667827 */ /* 0x000fe200078e0044 */
[----:B------:R-:W-:-:S03]  /*25370*/  @P3 IADD3 R84, PT, PT, R84, -0x7f000001, RZ ;  /* 0x80ffffff54543810 */ /* 0x000fc60007ffe0ff */
[----:B------:R-:W-:Y:S02]  /*25380*/  IMAD R101, R66, 0x7effffff, RZ ;  /* 0x7effffff42657824 */ /* 0x000fe400078e02ff */
[----:B------:R-:W-:Y:S01]  /*25390*/  IMAD.WIDE.U32 R62, R152, UR13, RZ ;  /* 0x0000000d983e7c25 */ /* 0x000fe2000f8e00ff */
[----:B------:R-:W-:-:S03]  /*253a0*/  @P2 IADD3 R86, PT, PT, R86, -0x7f000001, RZ ;  /* 0x80ffffff56562810 */ /* 0x000fc60007ffe0ff */
[----:B------:R-:W-:Y:S02]  /*253b0*/  IMAD R103, R64, 0x7effffff, RZ ;  /* 0x7effffff40677824 */ /* 0x000fe400078e02ff */
[----:B------:R-:W-:-:S04]  /*253c0*/  IMAD.HI.U32 R101, R101, 0x7f000001, R66 ;  /* 0x7f00000165657827 */ /* 0x000fc800078e0042 */
[----:B------:R-:W-:Y:S02]  /*253d0*/  IMAD R87, R62, 0x7effffff, RZ ;  /* 0x7effffff3e577824 */ /* 0x000fe400078e02ff */
[----:B------:R-:W-:-:S04]  /*253e0*/  IMAD.WIDE.U32 R66, R112, UR10, RZ ;  /* 0x0000000a70427c25 */ /* 0x000fc8000f8e00ff */
[----:B------:R-:W-:-:S04]  /*253f0*/  IMAD.HI.U32 R103, R103, 0x7f000001, R64 ;  /* 0x7f00000167677827 */ /* 0x000fc800078e0040 */
[----:B------:R-:W-:-:S04]  /*25400*/  IMAD.WIDE.U32 R64, R84, UR11, RZ ;  /* 0x0000000b54407c25 */ /* 0x000fc8000f8e00ff */
[----:B------:R-:W-:Y:S01]  /*25410*/  IMAD.HI.U32 R104, R87, 0x7f000001, R62 ;  /* 0x7f00000157687827 */ /* 0x000fe200078e003e */
[----:B------:R-:W-:-:S03]  /*25420*/  @P1 IADD3 R93, PT, PT, R93, -0x7f000001, RZ ;  /* 0x80ffffff5d5d1810 */ /* 0x000fc60007ffe0ff */
[----:B------:R-:W-:-:S04]  /*25430*/  IMAD.WIDE.U32 R68, R86, UR12, RZ ;  /* 0x0000000c56447c25 */ /* 0x000fc8000f8e00ff */
[----:B------:R-:W-:Y:S02]  /*25440*/  IMAD R63, R66, 0x7effffff, RZ ;  /* 0x7effffff423f7824 */ /* 0x000fe400078e02ff */
[----:B------:R-:W-:Y:S02]  /*25450*/  IMAD R105, R64, 0x7effffff, RZ ;  /* 0x7effffff40697824 */ /* 0x000fe400078e02ff */
[----:B------:R-:W-:Y:S02]  /*25460*/  IMAD R107, R68, 0x7effffff, RZ ;  /* 0x7effffff446b7824 */ /* 0x000fe400078e02ff */
[----:B------:R-:W-:-:S04]  /*25470*/  IMAD.HI.U32 R106, R63, 0x7f000001, R66 ;  /* 0x7f0000013f6a7827 */ /* 0x000fc800078e0042 */
[----:B------:R-:W-:-:S04]  /*25480*/  IMAD.WIDE.U32 R62, R86, UR10, RZ ;  /* 0x0000000a563e7c25 */ /* 0x000fc8000f8e00ff */
[----:B------:R-:W-:-:S04]  /*25490*/  IMAD.HI.U32 R105, R105, 0x7f000001, R64 ;  /* 0x7f00000169697827 */ /* 0x000fc800078e0040 */
[----:B------:R-:W-:-:S04]  /*254a0*/  IMAD.HI.U32 R107, R107, 0x7f000001, R68 ;  /* 0x7f0000016b6b7827 */ /* 0x000fc800078e0044 */
[----:B------:R-:W-:-:S04]  /*254b0*/  IMAD.WIDE.U32 R64, R93, UR11, RZ ;  /* 0x0000000b5d407c25 */ /* 0x000fc8000f8e00ff */
        /* <DEDUP_REMOVED lines=13> */
[----:B------:R-:W-:-:S04]  /*25590*/  IMAD.WIDE.U32 R112, R112, UR13, RZ ;  /* 0x0000000d70707c25 */ /* 0x000fc8000f8e00ff */
[----:B------:R-:W-:Y:S02]  /*255a0*/  IMAD R69, R62, 0x7effffff, RZ ;  /* 0x7effffff3e457824 */ /* 0x000fe400078e02ff */
[----:B------:R-:W-:Y:S01]  /*255b0*/  IMAD R115, R66, 0x7effffff, RZ ;  /* 0x7effffff42737824 */ /* 0x000fe200078e02ff */
[----:B------:R-:W-:Y:S01]  /*255c0*/  ISETP.GE.U32.AND P0, PT, R111, 0x7f000001, PT ;  /* 0x7f0000016f00780c */ /* 0x000fe20003f06070 */
[----:B------:R-:W-:Y:S02]  /*255d0*/  IMAD R87, R112, 0x7effffff, RZ ;  /* 0x7effffff70577824 */ /* 0x000fe400078e02ff */
[----:B------:R-:W-:Y:S01]  /*255e0*/  IMAD.HI.U32 R116, R69, 0x7f000001, R62 ;  /* 0x7f00000145747827 */ /* 0x000fe200078e003e */
[----:B------:R-:W-:-:S03]  /*255f0*/  ISETP.GE.U32.AND P2, PT, R85, 0x7f000001, PT ;  /* 0x7f0000015500780c */ /* 0x000fc60003f46070 */
[----:B------:R-:W-:Y:S01]  /*25600*/  IMAD.WIDE.U32 R62, R93, UR10, RZ ;  /* 0x0000000a5d3e7c25 */ /* 0x000fe2000f8e00ff */
[----:B------:R-:W-:-:S03]  /*25610*/  ISETP.GE.U32.AND P1, PT, R92, 0x7f000001, PT ;  /* 0x7f0000015c00780c */ /* 0x000fc60003f26070 */
[----:B------:R-:W-:Y:S01]  /*25620*/  IMAD.HI.U32 R115, R115, 0x7f000001, R66 ;  /* 0x7f00000173737827 */ /* 0x000fe200078e0042 */
[----:B------:R-:W-:-:S03]  /*25630*/  ISETP.GE.U32.AND P3, PT, R129, 0x7f000001, PT ;  /* 0x7f0000018100780c */ /* 0x000fc60003f66070 */
[----:B------:R-:W-:-:S04]  /*25640*/  IMAD.HI.U32 R112, R87, 0x7f000001, R112 ;  /* 0x7f00000157707827 */ /* 0x000fc800078e0070 */
[----:B------:R-:W-:-:S04]  /*25650*/  IMAD.WIDE.U32 R66, R93, UR13, RZ ;  /* 0x0000000d5d427c25 */ /* 0x000fc8000f8e00ff */
[----:B------:R-:W-:Y:S02]  /*25660*/  IMAD R93, R62, 0x7effffff, RZ ;  /* 0x7effffff3e5d7824 */ /* 0x000fe400078e02ff */
[----:B------:R-:W-:-:S04]  /*25670*/  IMAD.WIDE.U32 R86, R86, UR13, RZ ;  /* 0x0000000d56567c25 */ /* 0x000fc8000f8e00ff */
[----:B------:R-:W-:Y:S02]  /*25680*/  IMAD R113, R66, 0x7effffff, RZ ;  /* 0x7effffff42717824 */ /* 0x000fe400078e02ff */
[----:B------:R-:W-:Y:S02]  /*25690*/  IMAD R117, R64, 0x7effffff, RZ ;  /* 0x7effffff40757824 */ /* 0x000fe400078e02ff */
[----:B------:R-:W-:-:S04]  /*256a0*/  IMAD.HI.U32 R93, R93, 0x7f000001, R62 ;  /* 0x7f0000015d5d7827 */ /* 0x000fc800078e003e */
[----:B------:R-:W-:Y:S02]  /*256b0*/  IMAD R119, R86, 0x7effffff, RZ ;  /* 0x7effffff56777824 */ /* 0x000fe400078e02ff */
[----:B------:R-:W-:Y:S01]  /*256c0*/  IMAD.WIDE.U32 R62, R84, UR13, RZ ;  /* 0x0000000d543e7c25 */ /* 0x000fe2000f8e00ff */
[----:B------:R-:W-:-:S03]  /*256d0*/  @P0 IADD3 R111, PT, PT, R111, -0x7f000001, RZ ;  /* 0x80ffffff6f6f0810 */ /* 0x000fc60007ffe0ff */
[----:B------:R-:W-:Y:S01]  /*256e0*/  IMAD.HI.U32 R120, R113, 0x7f000001, R66 ;  /* 0x7f00000171787827 */ /* 0x000fe200078e0042 */
[----:B------:R-:W-:-:S03]  /*256f0*/  @P2 IADD3 R85, PT, PT, R85, -0x7f000001, RZ ;  /* 0x80ffffff55552810 */ /* 0x000fc60007ffe0ff */
[----:B------:R-:W-:-:S04]  /*25700*/  IMAD.HI.U32 R117, R117, 0x7f000001, R64 ;  /* 0x7f00000175757827 */ /* 0x000fc800078e0040 */
[----:B------:R-:W-:-:S04]  /*25710*/  IMAD.HI.U32 R113, R119, 0x7f000001, R86 ;  /* 0x7f00000177717827 */ /* 0x000fc800078e0056 */
[----:B------:R-:W-:-:S04]  /*25720*/  IMAD.WIDE.U32 R64, R84, UR12, RZ ;  /* 0x0000000c54407c25 */ /* 0x000fc8000f8e00ff */
[----:B------:R-:W-:Y:S01]  /*25730*/  IMAD R119, R62, 0x7effffff, RZ ;  /* 0x7effffff3e777824 */ /* 0x000fe200078e02ff */
[----:B------:R-:W-:Y:S01]  /*25740*/  @P1 IADD3 R92, PT, PT, R92, -0x7f000001, RZ ;  /* 0x80ffffff5c5c1810 */ /* 0x000fe20007ffe0ff */
[----:B------:R-:W-:Y:S01]  /*25750*/  IMAD R69, R64, 0x7effffff, RZ ;  /* 0x7effffff40457824 */ /* 0x000fe200078e02ff */
[----:B------:R-:W-:Y:S01]  /*25760*/  @P3 IADD3 R129, PT, PT, R129, -0x7f000001, RZ ;  /* 0x80ffffff81813810 */ /* 0x000fe20007ffe0ff */
[----:B------:R-:W-:-:S04]  /*25770*/  IMAD.HI.U32 R119, R119, 0x7f000001, R62 ;  /* 0x7f00000177777827 */ /* 0x000fc800078e003e */
[----:B------:R-:W-:-:S04]  /*25780*/  IMAD.WIDE.U32 R62, R111, UR11, RZ ;  /* 0x0000000b6f3e7c25 */ /* 0x000fc8000f8e00ff */
[----:B------:R-:W-:-:S04]  /*25790*/  IMAD.WIDE.U32 R66, R85, UR11, RZ ;  /* 0x0000000b55427c25 */ /* 0x000fc8000f8e00ff */
        /* <DEDUP_REMOVED lines=8> */
[----:B------:R-:W-:-:S04]  /*25820*/  IMAD.HI.U32 R87, R123, 0x7f000001, R66 ;  /* 0x7f0000017b577827 */ /* 0x000fc800078e0042 */
[----:B------:R-:W-:-:S04]  /*25830*/  IMAD.WIDE.U32 R62, R111, UR10, RZ ;  /* 0x0000000a6f3e7c25 */ /* 0x000fc8000f8e00ff */
[----:B------:R-:W-:-:S04]  /*25840*/  IMAD.WIDE.U32 R66, R92, UR10, RZ ;  /* 0x0000000a5c427c25 */ /* 0x000fc8000f8e00ff */
[----:B------:R-:W-:-:S04]  /*25850*/  IMAD.HI.U32 R86, R121, 0x7f000001, R64 ;  /* 0x7f00000179567827 */ /* 0x000fc800078e0040 */
[----:B------:R-:W-:-:S04]  /*25860*/  IMAD.HI.U32 R125, R125, 0x7f000001, R68 ;  /* 0x7f0000017d7d7827 */ /* 0x000fc800078e0044 */
[----:B------:R-:W-:Y:S02]  /*25870*/  IMAD R121, R62, 0x7effffff, RZ ;  /* 0x7effffff3e797824 */ /* 0x000fe400078e02ff */
[----:B------:R-:W-:-:S04]  /*25880*/  IMAD.WIDE.U32 R68, R85, UR10, RZ ;  /* 0x0000000a55447c25 */ /* 0x000fc8000f8e00ff */
[----:B------:R-:W-:Y:S02]  /*25890*/  IMAD R123, R66, 0x7effffff, RZ ;  /* 0x7effffff427b7824 */ /* 0x000fe400078e02ff */
[----:B------:R-:W-:-:S04]  /*258a0*/  IMAD.HI.U32 R118, R121, 0x7f000001, R62 ;  /* 0x7f00000179767827 */ /* 0x000fc800078e003e */
[----:B------:R-:W-:Y:S02]  /*258b0*/  IMAD R131, R68, 0x7effffff, RZ ;  /* 0x7effffff44837824 */ /* 0x000fe400078e02ff */
[----:B------:R-:W-:-:S04]  /*258c0*/  IMAD.HI.U32 R121, R123, 0x7f000001, R66 ;  /* 0x7f0000017b797827 */ /* 0x000fc800078e0042 */
[----:B------:R-:W-:Y:S01]  /*258d0*/  IMAD.WIDE.U32 R66, R92, UR12, RZ ;  /* 0x0000000c5c427c25 */ /* 0x000fe2000f8e00ff */
[----:B------:R-:W-:Y:S01]  /*258e0*/  IADD3 R7, PT, PT, R7, R124, RZ ;  /* 0x0000007c07077210 */ /* 0x000fe20007ffe0ff */
[----:B------:R-:W-:Y:S02]  /*258f0*/  ISETP.GE.U32.AND P0, PT, R147, 0x7f000001, PT ;  /* 0x7f0000019300780c */ /* 0x000fe40003f06070 */
[----:B------:R-:W-:Y:S01]  /*25900*/  IMAD.HI.U32 R123, R131, 0x7f000001, R68 ;  /* 0x7f000001837b7827 */ /* 0x000fe200078e0044 */
[----:B------:R-:W-:-:S03]  /*25910*/  ISETP.GE.U32.AND P4, PT, R59, 0x7f000001, PT ;  /* 0x7f0000013b00780c */ /* 0x000fc60003f86070 */
[----:B------:R-:W-:-:S04]  /*25920*/  IMAD.WIDE.U32 R62, R129, UR10, RZ ;  /* 0x0000000a813e7c25 */ /* 0x000fc8000f8e00ff */
[----:B------:R-:W-:-:S04]  /*25930*/  IMAD.WIDE.U32 R68, R129, UR12, RZ ;  /* 0x0000000c81447c25 */ /* 0x000fc8000f8e00ff */
[----:B------:R-:W-:Y:S01]  /*25940*/  IMAD R139, R66, 0x7effffff, RZ ;  /* 0x7effffff428b7824 */ /* 0x000fe200078e02ff */
[----:B------:R-:W-:Y:S01]  /*25950*/  ISETP.GE.U32.AND P3, PT, R7, 0x7f000001, PT ;  /* 0x7f0000010700780c */ /* 0x000fe20003f66070 */
[----:B------:R-:W-:Y:S01]  /*25960*/  IMAD R131, R62, 0x7effffff, RZ ;  /* 0x7effffff3e837824 */ /* 0x000fe200078e02ff */
[----:B------:R-:W-:Y:S01]  /*25970*/  ISETP.GE.U32.AND P2, PT, R146, 0x7f000001, PT ;  /* 0x7f0000019200780c */ /* 0x000fe20003f46070 */
[----:B------:R-:W-:Y:S02]  /*25980*/  IMAD R157, R68, 0x7effffff, RZ ;  /* 0x7effffff449d7824 */ /* 0x000fe400078e02ff */
[----:B------:R-:W-:Y:S01]  /*25990*/  IMAD.HI.U32 R128, R139, 0x7f000001, R66 ;  /* 0x7f0000018b807827 */ /* 0x000fe200078e0042 */
[----:B------:R-:W-:-:S03]  /*259a0*/  ISETP.GE.U32.AND P5, PT, R6, 0x7f000001, PT ;  /* 0x7f0000010600780c */ /* 0x000fc60003fa6070 */
[----:B------:R-:W-:-:S04]  /*259b0*/  IMAD.WIDE.U32 R66, R92, UR13, RZ ;  /* 0x0000000d5c427c25 */ /* 0x000fc8000f8e00ff */
[----:B------:R-:W-:-:S04]  /*259c0*/  IMAD.HI.U32 R124, R131, 0x7f000001, R62 ;  /* 0x7f000001837c7827 */ /* 0x000fc800078e003e */
[----:B------:R-:W-:-:S04]  /*259d0*/  IMAD.HI.U32 R68, R157, 0x7f000001, R68 ;  /* 0x7f0000019d447827 */ /* 0x000fc800078e0044 */
[----:B------:R-:W-:-:S04]  /*259e0*/  IMAD.WIDE.U32 R62, R111, UR13, RZ ;  /* 0x0000000d6f3e7c25 */ /* 0x000fc8000f8e00ff */
[----:B------:R-:W-:Y:S01]  /*259f0*/  IMAD R69, R66, 0x7effffff, RZ ;  /* 0x7effffff42457824 */ /* 0x000fe200078e02ff */
[----:B------:R-:W-:Y:S01]  /*25a00*/  @P0 IADD3 R147, PT, PT, R147, -0x7f000001, RZ ;  /* 0x80ffffff93930810 */ /* 0x000fe20007ffe0ff */
[----:B------:R-:W-:Y:S01]  /*25a10*/  IMAD R131, R62, 0x7effffff, RZ ;  /* 0x7effffff3e837824 */ /* 0x000fe200078e02ff */
[----:B------:R-:W-:Y:S01]  /*25a20*/  ISETP.GE.U32.AND P0, PT, R167, 0x7f000001, PT ;  /* 0x7f000001a700780c */ /* 0x000fe20003f06070 */
[----:B------:R-:W-:Y:S01]  /*25a30*/  IMAD.HI.U32 R69, R69, 0x7f000001, R66 ;  /* 0x7f00000145457827 */ /* 0x000fe200078e0042 */
[----:B------:R-:W-:Y:S01]  /*25a40*/  @P4 IADD3 R59, PT, PT, R59, -0x7f000001, RZ ;  /* 0x80ffffff3b3b4810 */ /* 0x000fe20007ffe0ff */
[----:B------:R-:W-:Y:S01]  /*25a50*/  ISETP.GE.U32.AND P1, PT, R60, 0x7f000001, PT ;  /* 0x7f0000013c00780c */ /* 0x000fe20003f26070 */
[----:B------:R-:W-:Y:S01]  /*25a60*/  ISETP.GE.U32.AND P4, PT, R145, 0x7f000001, PT ;  /* 0x7f0000019100780c */ /* 0x000fe20003f86070 */
[----:B------:R-:W-:Y:S01]  /*25a70*/  IMAD.WIDE.U32 R66, R129, UR13, RZ ;  /* 0x0000000d81427c25 */ /* 0x000fe2000f8e00ff */
[----:B------:R-:W-:Y:S02]  /*25a80*/  @P2 IADD3 R146, PT, PT, R146, -0x7f000001, RZ ;  /* 0x80ffffff92922810 */ /* 0x000fe40007ffe0ff */
[----:B------:R-:W-:Y:S01]  /*25a90*/  @P3 IADD3 R7, PT, PT, R7, -0x7f000001, RZ ;  /* 0x80ffffff07073810 */ /* 0x000fe20007ffe0ff */
[----:B------:R-:W-:Y:S01]  /*25aa0*/  IMAD.HI.U32 R62, R131, 0x7f000001, R62 ;  /* 0x7f000001833e7827 */ /* 0x000fe200078e003e */
[----:B------:R-:W-:Y:S01]  /*25ab0*/  ISETP.GE.U32.AND P2, PT, R159, 0x7f000001, PT ;  /* 0x7f0000019f00780c */ /* 0x000fe20003f46070 */
[----:B------:R-:W-:Y:S01]  /*25ac0*/  ISETP.GE.U32.AND P3, PT, R144, 0x7f000001, PT ;  /* 0x7f0000019000780c */ /* 0x000fe20003f66070 */
[----:B------:R-:W-:Y:S01]  /*25ad0*/  @P5 IADD3 R6, PT, PT, R6, -0x7f000001, RZ ;  /* 0x80ffffff06065810 */ /* 0x000fe20007ffe0ff */
[----:B------:R-:W-:Y:S01]  /*25ae0*/  IMAD R63, R66, 0x7effffff, RZ ;  /* 0x7effffff423f7824 */ /* 0x000fe200078e02ff */
[----:B------:R-:W-:-:S03]  /*25af0*/  ISETP.GE.U32.AND P6, PT, R148, 0x7f000001, PT ;  /* 0x7f0000019400780c */ /* 0x000fc60003fc6070 */
[----:B------:R-:W-:Y:S01]  /*25b00*/  IMAD.HI.U32 R66, R63, 0x7f000001, R66 ;  /* 0x7f0000013f427827 */ /* 0x000fe200078e0042 */
[----:B------:R-:W-:Y:S02]  /*25b10*/  IADD3 R63, PT, PT, R59, UR8, RZ ;  /* 0x000000083b3f7c10 */ /* 0x000fe4000fffe0ff */
[----:B------:R-:W-:Y:S02]  /*25b20*/  IADD3 R6, PT, PT, R6, UR9, RZ ;  /* 0x0000000906067c10 */ /* 0x000fe4000fffe0ff */
[----:B------:R-:W-:Y:S02]  /*25b30*/  @P0 IADD3 R167, PT, PT, R167, -0x7f000001, RZ ;  /* 0x80ffffffa7a70810 */ /* 0x000fe40007ffe0ff */
[----:B------:R-:W-:Y:S01]  /*25b40*/  @P1 IADD3 R60, PT, PT, R60, -0x7f000001, RZ ;  /* 0x80ffffff3c3c1810 */ /* 0x000fe20007ffe0ff */
[----:B------:R-:W-:Y:S01]  /*25b50*/  ISETP.GE.U32.AND P0, PT, R174, 0x7f000001, PT ;  /* 0x7f000001ae00780c */ /* 0x000fe20003f06070 */
[----:B------:R-:W-:Y:S01]  /*25b60*/  ISETP.GE.U32.AND P5, PT, R63, 0x7f000001, PT ;  /* 0x7f0000013f00780c */ /* 0x000fe20003fa6070 */
[----:B------:R-:W-:Y:S01]  /*25b70*/  @P4 IADD3 R145, PT, PT, R145, -0x7f000001, RZ ;  /* 0x80ffffff91914810 */ /* 0x000fe20007ffe0ff */
[----:B------:R-:W-:Y:S01]  /*25b80*/  ISETP.GE.U32.AND P4, PT, R6, 0x7f000001, PT ;  /* 0x7f0000010600780c */ /* 0x000fe20003f86070 */
[----:B------:R-:W-:-:S02]  /*25b90*/  @P2 IADD3 R159, PT, PT, R159, -0x7f000001, RZ ;  /* 0x80ffffff9f9f2810 */ /* 0x000fc40007ffe0ff */
[----:B------:R-:W-:Y:S02]  /*25ba0*/  @P3 IADD3 R144, PT, PT, R144, -0x7f000001, RZ ;  /* 0x80ffffff90903810 */ /* 0x000fe40007ffe0ff */
[----:B------:R-:W-:Y:S01]  /*25bb0*/  IADD3 R60, PT, PT, R60, UR7, RZ ;  /* 0x000000073c3c7c10 */ /* 0x000fe2000fffe0ff */
[----:B------:R-:W-:Y:S01]  /*25bc0*/  ISETP.GE.U32.AND P2, PT, R171, 0x7f000001, PT ;  /* 0x7f000001ab00780c */ /* 0x000fe20003f46070 */
[----:B------:R-:W-:Y:S02]  /*25bd0*/  IADD3 R7, PT, PT, R7, UR6, RZ ;  /* 0x0000000607077c10 */ /* 0x000fe4000fffe0ff */
[----:B------:R-:W-:Y:S02]  /*25be0*/  @P6 IADD3 R148, PT, PT, R148, -0x7f000001, RZ ;  /* 0x80ffffff94946810 */ /* 0x000fe40007ffe0ff */
[----:B------:R-:W-:Y:S01]  /*25bf0*/  IADD3 R144, PT, PT, R144, R159, RZ ;  /* 0x0000009f90907210 */ /* 0x000fe20007ffe0ff */
[----:B------:R-:W-:Y:S01]  /*25c00*/  ISETP.GE.U32.AND P3, PT, R60, 0x7f000001, PT ;  /* 0x7f0000013c00780c */ /* 0x000fe20003f66070 */
[----:B------:R-:W-:-:S02]  /*25c10*/  @P0 IADD3 R174, PT, PT, R174, -0x7f000001, RZ ;  /* 0x80ffffffaeae0810 */ /* 0x000fc40007ffe0ff */
[----:B------:R-:W-:Y:S01]  /*25c20*/  @P5 IADD3 R63, PT, PT, R63, -0x7f000001, RZ ;  /* 0x80ffffff3f3f5810 */ /* 0x000fe20007ffe0ff */
[----:B------:R-:W-:Y:S01]  /*25c30*/  ISETP.GE.U32.AND P5, PT, R144, 0x7f000001, PT ;  /* 0x7f0000019000780c */ /* 0x000fe20003fa6070 */
[----:B------:R-:W-:Y:S01]  /*25c40*/  @P4 IADD3 R6, PT, PT, R6, -0x7f000001, RZ ;  /* 0x80ffffff06064810 */ /* 0x000fe20007ffe0ff */
[----:B------:R-:W-:Y:S01]  /*25c50*/  ISETP.GE.U32.AND P0, PT, R70, 0x7f000001, PT ;  /* 0x7f0000014600780c */ /* 0x000fe20003f06070 */
[----:B------:R-:W-:Y:S01]  /*25c60*/  ISETP.GE.U32.AND P1, PT, R7, 0x7f000001, PT ;  /* 0x7f0000010700780c */ /* 0x000fe20003f26070 */
[----:B------:R-:W-:Y:S01]  /*25c70*/  IADD3 R167, PT, PT, R167, R148, RZ ;  /* 0x00000094a7a77210 */ /* 0x000fe20007ffe0ff */
[----:B------:R-:W-:Y:S01]  /*25c80*/  ISETP.GE.U32.AND P4, PT, R71, 0x7f000001, PT ;  /* 0x7f0000014700780c */ /* 0x000fe20003f86070 */
[----:B------:R-:W-:Y:S02]  /*25c90*/  IADD3 R146, PT, PT, R147, R146, RZ ;  /* 0x0000009293927210 */ /* 0x000fe40007ffe0ff */
[----:B------:R-:W-:Y:S01]  /*25ca0*/  @P2 IADD3 R171, PT, PT, R171, -0x7f000001, RZ ;  /* 0x80ffffffabab2810 */ /* 0x000fe20007ffe0ff */
[----:B------:R-:W-:Y:S01]  /*25cb0*/  ISETP.GE.U32.AND P2, PT, R167, 0x7f000001, PT ;  /* 0x7f000001a700780c */ /* 0x000fe20003f46070 */
        /* <DEDUP_REMOVED lines=8> */
[----:B------:R-:W-:Y:S01]  /*25d40*/  @P4 IADD3 R71, PT, PT, R71, -0x7f000001, RZ ;  /* 0x80ffffff47474810 */ /* 0x000fe20007ffe0ff */
[----:B------:R-:W-:Y:S01]  /*25d50*/  ISETP.GE.U32.AND P1, PT, R141, 0x7f000001, PT ;  /* 0x7f0000018d00780c */ /* 0x000fe20003f26070 */
[----:B------:R-:W-:Y:S01]  /*25d60*/  ISETP.GE.U32.AND P4, PT, R54, 0x7f000001, PT ;  /* 0x7f0000013600780c */ /* 0x000fe20003f86070 */
[----:B------:R-:W-:Y:S01]  /*25d70*/  @P2 IADD3 R167, PT, PT, R167, -0x7f000001, RZ ;  /* 0x80ffffffa7a72810 */ /* 0x000fe20007ffe0ff */
[----:B------:R-:W-:Y:S01]  /*25d80*/  ISETP.GE.U32.AND P2, PT, R56, 0x7f000001, PT ;  /* 0x7f0000013800780c */ /* 0x000fe20003f46070 */
[----:B------:R-:W-:Y:S02]  /*25d90*/  @P6 IADD3 R172, PT, PT, R172, -0x7f000001, RZ ;  /* 0x80ffffffacac6810 */ /* 0x000fe40007ffe0ff */
[----:B------:R-:W-:Y:S01]  /*25da0*/  @P3 IADD3 R146, PT, PT, R146, -0x7f000001, RZ ;  /* 0x80ffffff92923810 */ /* 0x000fe20007ffe0ff */
[----:B------:R-:W-:Y:S01]  /*25db0*/  ISETP.GE.U32.AND P6, PT, R57, 0x7f000001, PT ;  /* 0x7f0000013900780c */ /* 0x000fe20003fc6070 */
[----:B------:R-:W-:Y:S01]  /*25dc0*/  ISETP.GE.U32.AND P3, PT, R55, 0x7f000001, PT ;  /* 0x7f0000013700780c */ /* 0x000fe20003f66070 */
[----:B------:R-:W-:Y:S01]  /*25dd0*/  IMAD.WIDE.U32 R64, R85, UR12, RZ ;  /* 0x0000000c55407c25 */ /* 0x000fe2000f8e00ff */
        /* <DEDUP_REMOVED lines=8> */
[----:B------:R-:W-:Y:S01]  /*25e60*/  IMAD R127, R64, 0x7effffff, RZ ;  /* 0x7effffff407f7824 */ /* 0x000fe200078e02ff */
[----:B------:R-:W-:Y:S01]  /*25e70*/  @P2 IADD3 R56, PT, PT, R56, -0x7f000001, RZ ;  /* 0x80ffffff38382810 */ /* 0x000fe20007ffe0ff */
[----:B------:R-:W-:-:S02]  /*25e80*/  ISETP.GE.U32.AND P2, PT, R89, 0x7f000001, PT ;  /* 0x7f0000015900780c */ /* 0x000fc40003f46070 */
[----:B------:R-:W-:Y:S01]  /*25e90*/  IMAD.HI.U32 R127, R127, 0x7f000001, R64 ;  /* 0x7f0000017f7f7827 */ /* 0x000fe200078e0040 */
[----:B------:R-:W-:Y:S02]  /*25ea0*/  @P6 IADD3 R57, PT, PT, R57, -0x7f000001, RZ ;  /* 0x80ffffff39396810 */ /* 0x000fe40007ffe0ff */
[----:B------:R-:W-:Y:S01]  /*25eb0*/  @P3 IADD3 R55, PT, PT, R55, -0x7f000001, RZ ;  /* 0x80ffffff37373810 */ /* 0x000fe20007ffe0ff */
[----:B------:R-:W-:Y:S01]  /*25ec0*/  IMAD.WIDE.U32 R64, R111, UR12, RZ ;  /* 0x0000000c6f407c25 */ /* 0x000fe2000f8e00ff */
[----:B------:R-:W-:Y:S01]  /*25ed0*/  ISETP.GE.U32.AND P6, PT, R82, 0x7f000001, PT ;  /* 0x7f0000015200780c */ /* 0x000fe20003fc6070 */
[----:B------:R-:W-:Y:S02]  /*25ee0*/  ISETP.GE.U32.AND P3, PT, R83, 0x7f000001, PT ;  /* 0x7f0000015300780c */ /* 0x000fe40003f66070 */
[----:B------:R-:W-:Y:S01]  /*25ef0*/  IMAD R133, R64, 0x7effffff, RZ ;  /* 0x7effffff40857824 */ /* 0x000fe200078e02ff */
[----:B------:R-:W-:Y:S02]  /*25f00*/  @P5 IADD3 R79, PT, PT, R79, -0x7f000001, RZ ;  /* 0x80ffffff4f4f5810 */ /* 0x000fe40007ffe0ff */
[----:B------:R-:W-:-:S02]  /*25f10*/  @P0 IADD3 R104, PT, PT, R104, -0x7f000001, RZ ;  /* 0x80ffffff68680810 */ /* 0x000fc40007ffe0ff */
[----:B------:R-:W-:Y:S01]  /*25f20*/  @P1 IADD3 R61, PT, PT, R61, -0x7f000001, RZ ;  /* 0x80ffffff3d3d1810 */ /* 0x000fe20007ffe0ff */
[----:B------:R-:W-:Y:S01]  /*25f30*/  ISETP.GE.U32.AND P5, PT, R102, 0x7f000001, PT ;  /* 0x7f0000016600780c */ /* 0x000fe20003fa6070 */
[----:B------:R-:W-:Y:S01]  /*25f40*/  @P4 IADD3 R90, PT, PT, R90, -0x7f000001, RZ ;  /* 0x80ffffff5a5a4810 */ /* 0x000fe20007ffe0ff */
[----:B------:R-:W-:Y:S01]  /*25f50*/  ISETP.GE.U32.AND P0, PT, R125, 0x7f000001, PT ;  /* 0x7f0000017d00780c */ /* 0x000fe20003f06070 */
[----:B------:R-:W-:Y:S01]  /*25f60*/  IMAD.HI.U32 R126, R133, 0x7f000001, R64 ;  /* 0x7f000001857e7827 */ /* 0x000fe200078e0040 */
[----:B------:R-:W-:Y:S01]  /*25f70*/  ISETP.GE.U32.AND P1, PT, R81, 0x7f000001, PT ;  /* 0x7f0000015100780c */ /* 0x000fe20003f26070 */
[----:B------:R-:W-:Y:S02]  /*25f80*/  ISETP.GE.U32.AND P4, PT, R113, 0x7f000001, PT ;  /* 0x7f0000017100780c */ /* 0x000fe40003f86070 */
[----:B------:R-:W-:Y:S01]  /*25f90*/  IMAD.WIDE.U32 R64, R85, UR13, RZ ;  /* 0x0000000d55407c25 */ /* 0x000fe2000f8e00ff */
[----:B------:R-:W-:Y:S01]  /*25fa0*/  @P2 IADD3 R89, PT, PT, R89, -0x7f000001, RZ ;  /* 0x80ffffff59592810 */ /* 0x000fe20007ffe0ff */
[----:B------:R-:W-:-:S02]  /*25fb0*/  ISETP.GE.U32.AND P2, PT, R122, 0x7f000001, PT ;  /* 0x7f0000017a00780c */ /* 0x000fc40003f46070 */
[----:B------:R-:W-:Y:S01]  /*25fc0*/  IMAD R133, R64, 0x7effffff, RZ ;  /* 0x7effffff40857824 */ /* 0x000fe200078e02ff */
[----:B------:R-:W-:Y:S02]  /*25fd0*/  @P6 IADD3 R82, PT, PT, R82, -0x7f000001, RZ ;  /* 0x80ffffff52526810 */ /* 0x000fe40007ffe0ff */
[----:B------:R-:W-:Y:S01]  /*25fe0*/  @P3 IADD3 R83, PT, PT, R83, -0x7f000001, RZ ;  /* 0x80ffffff53533810 */ /* 0x000fe20007ffe0ff */
[----:B------:R-:W-:Y:S01]  /*25ff0*/  ISETP.GE.U32.AND P6, PT, R103, 0x7f000001, PT ;  /* 0x7f0000016700780c */ /* 0x000fe20003fc6070 */
[----:B------:R-:W-:Y:S01]  /*26000*/  IMAD.HI.U32 R64, R133, 0x7f000001, R64 ;  /* 0x7f00000185407827 */ /* 0x000fe200078e0040 */
[----:B------:R-:W-:Y:S01]  /*26010*/  ISETP.GE.U32.AND P3, PT, R107, 0x7f000001, PT ;  /* 0x7f0000016b00780c */ /* 0x000fe20003f66070 */
[----:B------:R-:W-:Y:S02]  /*26020*/  @P5 IADD3 R102, PT, PT, R102, -0x7f000001, RZ ;  /* 0x80ffffff66665810 */ /* 0x000fe40007ffe0ff */
[----:B------:R-:W-:Y:S02]  /*26030*/  @P0 IADD3 R125, PT, PT, R125, -0x7f000001, RZ ;  /* 0x80ffffff7d7d0810 */ /* 0x000fe40007ffe0ff */
[----:B------:R-:W-:Y:S01]  /*26040*/  @P1 IADD3 R81, PT, PT, R81, -0x7f000001, RZ ;  /* 0x80ffffff51511810 */ /* 0x000fe20007ffe0ff */
[----:B------:R-:W-:Y:S01]  /*26050*/  ISETP.GE.U32.AND P5, PT, R120, 0x7f000001, PT ;  /* 0x7f0000017800780c */ /* 0x000fe20003fa6070 */
[----:B------:R-:W-:Y:S01]  /*26060*/  @P4 IADD3 R113, PT, PT, R113, -0x7f000001, RZ ;  /* 0x80ffffff71714810 */ /* 0x000fe20007ffe0ff */
[----:B------:R-:W-:Y:S01]  /*26070*/  ISETP.GE.U32.AND P0, PT, R66, 0x7f000001, PT ;  /* 0x7f0000014200780c */ /* 0x000fe20003f06070 */
[----:B------:R-:W-:Y:S01]  /*26080*/  ISETP.GE.U32.AND P1, PT, R105, 0x7f000001, PT ;  /* 0x7f0000016900780c */ /* 0x000fe20003f26070 */
[----:B------:R-:W-:Y:S01]  /*26090*/  ISETP.GE.U32.AND P4, PT, R64, 0x7f000001, PT ;  /* 0x7f0000014000780c */ /* 0x000fe20003f86070 */
[----:B------:R-:W-:Y:S01]  /*260a0*/  @P2 IADD3 R122, PT, PT, R122, -0x7f000001, RZ ;  /* 0x80ffffff7a7a2810 */ /* 0x000fe20007ffe0ff */
[----:B------:R-:W-:Y:S01]  /*260b0*/  ISETP.GE.U32.AND P2, PT, R53, 0x7f000001, PT ;  /* 0x7f0000013500780c */ /* 0x000fe20003f46070 */
[----:B------:R-:W-:Y:S01]  /*260c0*/  @P6 IADD3 R103, PT, PT, R103, -0x7f000001, RZ ;  /* 0x80ffffff67676810 */ /* 0x000fe20007ffe0ff */
[----:B------:R-:W-:Y:S01]  /*260d0*/  ISETP.GE.U32.AND P6, PT, R119, 0x7f000001, PT ;  /* 0x7f0000017700780c */ /* 0x000fe20003fc6070 */
[----:B------:R-:W-:Y:S01]  /*260e0*/  @P3 IADD3 R107, PT, PT, R107, -0x7f000001, RZ ;  /* 0x80ffffff6b6b3810 */ /* 0x000fe20007ffe0ff */
[----:B------:R-:W-:-:S03]  /*260f0*/  ISETP.GE.U32.AND P3, PT, R68, 0x7f000001, PT ;  /* 0x7f0000014400780c */ /* 0x000fc60003f66070 */
        /* <DEDUP_REMOVED lines=14> */
[----:B------:R-:W-:Y:S01]  /*261e0*/  ISETP.GE.U32.AND P6, PT, R145, 0x7f000001, PT ;  /* 0x7f0000019100780c */ /* 0x000fe20003fc6070 */
[----:B------:R-:W-:Y:S01]  /*261f0*/  @P5 IADD3 R69, PT, PT, R69, -0x7f000001, RZ ;  /* 0x80ffffff45455810 */ /* 0x000fe20007ffe0ff */
[----:B------:R-:W-:Y:S01]  /*26200*/  ISETP.GE.U32.AND P5, PT, R53, 0x7f000001, PT ;  /* 0x7f0000013500780c */ /* 0x000fe20003fa6070 */
[----:B------:R-:W-:Y:S02]  /*26210*/  @P0 IADD3 R50, PT, PT, R50, -0x7f000001, RZ ;  /* 0x80ffffff32320810 */ /* 0x000fe40007ffe0ff */
[----:B------:R-:W-:-:S02]  /*26220*/  @P1 IADD3 R127, PT, PT, R127, -0x7f000001, RZ ;  /* 0x80ffffff7f7f1810 */ /* 0x000fc40007ffe0ff */
[----:B------:R-:W-:Y:S01]  /*26230*/  @P4 IADD3 R52, PT, PT, R52, -0x7f000001, RZ ;  /* 0x80ffffff34344810 */ /* 0x000fe20007ffe0ff */
[----:B------:R-:W-:Y:S01]  /*26240*/  ISETP.GE.U32.AND P0, PT, R43, 0x7f000001, PT ;  /* 0x7f0000012b00780c */ /* 0x000fe20003f06070 */
        /* <DEDUP_REMOVED lines=8> */
[----:B------:R-:W-:Y:S01]  /*262d0*/  @P5 IADD3 R53, PT, PT, R53, -0x7f000001, RZ ;  /* 0x80ffffff35355810 */ /* 0x000fe20007ffe0ff */
[----:B------:R-:W-:-:S02]  /*262e0*/  ISETP.GE.U32.AND P5, PT, R46, 0x7f000001, PT ;  /* 0x7f0000012e00780c */ /* 0x000fc40003fa6070 */
[----:B------:R-:W-:Y:S02]  /*262f0*/  @P0 IADD3 R43, PT, PT, R43, -0x7f000001, RZ ;  /* 0x80ffffff2b2b0810 */ /* 0x000fe40007ffe0ff */
[----:B------:R-:W-:Y:S02]  /*26300*/  @P1 IADD3 R11, PT, PT, R11, -0x7f000001, RZ ;  /* 0x80ffffff0b0b1810 */ /* 0x000fe40007ffe0ff */
[----:B------:R-:W-:Y:S01]  /*26310*/  @P4 IADD3 R72, PT, PT, R72, -0x7f000001, RZ ;  /* 0x80ffffff48484810 */ /* 0x000fe20007ffe0ff */
[----:B------:R-:W-:Y:S01]  /*26320*/  ISETP.GE.U32.AND P0, PT, R78, 0x7f000001, PT ;  /* 0x7f0000014e00780c */ /* 0x000fe20003f06070 */
[----:B------:R-:W-:-:S03]  /*26330*/  ISETP.GE.U32.AND P1, PT, R52, 0x7f000001, PT ;  /* 0x7f0000013400780c */ /* 0x000fc60003f26070 */
        /* <DEDUP_REMOVED lines=13> */
[----:B------:R-:W-:Y:S01]  /*26410*/  @P4 IADD3 R72, PT, PT, R72, -0x7f000001, RZ ;  /* 0x80ffffff48484810 */ /* 0x000fe20007ffe0ff */
[----:B------:R-:W-:Y:S02]  /*26420*/  ISETP.GE.U32.AND P4, PT, R96, 0x7f000001, PT ;  /* 0x7f0000016000780c */ /* 0x000fe40003f86070 */
        /* <DEDUP_REMOVED lines=11> */
[----:B------:R-:W-:Y:S02]  /*264e0*/  IADD3 R59, PT, PT, R32, R7, RZ ;  /* 0x00000007203b7210 */ /* 0x000fe40007ffe0ff */
[----:B------:R-:W-:Y:S01]  /*264f0*/  IADD3 R65, PT, PT, R35, R6, RZ ;  /* 0x0000000623417210 */ /* 0x000fe20007ffe0ff */
[C---:B------:R-:W-:Y:S01]  /*26500*/  IMAD R67, R71.reuse, 0x6, RZ ;  /* 0x0000000647437824 */ /* 0x040fe200078e02ff */
[----:B------:R-:W-:Y:S01]  /*26510*/  @P4 IADD3 R96, PT, PT, R96, -0x7f000001, RZ ;  /* 0x80ffffff60604810 */ /* 0x000fe20007ffe0ff */
[----:B------:R-:W-:Y:S01]  /*26520*/  IMAD.WIDE.U32 R6, R71, 0x5fffffa, RZ ;  /* 0x05fffffa47067825 */ /* 0x000fe200078e00ff */
[----:B------:R-:W-:Y:S01]  /*26530*/  ISETP.GE.U32.AND P4, PT, R78, 0x7f000001, PT ;  /* 0x7f0000014e00780c */ /* 0x000fe20003f86070 */
[----:B------:R-:W-:-:S02]  /*26540*/  IADD3 R63, PT, PT, R34, R63, RZ ;  /* 0x0000003f223f7210 */ /* 0x000fc40007ffe0ff */
[C---:B------:R-:W-:Y:S02]  /*26550*/  IMAD R131, R70.reuse, 0x6, RZ ;  /* 0x0000000646837824 */ /* 0x040fe400078e02ff */
[----:B------:R-:W-:Y:S01]  /*26560*/  IMAD.WIDE.U32 R70, R70, 0x5fffffa, RZ ;  /* 0x05fffffa46467825 */ /* 0x000fe200078e00ff */
[----:B------:R-:W-:Y:S02]  /*26570*/  IADD3 R60, PT, PT, R33, R60, RZ ;  /* 0x0000003c213c7210 */ /* 0x000fe40007ffe0ff */
[----:B------:R-:W-:Y:S01]  /*26580*/  @P3 IADD3 R100, PT, PT, R100, -0x7f000001, RZ ;  /* 0x80ffffff64643810 */ /* 0x000fe20007ffe0ff */
[----:B------:R-:W-:Y:S01]  /*26590*/  IMAD.WIDE.U32 R34, R58, 0x5fffffa, RZ ;  /* 0x05fffffa3a227825 */ /* 0x000fe200078e00ff */
[----:B------:R-:W-:Y:S01]  /*265a0*/  @P2 IADD3 R110, PT, PT, R110, -0x7f000001, RZ ;  /* 0x80ffffff6e6e2810 */ /* 0x000fe20007ffe0ff */
[----:B------:R-:W-:Y:S02]  /*265b0*/  ISETP.GE.U32.AND P6, PT, R114, 0x7f000001, PT ;  /* 0x7f0000017200780c */ /* 0x000fe40003fc6070 */
[----:B------:R-:W-:Y:S01]  /*265c0*/  IMAD.WIDE.U32 R32, R61, 0x5fffffa, RZ ;  /* 0x05fffffa3d207825 */ /* 0x000fe200078e00ff */
[----:B------:R-:W-:-:S03]  /*265d0*/  ISETP.GE.U32.AND P3, PT, R93, 0x7f000001, PT ;  /* 0x7f0000015d00780c */ /* 0x000fc60003f66070 */
[----:B------:R-:W-:Y:S02]  /*265e0*/  IMAD R133, R58, 0x6, RZ ;  /* 0x000000063a857824 */ /* 0x000fe400078e02ff */
[----:B------:R-:W-:Y:S02]  /*265f0*/  IMAD R61, R61, 0x6, RZ ;  /* 0x000000063d3d7824 */ /* 0x000fe400078e02ff */
[----:B------:R-:W-:Y:S01]  /*26600*/  IMAD.HI.U32 R58, R67, 0x7f000001, R6 ;  /* 0x7f000001433a7827 */ /* 0x000fe200078e0006 */
[----:B------:R-:W-:Y:S02]  /*26610*/  @P5 IADD3 R109, PT, PT, R109, -0x7f000001, RZ ;  /* 0x80ffffff6d6d5810 */ /* 0x000fe40007ffe0ff */
[----:B------:R-:W-:Y:S01]  /*26620*/  @P0 IADD3 R95, PT, PT, R95, -0x7f000001, RZ ;  /* 0x80ffffff5f5f0810 */ /* 0x000fe20007ffe0ff */
[----:B------:R-:W-:Y:S01]  /*26630*/  IMAD.HI.U32 R70, R131, 0x7f000001, R70 ;  /* 0x7f00000183467827 */ /* 0x000fe200078e0046 */
[----:B------:R-:W-:Y:S01]  /*26640*/  @P1 IADD3 R101, PT, PT, R101, -0x7f000001, RZ ;  /* 0x80ffffff65651810 */ /* 0x000fe20007ffe0ff */
[----:B------:R-:W-:-:S02]  /*26650*/  ISETP.GE.U32.AND P5, PT, R117, 0x7f000001, PT ;  /* 0x7f0000017500780c */ /* 0x000fc40003fa6070 */
[C---:B------:R-:W-:Y:S02]  /*26660*/  IMAD R71, R57.reuse, 0x6, RZ ;  /* 0x0000000639477824 */ /* 0x040fe400078e02ff */
[----:B------:R-:W-:Y:S01]  /*26670*/  IMAD.WIDE.U32 R6, R57, 0x5fffffa, RZ ;  /* 0x05fffffa39067825 */ /* 0x000fe200078e00ff */
[----:B------:R-:W-:-:S03]  /*26680*/  ISETP.GE.U32.AND P0, PT, R110, 0x7f000001, PT ;  /* 0x7f0000016e00780c */ /* 0x000fc60003f06070 */
[----:B------:R-:W-:Y:S02]  /*26690*/  IMAD R131, R56, 0x6, RZ ;  /* 0x0000000638837824 */ /* 0x000fe400078e02ff */
[----:B------:R-:W-:-:S04]  /*266a0*/  IMAD.HI.U32 R67, R133, 0x7f000001, R34 ;  /* 0x7f00000185437827 */ /* 0x000fc800078e0022 */
[----:B------:R-:W-:-:S04]  /*266b0*/  IMAD.WIDE.U32 R56, R56, 0x5fffffa, RZ ;  /* 0x05fffffa38387825 */ /* 0x000fc800078e00ff */
[----:B------:R-:W-:-:S04]  /*266c0*/  IMAD.HI.U32 R61, R61, 0x7f000001, R32 ;  /* 0x7f0000013d3d7827 */ /* 0x000fc800078e0020 */
[----:B------:R-:W-:Y:S01]  /*266d0*/  IMAD.WIDE.U32 R34, R54, 0x5fffffa, RZ ;  /* 0x05fffffa36227825 */ /* 0x000fe200078e00ff */
[----:B------:R-:W-:-:S03]  /*266e0*/  ISETP.GE.U32.AND P2, PT, R121, 0x7f000001, PT ;  /* 0x7f0000017900780c */ /* 0x000fc60003f46070 */
[----:B------:R-:W-:Y:S01]  /*266f0*/  IMAD.WIDE.U32 R32, R55, 0x5fffffa, RZ ;  /* 0x05fffffa37207825 */ /* 0x000fe200078e00ff */
[----:B------:R-:W-:-:S03]  /*26700*/  @P4 IADD3 R78, PT, PT, R78, -0x7f000001, RZ ;  /* 0x80ffffff4e4e4810 */ /* 0x000fc60007ffe0ff */
[----:B------:R-:W-:Y:S02]  /*26710*/  IMAD R133, R54, 0x6, RZ ;  /* 0x0000000636857824 */ /* 0x000fe400078e02ff */
[----:B------:R-:W-:Y:S01]  /*26720*/  IMAD R55, R55, 0x6, RZ ;  /* 0x0000000637377824 */ /* 0x000fe200078e02ff */
[----:B------:R-:W-:Y:S01]  /*26730*/  ISETP.GE.U32.AND P4, PT, R101, 0x7f000001, PT ;  /* 0x7f0000016500780c */ /* 0x000fe20003f86070 */
[----:B------:R-:W-:-:S04]  /*26740*/  IMAD.HI.U32 R71, R71, 0x7f000001, R6 ;  /* 0x7f00000147477827 */ /* 0x000fc800078e0006 */
[----:B------:R-:W-:Y:S01]  /*26750*/  IMAD.HI.U32 R56, R131, 0x7f000001, R56 ;  /* 0x7f00000183387827 */ /* 0x000fe200078e0038 */
[----:B------:R-:W-:-:S03]  /*26760*/  @P6 IADD3 R114, PT, PT, R114, -0x7f000001, RZ ;  /* 0x80ffffff72726810 */ /* 0x000fc60007ffe0ff */
[----:B------:R-:W-:Y:S01]  /*26770*/  IMAD.HI.U32 R131, R133, 0x7f000001, R34 ;  /* 0x7f00000185837827 */ /* 0x000fe200078e0022 */
[----:B------:R-:W-:-:S03]  /*26780*/  @P3 IADD3 R93, PT, PT, R93, -0x7f000001, RZ ;  /* 0x80ffffff5d5d3810 */ /* 0x000fc60007ffe0ff */
[----:B------:R-:W-:Y:S01]  /*26790*/  IMAD.WIDE.U32 R6, R79, 0x5fffffa, RZ ;  /* 0x05fffffa4f067825 */ /* 0x000fe200078e00ff */
[----:B------:R-:W-:-:S03]  /*267a0*/  ISETP.GE.U32.AND P6, PT, R123, 0x7f000001, PT ;  /* 0x7f0000017b00780c */ /* 0x000fc60003fc6070 */
[----:B------:R-:W-:-:S04]  /*267b0*/  IMAD.HI.U32 R57, R55, 0x7f000001, R32 ;  /* 0x7f00000137397827 */ /* 0x000fc800078e0020 */
[----:B------:R-:W-:-:S04]  /*267c0*/  IMAD.WIDE.U32 R34, R81, 0x5fffffa, RZ ;  /* 0x05fffffa51227825 */ /* 0x000fc800078e00ff */
[----:B------:R-:W-:Y:S02]  /*267d0*/  IMAD R139, R79, 0x6, RZ ;  /* 0x000000064f8b7824 */ /* 0x000fe400078e02ff */
[----:B------:R-:W-:-:S04]  /*267e0*/  IMAD.WIDE.U32 R32, R80, 0x5fffffa, RZ ;  /* 0x05fffffa50207825 */ /* 0x000fc800078e00ff */
[----:B------:R-:W-:-:S04]  /*267f0*/  IMAD.WIDE.U32 R54, R82, 0x5fffffa, RZ ;  /* 0x05fffffa52367825 */ /* 0x000fc800078e00ff */
[----:B------:R-:W-:Y:S02]  /*26800*/  IMAD R81, R81, 0x6, RZ ;  /* 0x0000000651517824 */ /* 0x000fe400078e02ff */
[----:B------:R-:W-:Y:S02]  /*26810*/  IMAD R133, R80, 0x6, RZ ;  /* 0x0000000650857824 */ /* 0x000fe400078e02ff */
[----:B------:R-:W-:Y:S01]  /*26820*/  IMAD R147, R82, 0x6, RZ ;  /* 0x0000000652937824 */ /* 0x000fe200078e02ff */
[----:B------:R-:W-:Y:S01]  /*26830*/  ISETP.GE.U32.AND P1, PT, R91, 0x7f000001, PT ;  /* 0x7f0000015b00780c */ /* 0x000fe20003f26070 */
[----:B------:R-:W-:Y:S01]  /*26840*/  IMAD.HI.U32 R79, R139, 0x7f000001, R6 ;  /* 0x7f0000018b4f7827 */ /* 0x000fe200078e0006 */
[----:B------:R-:W-:Y:S02]  /*26850*/  @P5 IADD3 R117, PT, PT, R117, -0x7f000001, RZ ;  /* 0x80ffffff75755810 */ /* 0x000fe40007ffe0ff */
[----:B------:R-:W-:Y:S01]  /*26860*/  @P0 IADD3 R110, PT, PT, R110, -0x7f000001, RZ ;  /* 0x80ffffff6e6e0810 */ /* 0x000fe20007ffe0ff */
[----:B------:R-:W-:Y:S01]  /*26870*/  ISETP.GE.U32.AND P3, PT, R93, 0x7f000001, PT ;  /* 0x7f0000015d00780c */ /* 0x000fe20003f66070 */
[----:B------:R-:W-:Y:S01]  /*26880*/  IMAD.HI.U32 R81, R81, 0x7f000001, R34 ;  /* 0x7f00000151517827 */ /* 0x000fe200078e0022 */
[----:B------:R-:W-:Y:S01]  /*26890*/  ISETP.GE.U32.AND P5, PT, R84, 0x7f000001, PT ;  /* 0x7f0000015400780c */ /* 0x000fe20003fa6070 */
[----:B------:R-:W-:-:S02]  /*268a0*/  ISETP.GE.U32.AND P0, PT, R59, 0x7f000001, PT ;  /* 0x7f0000013b00780c */ /* 0x000fc40003f06070 */
[----:B------:R-:W-:Y:S01]  /*268b0*/  IMAD.WIDE.U32 R6, R83, 0x5fffffa, RZ ;  /* 0x05fffffa53067825 */ /* 0x000fe200078e00ff */
[----:B------:R-:W-:-:S03]  /*268c0*/  @P2 IADD3 R121, PT, PT, R121, -0x7f000001, RZ ;  /* 0x80ffffff79792810 */ /* 0x000fc60007ffe0ff */
[----:B------:R-:W-:-:S04]  /*268d0*/  IMAD.HI.U32 R80, R133, 0x7f000001, R32 ;  /* 0x7f00000185507827 */ /* 0x000fc800078e0020 */
[----:B------:R-:W-:-:S04]  /*268e0*/  IMAD.HI.U32 R82, R147, 0x7f000001, R54 ;  /* 0x7f00000193527827 */ /* 0x000fc800078e0036 */
[----:B------:R-:W-:Y:S01]  /*268f0*/  IMAD.WIDE.U32 R34, R90, 0x5fffffa, RZ ;  /* 0x05fffffa5a227825 */ /* 0x000fe200078e00ff */
[----:B------:R-:W-:-:S03]  /*26900*/  @P4 IADD3 R101, PT, PT, R101, -0x7f000001, RZ ;  /* 0x80ffffff65654810 */ /* 0x000fc60007ffe0ff */
[----:B------:R-:W-:Y:S02]  /*26910*/  IMAD R133, R83, 0x6, RZ ;  /* 0x0000000653857824 */ /* 0x000fe400078e02ff */
[----:B------:R-:W-:Y:S01]  /*26920*/  IMAD.WIDE.U32 R32, R89, 0x5fffffa, RZ ;  /* 0x05fffffa59207825 */ /* 0x000fe200078e00ff */
[----:B------:R-:W-:-:S03]  /*26930*/  ISETP.GE.U32.AND P2, PT, R86, 0x7f000001, PT ;  /* 0x7f0000015600780c */ /* 0x000fc60003f46070 */
[----:B------:R-:W-:Y:S01]  /*26940*/  IMAD.WIDE.U32 R54, R102, 0x5fffffa, RZ ;  /* 0x05fffffa66367825 */ /* 0x000fe200078e00ff */
[----:B------:R-:W-:-:S03]  /*26950*/  ISETP.GE.U32.AND P4, PT, R65, 0x7f000001, PT ;  /* 0x7f0000014100780c */ /* 0x000fc60003f86070 */
[----:B------:R-:W-:Y:S02]  /*26960*/  IMAD R157, R90, 0x6, RZ ;  /* 0x000000065a9d7824 */ /* 0x000fe400078e02ff */
[----:B------:R-:W-:Y:S02]  /*26970*/  IMAD R139, R89, 0x6, RZ ;  /* 0x00000006598b7824 */ /* 0x000fe400078e02ff */
[----:B------:R-:W-:Y:S02]  /*26980*/  IMAD R147, R102, 0x6, RZ ;  /* 0x0000000666937824 */ /* 0x000fe400078e02ff */
[----:B------:R-:W-:Y:S01]  /*26990*/  IMAD.HI.U32 R83, R133, 0x7f000001, R6 ;  /* 0x7f00000185537827 */ /* 0x000fe200078e0006 */
[----:B------:R-:W-:-:S03]  /*269a0*/  @P6 IADD3 R123, PT, PT, R123, -0x7f000001, RZ ;  /* 0x80ffffff7b7b6810 */ /* 0x000fc60007ffe0ff */
[----:B------:R-:W-:-:S04]  /*269b0*/  IMAD.HI.U32 R90, R157, 0x7f000001, R34 ;  /* 0x7f0000019d5a7827 */ /* 0x000fc800078e0022 */
[----:B------:R-:W-:-:S04]  /*269c0*/  IMAD.WIDE.U32 R6, R103, 0x5fffffa, RZ ;  /* 0x05fffffa67067825 */ /* 0x000fc800078e00ff */
[----:B------:R-:W-:-:S04]  /*269d0*/  IMAD.HI.U32 R89, R139, 0x7f000001, R32 ;  /* 0x7f0000018b597827 */ /* 0x000fc800078e0020 */
[----:B------:R-:W-:-:S04]  /*269e0*/  IMAD.HI.U32 R102, R147, 0x7f000001, R54 ;  /* 0x7f00000193667827 */ /* 0x000fc800078e0036 */
[----:B------:R-:W-:-:S04]  /*269f0*/  IMAD.WIDE.U32 R34, R105, 0x5fffffa, RZ ;  /* 0x05fffffa69227825 */ /* 0x000fc800078e00ff */
[----:B------:R-:W-:Y:S02]  /*26a00*/  IMAD R133, R103, 0x6, RZ ;  /* 0x0000000667857824 */ /* 0x000fe400078e02ff */
[----:B------:R-:W-:-:S04]  /*26a10*/  IMAD.WIDE.U32 R32, R104, 0x5fffffa, RZ ;  /* 0x05fffffa68207825 */ /* 0x000fc800078e00ff */
[----:B------:R-:W-:Y:S01]  /*26a20*/  IMAD.WIDE.U32 R54, R107, 0x5fffffa, RZ ;  /* 0x05fffffa6b367825 */ /* 0x000fe200078e00ff */
[----:B------:R-:W-:-:S03]  /*26a30*/  @P1 IADD3 R91, PT, PT, R91, -0x7f000001, RZ ;  /* 0x80ffffff5b5b1810 */ /* 0x000fc60007ffe0ff */
[----:B------:R-:W-:Y:S02]  /*26a40*/  IMAD R105, R105, 0x6, RZ ;  /* 0x0000000669697824 */ /* 0x000fe400078e02ff */
[----:B------:R-:W-:Y:S02]  /*26a50*/  IMAD R139, R104, 0x6, RZ ;  /* 0x00000006688b7824 */ /* 0x000fe400078e02ff */
[----:B------:R-:W-:Y:S01]  /*26a60*/  IMAD R107, R107, 0x6, RZ ;  /* 0x000000066b6b7824 */ /* 0x000fe200078e02ff */
[----:B------:R-:W-:Y:S01]  /*26a70*/  ISETP.GE.U32.AND P1, PT, R108, 0x7f000001, PT ;  /* 0x7f0000016c00780c */ /* 0x000fe20003f26070 */
[----:B------:R-:W-:Y:S01]  /*26a80*/  IMAD.HI.U32 R103, R133, 0x7f000001, R6 ;  /* 0x7f00000185677827 */ /* 0x000fe200078e0006 */
[----:B------:R-:W-:Y:S02]  /*26a90*/  @P3 IADD3 R93, PT, PT, R93, -0x7f000001, RZ ;  /* 0x80ffffff5d5d3810 */ /* 0x000fe40007ffe0ff */
[----:B------:R-:W-:Y:S02]  /*26aa0*/  @P5 IADD3 R84, PT, PT, R84, -0x7f000001, RZ ;  /* 0x80ffffff54545810 */ /* 0x000fe40007ffe0ff */
[----:B------:R-:W-:Y:S01]  /*26ab0*/  @P0 IADD3 R59, PT, PT, R59, -0x7f000001, RZ ;  /* 0x80ffffff3b3b0810 */ /* 0x000fe20007ffe0ff */
[----:B------:R-:W-:Y:S01]  /*26ac0*/  IMAD.HI.U32 R133, R105, 0x7f000001, R34 ;  /* 0x7f00000169857827 */ /* 0x000fe200078e0022 */
[----:B------:R-:W-:Y:S01]  /*26ad0*/  ISETP.GE.U32.AND P3, PT, R123, 0x7f000001, PT ;  /* 0x7f0000017b00780c */ /* 0x000fe20003f66070 */
[----:B------:R-:W-:Y:S01]  /*26ae0*/  ISETP.GE.U32.AND P5, PT, R60, 0x7f000001, PT ;  /* 0x7f0000013c00780c */ /* 0x000fe20003fa6070 */
[----:B------:R-:W-:Y:S01]  /*26af0*/  ISETP.GE.U32.AND P0, PT, R12, 0x7f000001, PT ;  /* 0x7f0000010c00780c */ /* 0x000fe20003f06070 */
[----:B------:R-:W-:Y:S01]  /*26b00*/  IMAD.WIDE.U32 R6, R120, 0x5fffffa, RZ ;  /* 0x05fffffa78067825 */ /* 0x000fe200078e00ff */
[----:B------:R-:W-:-:S03]  /*26b10*/  @P2 IADD3 R86, PT, PT, R86, -0x7f000001, RZ ;  /* 0x80ffffff56562810 */ /* 0x000fc60007ffe0ff */
[----:B------:R-:W-:-:S04]  /*26b20*/  IMAD.HI.U32 R104, R139, 0x7f000001, R32 ;  /* 0x7f0000018b687827 */ /* 0x000fc800078e0020 */
[----:B------:R-:W-:Y:S01]  /*26b30*/  IMAD.HI.U32 R105, R107, 0x7f000001, R54 ;  /* 0x7f0000016b697827 */ /* 0x000fe200078e0036 */
[----:B------:R-:W-:-:S03]  /*26b40*/  @P4 IADD3 R65, PT, PT, R65, -0x7f000001, RZ ;  /* 0x80ffffff41414810 */ /* 0x000fc60007ffe0ff */
[----:B------:R-:W-:Y:S02]  /*26b50*/  IMAD R107, R120, 0x6, RZ ;  /* 0x00000006786b7824 */ /* 0x000fe400078e02ff */
[----:B------:R-:W-:Y:S01]  /*26b60*/  IMAD.WIDE.U32 R32, R122, 0x5fffffa, RZ ;  /* 0x05fffffa7a207825 */ /* 0x000fe200078e00ff */
[----:B------:R-:W-:-:S03]  /*26b70*/  ISETP.GE.U32.AND P2, PT, R48, 0x7f000001, PT ;  /* 0x7f0000013000780c */ /* 0x000fc60003f46070 */
[----:B------:R-:W-:Y:S01]  /*26b80*/  IMAD.WIDE.U32 R54, R119, 0x5fffffa, RZ ;  /* 0x05fffffa77367825 */ /* 0x000fe200078e00ff */
[----:B------:R-:W-:Y:S01]  /*26b90*/  ISETP.GE.U32.AND P6, PT, R63, 0x7f000001, PT ;  /* 0x7f0000013f00780c */ /* 0x000fe20003fc6070 */
[----:B------:R-:W-:Y:S02]  /*26ba0*/  ISETP.GE.U32.AND P4, PT, R44, 0x7f000001, PT ;  /* 0x7f0000012c00780c */ /* 0x000fe40003f86070 */
[----:B------:R-:W-:Y:S02]  /*26bb0*/  IMAD R139, R122, 0x6, RZ ;  /* 0x000000067a8b7824 */ /* 0x000fe400078e02ff */
[----:B------:R-:W-:Y:S02]  /*26bc0*/  IMAD R119, R119, 0x6, RZ ;  /* 0x0000000677777824 */ /* 0x000fe400078e02ff */
[----:B------:R-:W-:-:S04]  /*26bd0*/  IMAD.WIDE.U32 R34, R113, 0x5fffffa, RZ ;  /* 0x05fffffa71227825 */ /* 0x000fc800078e00ff */
[----:B------:R-:W-:-:S04]  /*26be0*/  IMAD.HI.U32 R107, R107, 0x7f000001, R6 ;  /* 0x7f0000016b6b7827 */ /* 0x000fc800078e0006 */
[----:B------:R-:W-:Y:S02]  /*26bf0*/  IMAD R113, R113, 0x6, RZ ;  /* 0x0000000671717824 */ /* 0x000fe400078e02ff */
[----:B------:R-:W-:-:S04]  /*26c00*/  IMAD.WIDE.U32 R6, R125, 0x5fffffa, RZ ;  /* 0x05fffffa7d067825 */ /* 0x000fc800078e00ff */
[----:B------:R-:W-:-:S04]  /*26c10*/  IMAD.HI.U32 R120, R139, 0x7f000001, R32 ;  /* 0x7f0000018b787827 */ /* 0x000fc800078e0020 */
[----:B------:R-:W-:-:S04]  /*26c20*/  IMAD.HI.U32 R119, R119, 0x7f000001, R54 ;  /* 0x7f00000177777827 */ /* 0x000fc800078e0036 */
[----:B------:R-:W-:Y:S02]  /*26c30*/  IMAD R139, R125, 0x6, RZ ;  /* 0x000000067d8b7824 */ /* 0x000fe400078e02ff */
[----:B------:R-:W-:Y:S01]  /*26c40*/  IMAD.WIDE.U32 R54, R69, 0x5fffffa, RZ ;  /* 0x05fffffa45367825 */ /* 0x000fe200078e00ff */
[----:B------:R-:W-:-:S03]  /*26c50*/  @P1 IADD3 R108, PT, PT, R108, -0x7f000001, RZ ;  /* 0x80ffffff6c6c1810 */ /* 0x000fc60007ffe0ff */
[----:B------:R-:W-:Y:S01]  /*26c60*/  IMAD.WIDE.U32 R32, R127, 0x5fffffa, RZ ;  /* 0x05fffffa7f207825 */ /* 0x000fe200078e00ff */
[----:B------:R-:W-:-:S03]  /*26c70*/  ISETP.GE.U32.AND P1, PT, R121, 0x7f000001, PT ;  /* 0x7f0000017900780c */ /* 0x000fc60003f26070 */
[----:B------:R-:W-:Y:S01]  /*26c80*/  IMAD.HI.U32 R113, R113, 0x7f000001, R34 ;  /* 0x7f00000171717827 */ /* 0x000fe200078e0022 */
[----:B------:R-:W-:-:S03]  /*26c90*/  @P3 IADD3 R123, PT, PT, R123, -0x7f000001, RZ ;  /* 0x80ffffff7b7b3810 */ /* 0x000fc60007ffe0ff */
[----:B------:R-:W-:Y:S02]  /*26ca0*/  IMAD R147, R69, 0x6, RZ ;  /* 0x0000000645937824 */ /* 0x000fe400078e02ff */
[----:B------:R-:W-:Y:S02]  /*26cb0*/  IMAD R125, R127, 0x6, RZ ;  /* 0x000000067f7d7824 */ /* 0x000fe400078e02ff */
[----:B------:R-:W-:Y:S01]  /*26cc0*/  IMAD.WIDE.U32 R34, R68, 0x5fffffa, RZ ;  /* 0x05fffffa44227825 */ /* 0x000fe200078e00ff */
[----:B------:R-:W-:Y:S02]  /*26cd0*/  @P5 IADD3 R60, PT, PT, R60, -0x7f000001, RZ ;  /* 0x80ffffff3c3c5810 */ /* 0x000fe40007ffe0ff */
[----:B------:R-:W-:Y:S01]  /*26ce0*/  @P0 IADD3 R12, PT, PT, R12, -0x7f000001, RZ ;  /* 0x80ffffff0c0c0810 */ /* 0x000fe20007ffe0ff */
[----:B------:R-:W-:Y:S01]  /*26cf0*/  IMAD.HI.U32 R69, R139, 0x7f000001, R6 ;  /* 0x7f0000018b457827 */ /* 0x000fe200078e0006 */
[----:B------:R-:W-:Y:S01]  /*26d00*/  ISETP.GE.U32.AND P3, PT, R74, 0x7f000001, PT ;  /* 0x7f0000014a00780c */ /* 0x000fe20003f66070 */
[----:B------:R-:W-:-:S02]  /*26d10*/  ISETP.GE.U32.AND P5, PT, R88, 0x7f000001, PT ;  /* 0x7f0000015800780c */ /* 0x000fc40003fa6070 */
[----:B------:R-:W-:Y:S02]  /*26d20*/  IMAD R127, R68, 0x6, RZ ;  /* 0x00000006447f7824 */ /* 0x000fe400078e02ff */
[----:B------:R-:W-:Y:S01]  /*26d30*/  IMAD.WIDE.U32 R6, R64, 0x5fffffa, RZ ;  /* 0x05fffffa40067825 */ /* 0x000fe200078e00ff */
[----:B------:R-:W-:-:S03]  /*26d40*/  @P2 IADD3 R48, PT, PT, R48, -0x7f000001, RZ ;  /* 0x80ffffff30302810 */ /* 0x000fc60007ffe0ff */
[----:B------:R-:W-:Y:S01]  /*26d50*/  IMAD.HI.U32 R54, R147, 0x7f000001, R54 ;  /* 0x7f00000193367827 */ /* 0x000fe200078e0036 */
[----:B------:R-:W-:-:S03]  /*26d60*/  @P6 IADD3 R63, PT, PT, R63, -0x7f000001, RZ ;  /* 0x80ffffff3f3f6810 */ /* 0x000fc60007ffe0ff */
[----:B------:R-:W-:Y:S01]  /*26d70*/  IMAD.HI.U32 R68, R125, 0x7f000001, R32 ;  /* 0x7f0000017d447827 */ /* 0x000fe200078e0020 */
[----:B------:R-:W-:-:S03]  /*26d80*/  @P4 IADD3 R44, PT, PT, R44, -0x7f000001, RZ ;  /* 0x80ffffff2c2c4810 */ /* 0x000fc60007ffe0ff */
[----:B------:R-:W-:Y:S02]  /*26d90*/  IMAD R55, R64, 0x6, RZ ;  /* 0x0000000640377824 */ /* 0x000fe400078e02ff */
[----:B------:R-:W-:Y:S01]  /*26da0*/  IMAD.WIDE.U32 R32, R66, 0x5fffffa, RZ ;  /* 0x05fffffa42207825 */ /* 0x000fe200078e00ff */
[----:B------:R-:W-:Y:S01]  /*26db0*/  ISETP.GE.U32.AND P0, PT, R12, 0x7f000001, PT ;  /* 0x7f0000010c00780c */ /* 0x000fe20003f06070 */
[----:B------:R-:W-:Y:S02]  /*26dc0*/  ISETP.GE.U32.AND P2, PT, R58, 0x7f000001, PT ;  /* 0x7f0000013a00780c */ /* 0x000fe40003f46070 */
[----:B------:R-:W-:Y:S01]  /*26dd0*/  IMAD.HI.U32 R122, R127, 0x7f000001, R34 ;  /* 0x7f0000017f7a7827 */ /* 0x000fe200078e0022 */
[----:B------:R-:W-:-:S03]  /*26de0*/  ISETP.GE.U32.AND P4, PT, R57, 0x7f000001, PT ;  /* 0x7f0000013900780c */ /* 0x000fc60003f86070 */
[----:B------:R-:W-:Y:S02]  /*26df0*/  IMAD R35, R66, 0x6, RZ ;  /* 0x0000000642237824 */ /* 0x000fe400078e02ff */
[----:B------:R-:W-:Y:S01]  /*26e00*/  IMAD.HI.U32 R55, R55, 0x7f000001, R6 ;  /* 0x7f00000137377827 */ /* 0x000fe200078e0006 */
[----:B------:R-:W-:-:S03]  /*26e10*/  IADD3 R136, PT, PT, R50, R43, RZ ;  /* 0x0000002b32887210 */ /* 0x000fc60007ffe0ff */
[----:B------:R-:W-:-:S04]  /*26e20*/  IMAD.WIDE.U32 R6, R65, UR11, RZ ;  /* 0x0000000b41067c25 */ /* 0x000fc8000f8e00ff */
[----:B------:R-:W-:Y:S01]  /*26e30*/  IMAD.HI.U32 R64, R35, 0x7f000001, R32 ;  /* 0x7f00000123407827 */ /* 0x000fe200078e0020 */
[----:B------:R-:W-:-:S03]  /*26e40*/  IADD3 R132, PT, PT, R52, R45, RZ ;  /* 0x0000002d34847210 */ /* 0x000fc60007ffe0ff */
[----:B------:R-:W-:Y:S01]  /*26e50*/  IMAD.WIDE.U32 R34, R63, UR12, RZ ;  /* 0x0000000c3f227c25 */ /* 0x000fe2000f8e00ff */
[----:B------:R-:W-:-:S03]  /*26e60*/  @P1 IADD3 R121, PT, PT, R121, -0x7f000001, RZ ;  /* 0x80ffffff79791810 */ /* 0x000fc60007ffe0ff */
[----:B------:R-:W-:Y:S01]  /*26e70*/  IMAD.WIDE.U32 R32, R59, UR10, RZ ;  /* 0x0000000a3b207c25 */ /* 0x000fe2000f8e00ff */
[----:B------:R-:W-:-:S03]  /*26e80*/  IADD3 R125, PT, PT, R53, R11, RZ ;  /* 0x0000000b357d7210 */ /* 0x000fc60007ffe0ff */
[----:B------:R-:W-:Y:S01]  /*26e90*/  IMAD R43, R6, 0x7effffff, RZ ;  /* 0x7effffff062b7824 */ /* 0x000fe200078e02ff */
[----:B------:R-:W-:Y:S01]  /*26ea0*/  IADD3 R139, PT, PT, R78, R76, RZ ;  /* 0x0000004c4e8b7210 */ /* 0x000fe20007ffe0ff */
[----:B------:R-:W-:Y:S01]  /*26eb0*/  IMAD R45, R34, 0x7effffff, RZ ;  /* 0x7effffff222d7824 */ /* 0x000fe200078e02ff */
[----:B------:R-:W-:Y:S01]  /*26ec0*/  ISETP.GE.U32.AND P1, PT, R47, 0x7f000001, PT ;  /* 0x7f0000012f00780c */ /* 0x000fe20003f26070 */
[----:B------:R-:W-:Y:S02]  /*26ed0*/  @P3 IADD3 R74, PT, PT, R74, -0x7f000001, RZ ;  /* 0x80ffffff4a4a3810 */ /* 0x000fe40007ffe0ff */
[----:B------:R-:W-:Y:S01]  /*26ee0*/  @P5 IADD3 R88, PT, PT, R88, -0x7f000001, RZ ;  /* 0x80ffffff58585810 */ /* 0x000fe20007ffe0ff */
[----:B------:R-:W-:Y:S01]  /*26ef0*/  IMAD R11, R32, 0x7effffff, RZ ;  /* 0x7effffff200b7824 */ /* 0x000fe200078e02ff */
[----:B------:R-:W-:Y:S01]  /*26f00*/  ISETP.GE.U32.AND P3, PT, R67, 0x7f000001, PT ;  /* 0x7f0000014300780c */ /* 0x000fe20003f66070 */
[----:B------:R-:W-:Y:S01]  /*26f10*/  IMAD.HI.U32 R76, R43, 0x7f000001, R6 ;  /* 0x7f0000012b4c7827 */ /* 0x000fe200078e0006 */
[----:B------:R-:W-:-:S02]  /*26f20*/  @P0 IADD3 R12, PT, PT, R12, -0x7f000001, RZ ;  /* 0x80ffffff0c0c0810 */ /* 0x000fc40007ffe0ff */
[----:B------:R-:W-:Y:S01]  /*26f30*/  @P2 IADD3 R58, PT, PT, R58, -0x7f000001, RZ ;  /* 0x80ffffff3a3a2810 */ /* 0x000fe20007ffe0ff */
[----:B------:R-:W-:Y:S01]  /*26f40*/  IMAD.WIDE.U32 R6, R63, UR10, RZ ;  /* 0x0000000a3f067c25 */ /* 0x000fe2000f8e00ff */
[----:B------:R-:W-:Y:S01]  /*26f50*/  ISETP.GE.U32.AND P6, PT, R106, 0x7f000001, PT ;  /* 0x7f0000016a00780c */ /* 0x000fe20003fc6070 */
[----:B------:R-:W-:Y:S01]  /*26f60*/  ISETP.GE.U32.AND P0, PT, R88, 0x7f000001, PT ;  /* 0x7f0000015800780c */ /* 0x000fe20003f06070 */
[----:B------:R-:W-:Y:S01]  /*26f70*/  ISETP.GE.U32.AND P2, PT, R133, 0x7f000001, PT ;  /* 0x7f0000018500780c */ /* 0x000fe20003f46070 */
[----:B------:R-:W-:Y:S01]  /*26f80*/  IMAD.HI.U32 R45, R45, 0x7f000001, R34 ;  /* 0x7f0000012d2d7827 */ /* 0x000fe200078e0022 */
[----:B------:R-:W-:Y:S01]  /*26f90*/  @P4 IADD3 R57, PT, PT, R57, -0x7f000001, RZ ;  /* 0x80ffffff39394810 */ /* 0x000fe20007ffe0ff */
[----:B------:R-:W-:Y:S02]  /*26fa0*/  ISETP.GE.U32.AND P4, PT, R132, 0x7f000001, PT ;  /* 0x7f0000018400780c */ /* 0x000fe40003f86070 */
[----:B------:R-:W-:Y:S01]  /*26fb0*/  IMAD.HI.U32 R11, R11, 0x7f000001, R32 ;  /* 0x7f0000010b0b7827 */ /* 0x000fe200078e0020 */
[----:B------:R-:W-:-:S03]  /*26fc0*/  IADD3 R127, PT, PT, R49, R46, RZ ;  /* 0x0000002e317f7210 */ /* 0x000fc60007ffe0ff */
[----:B------:R-:W-:Y:S01]  /*26fd0*/  IMAD.WIDE.U32 R34, R65, UR10, RZ ;  /* 0x0000000a41227c25 */ /* 0x000fe2000f8e00ff */
[----:B------:R-:W-:-:S03]  /*26fe0*/  IADD3 R72, PT, PT, R72, R73, RZ ;  /* 0x0000004948487210 */ /* 0x000fc60007ffe0ff */
[----:B------:R-:W-:Y:S01]  /*26ff0*/  IMAD.WIDE.U32 R32, R60, UR11, RZ ;  /* 0x0000000b3c207c25 */ /* 0x000fe2000f8e00ff */
[----:B------:R-:W-:-:S03]  /*27000*/  IADD3 R108, PT, PT, R108, R109, RZ ;  /* 0x0000006d6c6c7210 */ /* 0x000fc60007ffe0ff */
[----:B------:R-:W-:-:S04]  /*27010*/  IMAD.WIDE.U32 R52, R63, UR11, RZ ;  /* 0x0000000b3f347c25 */ /* 0x000fc8000f8e00ff */
[----:B------:R-:W-:Y:S02]  /*27020*/  IMAD R43, R6, 0x7effffff, RZ ;  /* 0x7effffff062b7824 */ /* 0x000fe400078e02ff */
[----:B------:R-:W-:Y:S02]  /*27030*/  IMAD R49, R34, 0x7effffff, RZ ;  /* 0x7effffff22317824 */ /* 0x000fe400078e02ff */
[----:B------:R-:W-:Y:S02]  /*27040*/  IMAD R73, R32, 0x7effffff, RZ ;  /* 0x7effffff20497824 */ /* 0x000fe400078e02ff */
[----:B------:R-:W-:Y:S02]  /*27050*/  IMAD R109, R52, 0x7effffff, RZ ;  /* 0x7effffff346d7824 */ /* 0x000fe400078e02ff */
[----:B------:R-:W-:Y:S01]  /*27060*/  IMAD.HI.U32 R50, R43, 0x7f000001, R6 ;  /* 0x7f0000012b327827 */ /* 0x000fe200078e0006 */
[----:B------:R-:W-:-:S03]  /*27070*/  @P1 IADD3 R47, PT, PT, R47, -0x7f000001, RZ ;  /* 0x80ffffff2f2f1810 */ /* 0x000fc60007ffe0ff */
[----:B------:R-:W-:Y:S01]  /*27080*/  IMAD.WIDE.U32 R6, R59, UR12, RZ ;  /* 0x0000000c3b067c25 */ /* 0x000fe2000f8e00ff */
[----:B------:R-:W-:Y:S01]  /*27090*/  ISETP.GE.U32.AND P1, PT, R44, 0x7f000001, PT ;  /* 0x7f0000012c00780c */ /* 0x000fe20003f26070 */
[----:B------:R-:W-:Y:S02]  /*270a0*/  @P3 IADD3 R67, PT, PT, R67, -0x7f000001, RZ ;  /* 0x80ffffff43433810 */ /* 0x000fe40007ffe0ff */
[----:B------:R-:W-:Y:S01]  /*270b0*/  IMAD.HI.U32 R46, R49, 0x7f000001, R34 ;  /* 0x7f000001312e7827 */ /* 0x000fe200078e0022 */
[----:B------:R-:W-:-:S03]  /*270c0*/  ISETP.GE.U32.AND P3, PT, R125, 0x7f000001, PT ;  /* 0x7f0000017d00780c */ /* 0x000fc60003f66070 */
[----:B------:R-:W-:-:S04]  /*270d0*/  IMAD.HI.U32 R73, R73, 0x7f000001, R32 ;  /* 0x7f00000149497827 */ /* 0x000fc800078e0020 */
[----:B------:R-:W-:Y:S01]  /*270e0*/  IMAD.HI.U32 R49, R109, 0x7f000001, R52 ;  /* 0x7f0000016d317827 */ /* 0x000fe200078e0034 */
[----:B------:R-:W-:-:S03]  /*270f0*/  @P6 IADD3 R106, PT, PT, R106, -0x7f000001, RZ ;  /* 0x80ffffff6a6a6810 */ /* 0x000fc60007ffe0ff */
[----:B------:R-:W-:Y:S01]  /*27100*/  IMAD.WIDE.U32 R32, R60, UR12, RZ ;  /* 0x0000000c3c207c25 */ /* 0x000fe2000f8e00ff */
[----:B------:R-:W-:-:S03]  /*27110*/  @P0 IADD3 R88, PT, PT, R88, -0x7f000001, RZ ;  /* 0x80ffffff58580810 */ /* 0x000fc60007ffe0ff */
[----:B------:R-:W-:Y:S01]  /*27120*/  IMAD.WIDE.U32 R52, R60, UR10, RZ ;  /* 0x0000000a3c347c25 */ /* 0x000fe2000f8e00ff */
[----:B------:R-:W-:-:S03]  /*27130*/  @P2 IADD3 R133, PT, PT, R133, -0x7f000001, RZ ;  /* 0x80ffffff85852810 */ /* 0x000fc60007ffe0ff */
[----:B------:R-:W-:Y:S01]  /*27140*/  IMAD R43, R6, 0x7effffff, RZ ;  /* 0x7effffff062b7824 */ /* 0x000fe200078e02ff */
[----:B------:R-:W-:Y:S01]  /*27150*/  ISETP.GE.U32.AND P6, PT, R83, 0x7f000001, PT ;  /* 0x7f0000015300780c */ /* 0x000fe20003fc6070 */
[----:B------:R-:W-:Y:S01]  /*27160*/  IMAD.WIDE.U32 R34, R59, UR11, RZ ;  /* 0x0000000b3b227c25 */ /* 0x000fe2000f8e00ff */
[----:B------:R-:W-:Y:S01]  /*27170*/  ISETP.GE.U32.AND P0, PT, R75, 0x7f000001, PT ;  /* 0x7f0000014b00780c */ /* 0x000fe20003f06070 */
[----:B------:R-:W-:Y:S01]  /*27180*/  ISETP.GE.U32.AND P2, PT, R72, 0x7f000001, PT ;  /* 0x7f0000014800780c */ /* 0x000fe20003f46070 */
[----:B------:R-:W-:Y:S01]  /*27190*/  @P4 IADD3 R132, PT, PT, R132, -0x7f000001, RZ ;  /* 0x80ffffff84844810 */ /* 0x000fe20007ffe0ff */
[----:B------:R-:W-:Y:S01]  /*271a0*/  IMAD R147, R32, 0x7effffff, RZ ;  /* 0x7effffff20937824 */ /* 0x000fe200078e02ff */
[----:B------:R-:W-:Y:S01]  /*271b0*/  ISETP.GE.U32.AND P4, PT, R97, 0x7f000001, PT ;  /* 0x7f0000016100780c */ /* 0x000fe20003f86070 */
[----:B------:R-:W-:Y:S02]  /*271c0*/  IMAD R109, R52, 0x7effffff, RZ ;  /* 0x7effffff346d7824 */ /* 0x000fe400078e02ff */
[----:B------:R-:W-:Y:S01]  /*271d0*/  IMAD.HI.U32 R43, R43, 0x7f000001, R6 ;  /* 0x7f0000012b2b7827 */ /* 0x000fe200078e0006 */
[----:B------:R-:W-:-:S03]  /*271e0*/  IADD3 R93, PT, PT, R93, R117, RZ ;  /* 0x000000755d5d7210 */ /* 0x000fc60007ffe0ff */
[----:B------:R-:W-:-:S04]  /*271f0*/  IMAD.WIDE.U32 R6, R60, UR13, RZ ;  /* 0x0000000d3c067c25 */ /* 0x000fc8000f8e00ff */
[----:B------:R-:W-:Y:S02]  /*27200*/  IMAD R117, R34, 0x7effffff, RZ ;  /* 0x7effffff22757824 */ /* 0x000fe400078e02ff */
[----:B------:R-:W-:-:S04]  /*27210*/  IMAD.HI.U32 R66, R147, 0x7f000001, R32 ;  /* 0x7f00000193427827 */ /* 0x000fc800078e0020 */
[----:B------:R-:W-:Y:S01]  /*27220*/  IMAD.HI.U32 R109, R109, 0x7f000001, R52 ;  /* 0x7f0000016d6d7827 */ /* 0x000fe200078e0034 */
[----:B------:R-:W-:-:S03]  /*27230*/  @P1 IADD3 R44, PT, PT, R44, -0x7f000001, RZ ;  /* 0x80ffffff2c2c1810 */ /* 0x000fc60007ffe0ff */
[----:B------:R-:W-:-:S04]  /*27240*/  IMAD.WIDE.U32 R32, R65, UR12, RZ ;  /* 0x0000000c41207c25 */ /* 0x000fc8000f8e00ff */
[----:B------:R-:W-:Y:S01]  /*27250*/  IMAD R53, R6, 0x7effffff, RZ ;  /* 0x7effffff06357824 */ /* 0x000fe200078e02ff */
[----:B------:R-:W-:Y:S01]  /*27260*/  IADD3 R101, PT, PT, R101, R100, RZ ;  /* 0x0000006465657210 */ /* 0x000fe20007ffe0ff */
[----:B------:R-:W-:Y:S01]  /*27270*/  IMAD.HI.U32 R78, R117, 0x7f000001, R34 ;  /* 0x7f000001754e7827 */ /* 0x000fe200078e0022 */
[----:B------:R-:W-:Y:S01]  /*27280*/  ISETP.GE.U32.AND P1, PT, R106, 0x7f000001, PT ;  /* 0x7f0000016a00780c */ /* 0x000fe20003f26070 */
[----:B------:R-:W-:Y:S01]  /*27290*/  @P3 IADD3 R125, PT, PT, R125, -0x7f000001, RZ ;  /* 0x80ffffff7d7d3810 */ /* 0x000fe20007ffe0ff */
[----:B------:R-:W-:Y:S01]  /*272a0*/  ISETP.GE.U32.AND P3, PT, R139, 0x7f000001, PT ;  /* 0x7f0000018b00780c */ /* 0x000fe20003f66070 */
[----:B------:R-:W-:Y:S02]  /*272b0*/  IMAD R35, R32, 0x7effffff, RZ ;  /* 0x7effffff20237824 */ /* 0x000fe400078e02ff */
[----:B------:R-:W-:Y:S01]  /*272c0*/  IMAD.HI.U32 R53, R53, 0x7f000001, R6 ;  /* 0x7f00000135357827 */ /* 0x000fe200078e0006 */
[----:B------:R-:W-:Y:S02]  /*272d0*/  IADD3 R123, PT, PT, R123, R86, RZ ;  /* 0x000000567b7b7210 */ /* 0x000fe40007ffe0ff */
[----:B------:R-:W-:-:S02]  /*272e0*/  @P6 IADD3 R83, PT, PT, R83, -0x7f000001, RZ ;  /* 0x80ffffff53536810 */ /* 0x000fc40007ffe0ff */
[----:B------:R-:W-:Y:S01]  /*272f0*/  @P0 IADD3 R75, PT, PT, R75, -0x7f000001, RZ ;  /* 0x80ffffff4b4b0810 */ /* 0x000fe20007ffe0ff */
[----:B------:R-:W-:Y:S01]  /*27300*/  IMAD.WIDE.U32 R6, R63, UR13, RZ ;  /* 0x0000000d3f067c25 */ /* 0x000fe2000f8e00ff */
[----:B------:R-:W-:Y:S01]  /*27310*/  @P2 IADD3 R72, PT, PT, R72, -0x7f000001, RZ ;  /* 0x80ffffff48482810 */ /* 0x000fe20007ffe0ff */
[----:B------:R-:W-:Y:S01]  /*27320*/  ISETP.GE.U32.AND P6, PT, R127, 0x7f000001, PT ;  /* 0x7f0000017f00780c */ /* 0x000fe20003fc6070 */
[----:B------:R-:W-:Y:S01]  /*27330*/  ISETP.GE.U32.AND P2, PT, R98, 0x7f000001, PT ;  /* 0x7f0000016200780c */ /* 0x000fe20003f46070 */
[----:B------:R-:W-:Y:S01]  /*27340*/  IMAD.HI.U32 R86, R35, 0x7f000001, R32 ;  /* 0x7f00000123567827 */ /* 0x000fe200078e0020 */
[----:B------:R-:W-:Y:S01]  /*27350*/  @P4 IADD3 R97, PT, PT, R97, -0x7f000001, RZ ;  /* 0x80ffffff61614810 */ /* 0x000fe20007ffe0ff */
[----:B------:R-:W-:Y:S01]  /*27360*/  ISETP.GE.U32.AND P0, PT, R101, 0x7f000001, PT ;  /* 0x7f0000016500780c */ /* 0x000fe20003f06070 */
[----:B------:R-:W-:Y:S01]  /*27370*/  ISETP.GE.U32.AND P4, PT, R41, 0x7f000001, PT ;  /* 0x7f0000012900780c */ /* 0x000fe20003f86070 */
[----:B------:R-:W-:Y:S01]  /*27380*/  IMAD R33, R6, 0x7effffff, RZ ;  /* 0x7effffff06217824 */ /* 0x000fe200078e02ff */
[----:B------:R-:W-:Y:S01]  /*27390*/  IADD3 R95, PT, PT, R95, R96, RZ ;  /* 0x000000605f5f7210 */ /* 0x000fe20007ffe0ff */
[----:B------:R-:W-:Y:S01]  /*273a0*/  ISETP.GE.U32.AND P5, PT, R136, 0x7f000001, PT ;  /* 0x7f0000018800780c */ /* 0x000fe20003fa6070 */
[----:B------:R-:W-:Y:S01]  /*273b0*/  IADD3 R94, PT, PT, R91, R94, RZ ;  /* 0x0000005e5b5e7210 */ /* 0x000fe20007ffe0ff */
[----:B------:R-:W-:Y:S01]  /*273c0*/  IMAD.HI.U32 R52, R33, 0x7f000001, R6 ;  /* 0x7f00000121347827 */ /* 0x000fe200078e0006 */
[----:B------:R-:W-:-:S02]  /*273d0*/  @P1 IADD3 R106, PT, PT, R106, -0x7f000001, RZ ;  /* 0x80ffffff6a6a1810 */ /* 0x000fc40007ffe0ff */
[----:B------:R-:W-:Y:S01]  /*273e0*/  IADD3 R117, PT, PT, R12, R58, RZ ;  /* 0x0000003a0c757210 */ /* 0x000fe20007ffe0ff */
[----:B------:R-:W2:Y:S01]  /*273f0*/  LDL R34, [R1+0x118] ;  /* 0x0001180001227983 */ /* 0x000ea20000100800 */
[----:B------:R-:W-:Y:S01]  /*27400*/  IMAD.WIDE.U32 R6, R65, UR13, RZ ;  /* 0x0000000d41067c25 */ /* 0x000fe2000f8e00ff */
[----:B------:R-:W-:Y:S01]  /*27410*/  ISETP.GE.U32.AND P1, PT, R80, 0x7f000001, PT ;  /* 0x7f0000015000780c */ /* 0x000fe20003f26070 */
[----:B------:R-:W-:Y:S01]  /*27420*/  @P3 IADD3 R139, PT, PT, R139, -0x7f000001, RZ ;  /* 0x80ffffff8b8b3810 */ /* 0x000fe20007ffe0ff */
[----:B------:R-:W-:Y:S01]  /*27430*/  ISETP.GE.U32.AND P3, PT, R95, 0x7f000001, PT ;  /* 0x7f0000015f00780c */ /* 0x000fe20003f66070 */
[----:B------:R-:W-:Y:S01]  /*27440*/  IMAD R33, R6, 0x7effffff, RZ ;  /* 0x7effffff06217824 */ /* 0x000fe200078e02ff */
[----:B------:R-:W-:Y:S02]  /*27450*/  @P6 IADD3 R127, PT, PT, R127, -0x7f000001, RZ ;  /* 0x80ffffff7f7f6810 */ /* 0x000fe40007ffe0ff */
[----:B------:R-:W-:Y:S02]  /*27460*/  @P2 IADD3 R98, PT, PT, R98, -0x7f000001, RZ ;  /* 0x80ffffff62622810 */ /* 0x000fe40007ffe0ff */
[----:B------:R-:W-:Y:S01]  /*27470*/  @P0 IADD3 R101, PT, PT, R101, -0x7f000001, RZ ;  /* 0x80ffffff65650810 */ /* 0x000fe20007ffe0ff */
[----:B------:R-:W-:Y:S01]  /*27480*/  IMAD.HI.U32 R60, R33, 0x7f000001, R6 ;  /* 0x7f000001213c7827 */ /* 0x000fe200078e0006 */
[----:B------:R-:W-:Y:S01]  /*27490*/  ISETP.GE.U32.AND P6, PT, R38, 0x7f000001, PT ;  /* 0x7f0000012600780c */ /* 0x000fe20003fc6070 */
[----:B------:R-:W-:Y:S01]  /*274a0*/  ISETP.GE.U32.AND P2, PT, R108, 0x7f000001, PT ;  /* 0x7f0000016c00780c */ /* 0x000fe20003f46070 */
[----:B------:R-:W-:Y:S01]  /*274b0*/  @P4 IADD3 R41, PT, PT, R41, -0x7f000001, RZ ;  /* 0x80ffffff29294810 */ /* 0x000fe20007ffe0ff */
[----:B------:R-:W-:Y:S01]  /*274c0*/  IMAD R7, R36, 0x7effffff, RZ ;  /* 0x7effffff24077824 */ /* 0x000fe200078e02ff */
[----:B------:R-:W-:Y:S01]  /*274d0*/  ISETP.GE.U32.AND P0, PT, R93, 0x7f000001, PT ;  /* 0x7f0000015d00780c */ /* 0x000fe20003f06070 */
[----:B------:R-:W-:-:S02]  /*274e0*/  IADD3 R91, PT, PT, R110, R114, RZ ;  /* 0x000000726e5b7210 */ /* 0x000fc40007ffe0ff */
[----:B------:R-:W-:Y:S01]  /*274f0*/  IADD3 R35, PT, PT, R125, R48, RZ ;  /* 0x000000307d237210 */ /* 0x000fe20007ffe0ff */
[----:B------:R-:W-:Y:S01]  /*27500*/  IMAD.HI.U32 R36, R7, 0x7f000001, R36 ;  /* 0x7f00000107247827 */ /* 0x000fe200078e0024 */
[----:B------:R-:W-:Y:S02]  /*27510*/  @P1 IADD3 R80, PT, PT, R80, -0x7f000001, RZ ;  /* 0x80ffffff50501810 */ /* 0x000fe40007ffe0ff */
[----:B------:R-:W-:Y:S01]  /*27520*/  @P5 IADD3 R136, PT, PT, R136, -0x7f000001, RZ ;  /* 0x80ffffff88885810 */ /* 0x000fe20007ffe0ff */
[----:B------:R-:W2:Y:S01]  /*27530*/  LDL R12, [R1+0x11c] ;  /* 0x00011c00010c7983 */ /* 0x000ea20000100800 */
[----:B------:R-:W-:Y:S01]  /*27540*/  IMAD.WIDE.U32 R6, R41, 0x5fffffa, RZ ;  /* 0x05fffffa29067825 */ /* 0x000fe200078e00ff */
[----:B------:R-:W-:Y:S01]  /*27550*/  ISETP.GE.U32.AND P1, PT, R115, 0x7f000001, PT ;  /* 0x7f0000017300780c */ /* 0x000fe20003f26070 */
[----:B------:R-:W-:Y:S02]  /*27560*/  IADD3 R171, PT, PT, R144, R171, RZ ;  /* 0x000000ab90ab7210 */ /* 0x000fe40007ffe0ff */
[----:B------:R-:W-:Y:S01]  /*27570*/  IADD3 R174, PT, PT, R167, R174, RZ ;  /* 0x000000aea7ae7210 */ /* 0x000fe20007ffe0ff */
[----:B------:R-:W-:Y:S01]  /*27580*/  IMAD R41, R41, 0x6, RZ ;  /* 0x0000000629297824 */ /* 0x000fe200078e02ff */
[----:B------:R-:W-:Y:S01]  /*27590*/  @P3 IADD3 R95, PT, PT, R95, -0x7f000001, RZ ;  /* 0x80ffffff5f5f3810 */ /* 0x000fe20007ffe0ff */
[----:B------:R-:W-:Y:S01]  /*275a0*/  ISETP.GE.U32.AND P4, PT, R42, 0x7f000001, PT ;  /* 0x7f0000012a00780c */ /* 0x000fe20003f86070 */
[----:B------:R-:W-:Y:S01]  /*275b0*/  ISETP.GE.U32.AND P3, PT, R91, 0x7f000001, PT ;  /* 0x7f0000015b00780c */ /* 0x000fe20003f66070 */
[----:B------:R-:W-:Y:S01]  /*275c0*/  IMAD.HI.U32 R48, R41, 0x7f000001, R6 ;  /* 0x7f00000129307827 */ /* 0x000fe200078e0006 */
[----:B------:R-:W-:Y:S01]  /*275d0*/  @P6 IADD3 R38, PT, PT, R38, -0x7f000001, RZ ;  /* 0x80ffffff26266810 */ /* 0x000fe20007ffe0ff */
[----:B------:R-:W2:Y:S01]  /*275e0*/  LDL R41, [R1+0x114] ;  /* 0x0001140001297983 */ /* 0x000ea20000100800 */
[----:B------:R-:W-:-:S02]  /*275f0*/  @P2 IADD3 R108, PT, PT, R108, -0x7f000001, RZ ;  /* 0x80ffffff6c6c2810 */ /* 0x000fc40007ffe0ff */
[----:B------:R-:W-:Y:S01]  /*27600*/  @P0 IADD3 R93, PT, PT, R93, -0x7f000001, RZ ;  /* 0x80ffffff5d5d0810 */ /* 0x000fe20007ffe0ff */
[----:B------:R-:W-:Y:S01]  /*27610*/  ISETP.GE.U32.AND P5, PT, R134, 0x7f000001, PT ;  /* 0x7f0000018600780c */ /* 0x000fe20003fa6070 */
        /* <DEDUP_REMOVED lines=9> */
[----:B------:R-:W2:Y:S02]  /*276b0*/  LDL R65, [R1+0x110] ;  /* 0x0001100001417983 */ /* 0x000ea40000100800 */
[----:B------:R-:W-:-:S02]  /*276c0*/  @P5 IADD3 R134, PT, PT, R134, -0x7f000001, RZ ;  /* 0x80ffffff86865810 */ /* 0x000fc40007ffe0ff */
[----:B------:R-:W-:Y:S02]  /*276d0*/  @P6 IADD3 R94, PT, PT, R94, -0x7f000001, RZ ;  /* 0x80ffffff5e5e6810 */ /* 0x000fe40007ffe0ff */
[----:B------:R-:W-:Y:S02]  /*276e0*/  @P2 IADD3 R76, PT, PT, R76, -0x7f000001, RZ ;  /* 0x80ffffff4c4c2810 */ /* 0x000fe40007ffe0ff */
[----:B------:R-:W-:Y:S01]  /*276f0*/  @P0 IADD3 R39, PT, PT, R39, -0x7f000001, RZ ;  /* 0x80ffffff27270810 */ /* 0x000fe20007ffe0ff */
[----:B------:R-:W-:Y:S01]  /*27700*/  ISETP.GE.U32.AND P5, PT, R102, 0x7f000001, PT ;  /* 0x7f0000016600780c */ /* 0x000fe20003fa6070 */
        /* <DEDUP_REMOVED lines=8> */
[----:B------:R-:W-:-:S03]  /*27790*/  ISETP.GE.U32.AND P3, PT, R135, 0x7f000001, PT ;  /* 0x7f0000018700780c */ /* 0x000fc60003f66070 */
        /* <DEDUP_REMOVED lines=8> */
[----:B------:R-:W-:Y:S01]  /*27820*/  IMAD.WIDE.U32 R6, R42, 0x5fffffa, RZ ;  /* 0x05fffffa2a067825 */ /* 0x000fe200078e00ff */
[----:B------:R-:W-:-:S02]  /*27830*/  @P1 IADD3 R137, PT, PT, R137, -0x7f000001, RZ ;  /* 0x80ffffff89891810 */ /* 0x000fc40007ffe0ff */
[----:B------:R-:W-:Y:S01]  /*27840*/  @P4 IADD3 R171, PT, PT, R171, -0x7f000001, RZ ;  /* 0x80ffffffabab4810 */ /* 0x000fe20007ffe0ff */
[----:B------:R-:W-:Y:S01]  /*27850*/  IMAD R33, R42, 0x6, RZ ;  /* 0x000000062a217824 */ /* 0x000fe200078e02ff */
[----:B------:R-:W-:Y:S01]  /*27860*/  IADD3 R141, PT, PT, R146, R141, RZ ;  /* 0x0000008d928d7210 */ /* 0x000fe20007ffe0ff */
[----:B------:R-:W-:Y:S01]  /*27870*/  ISETP.GE.U32.AND P1, PT, R143, 0x7f000001, PT ;  /* 0x7f0000018f00780c */ /* 0x000fe20003f26070 */
[----:B------:R-:W-:Y:S01]  /*27880*/  ISETP.GE.U32.AND P4, PT, R11, 0x7f000001, PT ;  /* 0x7f0000010b00780c */ /* 0x000fe20003f86070 */
[----:B------:R-:W-:Y:S01]  /*27890*/  @P3 IADD3 R135, PT, PT, R135, -0x7f000001, RZ ;  /* 0x80ffffff87873810 */ /* 0x000fe20007ffe0ff */
[----:B------:R-:W-:Y:S01]  /*278a0*/  IMAD.HI.U32 R42, R33, 0x7f000001, R6 ;  /* 0x7f000001212a7827 */ /* 0x000fe200078e0006 */
[----:B------:R-:W-:Y:S01]  /*278b0*/  ISETP.GE.U32.AND P3, PT, R50, 0x7f000001, PT ;  /* 0x7f0000013200780c */ /* 0x000fe20003f66070 */
[----:B------:R-:W-:Y:S02]  /*278c0*/  @P5 IADD3 R116, PT, PT, R116, -0x7f000001, RZ ;  /* 0x80ffffff74745810 */ /* 0x000fe40007ffe0ff */
[----:B------:R-:W-:Y:S01]  /*278d0*/  IMAD.WIDE.U32 R6, R76, 0x5fffffa, RZ ;  /* 0x05fffffa4c067825 */ /* 0x000fe200078e00ff */
[----:B------:R-:W-:-:S02]  /*278e0*/  @P2 IADD3 R174, PT, PT, R174, -0x7f000001, RZ ;  /* 0x80ffffffaeae2810 */ /* 0x000fc40007ffe0ff */
[----:B------:R-:W-:Y:S02]  /*278f0*/  @P0 IADD3 R45, PT, PT, R45, -0x7f000001, RZ ;  /* 0x80ffffff2d2d0810 */ /* 0x000fe40007ffe0ff */
[----:B------:R-:W-:Y:S01]  /*27900*/  @P6 IADD3 R86, PT, PT, R86, -0x7f000001, RZ ;  /* 0x80ffffff56566810 */ /* 0x000fe20007ffe0ff */
[----:B------:R-:W-:Y:S01]  /*27910*/  IMAD R37, R76, 0x6, RZ ;  /* 0x000000064c257824 */ /* 0x000fe200078e02ff */
[----:B------:R-:W-:Y:S01]  /*27920*/  ISETP.GE.U32.AND P5, PT, R141, 0x7f000001, PT ;  /* 0x7f0000018d00780c */ /* 0x000fe20003fa6070 */
[----:B------:R-:W-:Y:S01]  /*27930*/  IMAD.WIDE.U32 R32, R36, 0x5fffffa, RZ ;  /* 0x05fffffa24207825 */ /* 0x000fe200078e00ff */
[----:B------:R-:W-:Y:S01]  /*27940*/  ISETP.GE.U32.AND P2, PT, R46, 0x7f000001, PT ;  /* 0x7f0000012e00780c */ /* 0x000fe20003f46070 */
[----:B------:R-:W-:Y:S02]  /*27950*/  ISETP.GE.U32.AND P0, PT, R49, 0x7f000001, PT ;  /* 0x7f0000013100780c */ /* 0x000fe40003f06070 */
[----:B------:R-:W-:Y:S01]  /*27960*/  IMAD R63, R36, 0x6, RZ ;  /* 0x00000006243f7824 */ /* 0x000fe200078e02ff */
[----:B------:R-:W-:Y:S01]  /*27970*/  IADD3 R121, PT, PT, R121, R84, RZ ;  /* 0x0000005479797210 */ /* 0x000fe20007ffe0ff */
[----:B------:R-:W-:Y:S01]  /*27980*/  IMAD.HI.U32 R76, R37, 0x7f000001, R6 ;  /* 0x7f000001254c7827 */ /* 0x000fe200078e0006 */
[----:B------:R-:W-:Y:S01]  /*27990*/  IADD3 R84, PT, PT, R44, R57, RZ ;  /* 0x000000392c547210 */ /* 0x000fe20007ffe0ff */
[----:B------:R-:W-:-:S02]  /*279a0*/  ISETP.GE.U32.AND P6, PT, R43, 0x7f000001, PT ;  /* 0x7f0000012b00780c */ /* 0x000fc40003fc6070 */
[----:B------:R-:W-:Y:S01]  /*279b0*/  IMAD.WIDE.U32 R6, R86, 0x5fffffa, RZ ;  /* 0x05fffffa56067825 */ /* 0x000fe200078e00ff */
[----:B------:R-:W-:-:S03]  /*279c0*/  @P1 IADD3 R143, PT, PT, R143, -0x7f000001, RZ ;  /* 0x80ffffff8f8f1810 */ /* 0x000fc60007ffe0ff */
[----:B------:R-:W-:Y:S01]  /*279d0*/  IMAD.HI.U32 R63, R63, 0x7f000001, R32 ;  /* 0x7f0000013f3f7827 */ /* 0x000fe200078e0020 */
[----:B------:R-:W-:-:S03]  /*279e0*/  @P4 IADD3 R11, PT, PT, R11, -0x7f000001, RZ ;  /* 0x80ffffff0b0b4810 */ /* 0x000fc60007ffe0ff */
[----:B------:R-:W-:Y:S01]  /*279f0*/  IMAD R33, R86, 0x6, RZ ;  /* 0x0000000656217824 */ /* 0x000fe200078e02ff */
[----:B------:R-:W-:Y:S01]  /*27a00*/  IADD3 R145, PT, PT, R145, R169, RZ ;  /* 0x000000a991917210 */ /* 0x000fe20007ffe0ff */
[----:B------:R-:W-:Y:S01]  /*27a10*/  ISETP.GE.U32.AND P1, PT, R73, 0x7f000001, PT ;  /* 0x7f0000014900780c */ /* 0x000fe20003f26070 */
[----:B------:R-:W-:Y:S01]  /*27a20*/  IADD3 R135, PT, PT, R135, R0, RZ ;  /* 0x0000000087877210 */ /* 0x000fe20007ffe0ff */
[----:B------:R-:W-:Y:S01]  /*27a30*/  ISETP.GE.U32.AND P4, PT, R131, 0x7f000001, PT ;  /* 0x7f0000018300780c */ /* 0x000fe20003f86070 */
[----:B------:R-:W-:Y:S01]  /*27a40*/  @P3 IADD3 R50, PT, PT, R50, -0x7f000001, RZ ;  /* 0x80ffffff32323810 */ /* 0x000fe20007ffe0ff */
[----:B------:R-:W-:Y:S01]  /*27a50*/  ISETP.GE.U32.AND P3, PT, R84, 0x7f000001, PT ;  /* 0x7f0000015400780c */ /* 0x000fe20003f66070 */
[----:B------:R-:W-:Y:S02]  /*27a60*/  IMAD.HI.U32 R0, R33, 0x7f000001, R6 ;  /* 0x7f00000121007827 */ /* 0x000fe400078e0006 */
[----:B------:R-:W2:Y:S01]  /*27a70*/  LDL.64 R6, [R1+0x100] ;  /* 0x0001000001067983 */ /* 0x000ea20000100a00 */
[----:B------:R-:W-:-:S02]  /*27a80*/  @P5 IADD3 R141, PT, PT, R141, -0x7f000001, RZ ;  /* 0x80ffffff8d8d5810 */ /* 0x000fc40007ffe0ff */
        /* <DEDUP_REMOVED lines=35> */
[----:B------:R-:W-:Y:S02]  /*27cc0*/  IADD3 R47, PT, PT, R132, R47, RZ ;  /* 0x0000002f842f7210 */ /* 0x000fe40007ffe0ff */
[----:B------:R-:W-:Y:S02]  /*27cd0*/  IADD3 R44, PT, PT, R136, R67, RZ ;  /* 0x00000043882c7210 */ /* 0x000fe40007ffe0ff */
        /* <DEDUP_REMOVED lines=16> */
[----:B------:R-:W-:Y:S02]  /*27de0*/  @P1 IADD3 R53, PT, PT, R53, -0x7f000001, RZ ;  /* 0x80ffffff35351810 */ /* 0x000fe40007ffe0ff */
[----:B------:R-:W-:Y:S02]  /*27df0*/  @P6 IADD3 R61, PT, PT, R61, -0x7f000001, RZ ;  /* 0x80ffffff3d3d6810 */ /* 0x000fe40007ffe0ff */
[----:B------:R-:W-:Y:S02]  /*27e00*/  @P4 IADD3 R47, PT, PT, R47, -0x7f000001, RZ ;  /* 0x80ffffff2f2f4810 */ /* 0x000fe40007ffe0ff */
[----:B------:R-:W-:Y:S01]  /*27e10*/  IADD3 R80, PT, PT, R139, R80, RZ ;  /* 0x000000508b507210 */ /* 0x000fe20007ffe0ff */
[----:B------:R-:W-:Y:S01]  /*27e20*/  ISETP.GE.U32.AND P1, PT, R4, 0x7f000001, PT ;  /* 0x7f0000010400780c */ /* 0x000fe20003f26070 */
[----:B------:R-:W-:Y:S01]  /*27e30*/  ISETP.GE.U32.AND P6, PT, R58, 0x7f000001, PT ;  /* 0x7f0000013a00780c */ /* 0x000fe20003fc6070 */
[----:B------:R-:W-:Y:S01]  /*27e40*/  ISETP.GE.U32.AND P4, PT, R72, 0x7f000001, PT ;  /* 0x7f0000014800780c */ /* 0x000fe20003f86070 */
[----:B------:R-:W-:Y:S01]  /*27e50*/  @P3 IADD3 R44, PT, PT, R44, -0x7f000001, RZ ;  /* 0x80ffffff2c2c3810 */ /* 0x000fe20007ffe0ff */
[----:B------:R-:W-:Y:S01]  /*27e60*/  ISETP.GE.U32.AND P3, PT, R79, 0x7f000001, PT ;  /* 0x7f0000014f00780c */ /* 0x000fe20003f66070 */
[----:B------:R-:W-:-:S02]  /*27e70*/  @P5 IADD3 R0, PT, PT, R0, -0x7f000001, RZ ;  /* 0x80ffffff00005810 */ /* 0x000fc40007ffe0ff */
[----:B------:R-:W-:Y:S02]  /*27e80*/  @P2 IADD3 R71, PT, PT, R71, -0x7f000001, RZ ;  /* 0x80ffffff47472810 */ /* 0x000fe40007ffe0ff */
[----:B------:R-:W-:Y:S01]  /*27e90*/  @P0 IADD3 R35, PT, PT, R35, -0x7f000001, RZ ;  /* 0x80ffffff23230810 */ /* 0x000fe20007ffe0ff */
[----:B------:R-:W-:Y:S01]  /*27ea0*/  ISETP.GE.U32.AND P5, PT, R56, 0x7f000001, PT ;  /* 0x7f0000013800780c */ /* 0x000fe20003fa6070 */
[----:B------:R-:W-:Y:S01]  /*27eb0*/  ISETP.GE.U32.AND P2, PT, R80, 0x7f000001, PT ;  /* 0x7f0000015000780c */ /* 0x000fe20003f46070 */
[----:B------:R-:W-:Y:S01]  /*27ec0*/  ISETP.GE.U32.AND P0, PT, R81, 0x7f000001, PT ;  /* 0x7f0000015100780c */ /* 0x000fe20003f06070 */
[----:B------:R-:W-:Y:S02]  /*27ed0*/  IADD3 R127, PT, PT, R127, R74, RZ ;  /* 0x0000004a7f7f7210 */ /* 0x000fe40007ffe0ff */
[----:B------:R-:W-:Y:S02]  /*27ee0*/  IADD3 R84, PT, PT, R84, R131, RZ ;  /* 0x0000008354547210 */ /* 0x000fe40007ffe0ff */
[----:B------:R-:W-:-:S02]  /*27ef0*/  IADD3 R98, PT, PT, R95, R98, RZ ;  /* 0x000000625f627210 */ /* 0x000fc40007ffe0ff */
        /* <DEDUP_REMOVED lines=17> */
[----:B------:R-:W-:-:S02]  /*28010*/  @P1 IADD3 R77, PT, PT, R77, -0x7f000001, RZ ;  /* 0x80ffffff4d4d1810 */ /* 0x000fc40007ffe0ff */
[----:B------:R-:W-:Y:S02]  /*28020*/  @P6 IADD3 R127, PT, PT, R127, -0x7f000001, RZ ;  /* 0x80ffffff7f7f6810 */ /* 0x000fe40007ffe0ff */
[----:B------:R-:W-:Y:S01]  /*28030*/  @P4 IADD3 R84, PT, PT, R84, -0x7f000001, RZ ;  /* 0x80ffffff54544810 */ /* 0x000fe20007ffe0ff */
[----:B------:R-:W-:Y:S01]  /*28040*/  ISETP.GE.U32.AND P1, PT, R90, 0x7f000001, PT ;  /* 0x7f0000015a00780c */ /* 0x000fe20003f26070 */
        /* <DEDUP_REMOVED lines=14> */
[----:B------:R-:W-:Y:S02]  /*28130*/  @P4 IADD3 R97, PT, PT, R97, -0x7f000001, RZ ;  /* 0x80ffffff61614810 */ /* 0x000fe40007ffe0ff */
[----:B------:R-:W-:Y:S01]  /*28140*/  IADD3 R70, PT, PT, R50, R73, RZ ;  /* 0x0000004932467210 */ /* 0x000fe20007ffe0ff */
[----:B------:R-:W-:Y:S01]  /*28150*/  ISETP.GE.U32.AND P1, PT, R91, 0x7f000001, PT ;  /* 0x7f0000015b00780c */ /* 0x000fe20003f26070 */
[----:B------:R-:W-:Y:S01]  /*28160*/  ISETP.GE.U32.AND P6, PT, R118, 0x7f000001, PT ;  /* 0x7f0000017600780c */ /* 0x000fe20003fc6070 */
[----:B------:R-:W-:Y:S01]  /*28170*/  ISETP.GE.U32.AND P4, PT, R107, 0x7f000001, PT ;  /* 0x7f0000016b00780c */ /* 0x000fe20003f86070 */
[----:B------:R-:W-:Y:S02]  /*28180*/  @P3 IADD3 R124, PT, PT, R124, -0x7f000001, RZ ;  /* 0x80ffffff7c7c3810 */ /* 0x000fe40007ffe0ff */
        /* <DEDUP_REMOVED lines=10> */
[----:B------:R-:W-:Y:S02]  /*28230*/  @P6 IADD3 R118, PT, PT, R118, -0x7f000001, RZ ;  /* 0x80ffffff76766810 */ /* 0x000fe40007ffe0ff */
[----:B------:R-:W-:Y:S01]  /*28240*/  @P4 IADD3 R107, PT, PT, R107, -0x7f000001, RZ ;  /* 0x80ffffff6b6b4810 */ /* 0x000fe20007ffe0ff */
[----:B------:R-:W-:Y:S01]  /*28250*/  ISETP.GE.U32.AND P1, PT, R87, 0x7f000001, PT ;  /* 0x7f0000015700780c */ /* 0x000fe20003f26070 */
[----:B------:R-:W-:Y:S01]  /*28260*/  IADD3 R75, PT, PT, R109, R78, RZ ;  /* 0x0000004e6d4b7210 */ /* 0x000fe20007ffe0ff */
[----:B------:R-:W-:Y:S01]  /*28270*/  ISETP.GE.U32.AND P4, PT, R49, 0x7f000001, PT ;  /* 0x7f0000013100780c */ /* 0x000fe20003f86070 */
[----:B------:R-:W-:Y:S01]  /*28280*/  ISETP.GE.U32.AND P6, PT, R83, 0x7f000001, PT ;  /* 0x7f0000015300780c */ /* 0x000fe20003fc6070 */
[----:B------:R-:W-:Y:S02]  /*28290*/  @P5 IADD3 R120, PT, PT, R120, -0x7f000001, RZ ;  /* 0x80ffffff78785810 */ /* 0x000fe40007ffe0ff */
[----:B------:R-:W-:Y:S02]  /*282a0*/  @P2 IADD3 R124, PT, PT, R124, -0x7f000001, RZ ;  /* 0x80ffffff7c7c2810 */ /* 0x000fe40007ffe0ff */
[----:B------:R-:W-:Y:S01]  /*282b0*/  @P0 IADD3 R70, PT, PT, R70, -0x7f000001, RZ ;  /* 0x80ffffff46460810 */ /* 0x000fe20007ffe0ff */
[----:B------:R-:W-:Y:S01]  /*282c0*/  ISETP.GE.U32.AND P5, PT, R75, 0x7f000001, PT ;  /* 0x7f0000014b00780c */ /* 0x000fe20003fa6070 */
[----:B------:R-:W-:Y:S01]  /*282d0*/  ISETP.GE.U32.AND P0, PT, R113, 0x7f000001, PT ;  /* 0x7f0000017100780c */ /* 0x000fe20003f06070 */
[----:B------:R-:W-:-:S02]  /*282e0*/  ISETP.GE.U32.AND P2, PT, R108, 0x7f000001, PT ;  /* 0x7f0000016c00780c */ /* 0x000fc40003f46070 */
[----:B------:R-:W-:Y:S01]  /*282f0*/  @P1 IADD3 R87, PT, PT, R87, -0x7f000001, RZ ;  /* 0x80ffffff57571810 */ /* 0x000fe20007ffe0ff */
[----:B------:R-:W-:Y:S01]  /*28300*/  ISETP.GE.U32.AND P1, PT, R118, 0x7f000001, PT ;  /* 0x7f0000017600780c */ /* 0x000fe20003f26070 */
[----:B------:R-:W-:Y:S02]  /*28310*/  @P4 IADD3 R49, PT, PT, R49, -0x7f000001, RZ ;  /* 0x80ffffff31314810 */ /* 0x000fe40007ffe0ff */
[----:B------:R-:W-:Y:S01]  /*28320*/  @P6 IADD3 R83, PT, PT, R83, -0x7f000001, RZ ;  /* 0x80ffffff53536810 */ /* 0x000fe20007ffe0ff */
[----:B------:R-:W-:Y:S01]  /*28330*/  ISETP.GE.U32.AND P4, PT, R119, 0x7f000001, PT ;  /* 0x7f0000017700780c */ /* 0x000fe20003f86070 */
[----:B------:R-:W-:-:S03]  /*28340*/  ISETP.GE.U32.AND P6, PT, R42, 0x7f000001, PT ;  /* 0x7f0000012a00780c */ /* 0x000fc60003fc6070 */
[----:B------:R-:W-:Y:S02]  /*28350*/  @P5 IADD3 R75, PT, PT, R75, -0x7f000001, RZ ;  /* 0x80ffffff4b4b5810 */ /* 0x000fe40007ffe0ff */
[----:B------:R-:W-:Y:S02]  /*28360*/  @P0 IADD3 R113, PT, PT, R113, -0x7f000001, RZ ;  /* 0x80ffffff71710810 */ /* 0x000fe40007ffe0ff */
[----:B------:R-:W-:Y:S01]  /*28370*/  @P2 IADD3 R108, PT, PT, R108, -0x7f000001, RZ ;  /* 0x80ffffff6c6c2810 */ /* 0x000fe20007ffe0ff */
[----:B------:R-:W-:Y:S01]  /*28380*/  ISETP.GE.U32.AND P5, PT, R69, 0x7f000001, PT ;  /* 0x7f0000014500780c */ /* 0x000fe20003fa6070 */
[----:B------:R-:W-:Y:S01]  /*28390*/  ISETP.GE.U32.AND P0, PT, R123, 0x7f000001, PT ;  /* 0x7f0000017b00780c */ /* 0x000fe20003f06070 */
[----:B------:R-:W-:Y:S01]  /*283a0*/  ISETP.GE.U32.AND P2, PT, R126, 0x7f000001, PT ;  /* 0x7f0000017e00780c */ /* 0x000fe20003f46070 */
[----:B------:R-:W-:Y:S02]  /*283b0*/  IADD3 R57, PT, PT, R134, R38, RZ ;  /* 0x0000002686397210 */ /* 0x000fe40007ffe0ff */
[----:B------:R-:W-:-:S02]  /*283c0*/  IADD3 R67, PT, PT, R130, R39, RZ ;  /* 0x0000002782437210 */ /* 0x000fc40007ffe0ff */
[----:B------:R-:W-:Y:S02]  /*283d0*/  @P1 IADD3 R118, PT, PT, R118, -0x7f000001, RZ ;  /* 0x80ffffff76761810 */ /* 0x000fe40007ffe0ff */
[----:B------:R-:W-:Y:S02]  /*283e0*/  IADD3 R87, PT, PT, R124, R87, RZ ;  /* 0x000000577c577210 */ /* 0x000fe40007ffe0ff */
[----:B------:R-:W-:Y:S02]  /*283f0*/  @P4 IADD3 R119, PT, PT, R119, -0x7f000001, RZ ;  /* 0x80ffffff77774810 */ /* 0x000fe40007ffe0ff */
[----:B------:R-:W-:Y:S01]  /*28400*/  @P6 IADD3 R42, PT, PT, R42, -0x7f000001, RZ ;  /* 0x80ffffff2a2a6810 */ /* 0x000fe20007ffe0ff */
[----:B------:R-:W-:Y:S01]  /*28410*/  ISETP.GE.U32.AND P4, PT, R128, 0x7f000001, PT ;  /* 0x7f0000018000780c */ /* 0x000fe20003f86070 */
[----:B------:R-:W-:Y:S01]  /*28420*/  ISETP.GE.U32.AND P6, PT, R57, 0x7f000001, PT ;  /* 0x7f0000013900780c */ /* 0x000fe20003fc6070 */
        /* <DEDUP_REMOVED lines=8> */
[----:B------:R-:W-:Y:S02]  /*284b0*/  @P4 IADD3 R128, PT, PT, R128, -0x7f000001, RZ ;  /* 0x80ffffff80804810 */ /* 0x000fe40007ffe0ff */
[----:B------:R-:W-:-:S02]  /*284c0*/  @P6 IADD3 R57, PT, PT, R57, -0x7f000001, RZ ;  /* 0x80ffffff39396810 */ /* 0x000fc40007ffe0ff */
[----:B------:R-:W-:Y:S01]  /*284d0*/  @P1 IADD3 R67, PT, PT, R67, -0x7f000001, RZ ;  /* 0x80ffffff43431810 */ /* 0x000fe20007ffe0ff */
[----:B------:R-:W-:Y:S01]  /*284e0*/  ISETP.GE.U32.AND P4, PT, R93, 0x7f000001, PT ;  /* 0x7f0000015d00780c */ /* 0x000fe20003f86070 */
[----:B------:R-:W-:Y:S01]  /*284f0*/  ISETP.GE.U32.AND P1, PT, R68, 0x7f000001, PT ;  /* 0x7f0000014400780c */ /* 0x000fe20003f26070 */
[----:B------:R-:W-:Y:S01]  /*28500*/  ISETP.GE.U32.AND P6, PT, R138, 0x7f000001, PT ;  /* 0x7f0000018a00780c */ /* 0x000fe20003fc6070 */
[----:B------:R-:W-:Y:S02]  /*28510*/  @P5 IADD3 R87, PT, PT, R87, -0x7f000001, RZ ;  /* 0x80ffffff57575810 */ /* 0x000fe40007ffe0ff */
[----:B------:R-:W-:Y:S02]  /*28520*/  @P0 IADD3 R121, PT, PT, R121, -0x7f000001, RZ ;  /* 0x80ffffff79790810 */ /* 0x000fe40007ffe0ff */
[----:B------:R-:W-:Y:S02]  /*28530*/  @P2 IADD3 R122, PT, PT, R122, -0x7f000001, RZ ;  /* 0x80ffffff7a7a2810 */ /* 0x000fe40007ffe0ff */
        /* <DEDUP_REMOVED lines=9> */
[----:B------:R-:W-:Y:S01]  /*285d0*/  IADD3 R106, PT, PT, R106, R105, RZ ;  /* 0x000000696a6a7210 */ /* 0x000fe20007ffe0ff */
[----:B------:R-:W-:-:S07]  /*285e0*/  IMAD.WIDE.U32 R32, R59, UR13, RZ ;  /* 0x0000000d3b207c25 */ /* 0x000fce000f8e00ff */
[----:B------:R-:W-:Y:S02]  /*285f0*/  @P4 IADD3 R55, PT, PT, R55, -0x7f000001, RZ ;  /* 0x80ffffff37374810 */ /* 0x000fe40007ffe0ff */
[----:B------:R-:W-:Y:S02]  /*28600*/  @P1 IADD3 R122, PT, PT, R122, -0x7f000001, RZ ;  /* 0x80ffffff7a7a1810 */ /* 0x000fe40007ffe0ff */
[----:B------:R-:W-:Y:S01]  /*28610*/  @P6 IADD3 R87, PT, PT, R87, -0x7f000001, RZ ;  /* 0x80ffffff57576810 */ /* 0x000fe20007ffe0ff */
[----:B------:R-:W-:Y:S01]  /*28620*/  ISETP.GE.U32.AND P1, PT, R62, 0x7f000001, PT ;  /* 0x7f0000013e00780c */ /* 0x000fe20003f26070 */
[----:B------:R-:W-:Y:S01]  /*28630*/  ISETP.GE.U32.AND P4, PT, R123, 0x7f000001, PT ;  /* 0x7f0000017b00780c */ /* 0x000fe20003f86070 */
[----:B------:R-:W-:Y:S01]  /*28640*/  ISETP.GE.U32.AND P6, PT, R64, 0x7f000001, PT ;  /* 0x7f0000014000780c */ /* 0x000fe20003fc6070 */
[----:B------:R-:W-:Y:S01]  /*28650*/  ISETP.GE.U32.AND P3, PT, R106, 0x7f000001, PT ;  /* 0x7f0000016a00780c */ /* 0x000fe20003f66070 */
[----:B------:R-:W-:Y:S01]  /*28660*/  IADD3 R93, PT, PT, R93, R68, RZ ;  /* 0x000000445d5d7210 */ /* 0x000fe20007ffe0ff */
[----:B------:R-:W-:-:S02]  /*28670*/  IMAD R37, R32, 0x7effffff, RZ ;  /* 0x7effffff20257824 */ /* 0x000fc400078e02ff */
[----:B------:R-:W-:-:S04]  /*28680*/  IMAD.WIDE.U32 R38, R53, 0x5fffffa, RZ ;  /* 0x05fffffa35267825 */ /* 0x000fc800078e00ff */
[----:B------:R-:W-:Y:S02]  /*28690*/  IMAD.HI.U32 R74, R37, 0x7f000001, R32 ;  /* 0x7f000001254a7827 */ /* 0x000fe400078e0020 */
[----:B------:R-:W-:Y:S02]  /*286a0*/  @P1 IADD3 R62, PT, PT, R62, -0x7f000001, RZ ;  /* 0x80ffffff3e3e1810 */ /* 0x000fe40007ffe0ff */
[----:B------:R-:W-:Y:S02]  /*286b0*/  @P4 IADD3 R123, PT, PT, R123, -0x7f000001, RZ ;  /* 0x80ffffff7b7b4810 */ /* 0x000fe40007ffe0ff */
[----:B------:R-:W-:Y:S01]  /*286c0*/  @P6 IADD3 R64, PT, PT, R64, -0x7f000001, RZ ;  /* 0x80ffffff40406810 */ /* 0x000fe20007ffe0ff */
[----:B------:R-:W-:Y:S01]  /*286d0*/  ISETP.GE.U32.AND P1, PT, R93, 0x7f000001, PT ;  /* 0x7f0000015d00780c */ /* 0x000fe20003f26070 */
[----:B------:R-:W-:Y:S01]  /*286e0*/  ISETP.GE.U32.AND P4, PT, R54, 0x7f000001, PT ;  /* 0x7f0000013600780c */ /* 0x000fe20003f86070 */
[----:B------:R-:W-:Y:S01]  /*286f0*/  ISETP.GE.U32.AND P6, PT, R135, 0x7f000001, PT ;  /* 0x7f0000018700780c */ /* 0x000fe20003fc6070 */
[----:B------:R-:W-:Y:S01]  /*28700*/  IMAD.WIDE.U32 R36, R45, 0x5fffffa, RZ ;  /* 0x05fffffa2d247825 */ /* 0x000fe200078e00ff */
[----:B------:R-:W-:Y:S01]  /*28710*/  @P3 IADD3 R106, PT, PT, R106, -0x7f000001, RZ ;  /* 0x80ffffff6a6a3810 */ /* 0x000fe20007ffe0ff */
[----:B------:R-:W-:-:S02]  /*28720*/  ISETP.GE.U32.AND P3, PT, R40, 0x7f000001, PT ;  /* 0x7f0000012800780c */ /* 0x000fc40003f66070 */
[----:B------:R-:W-:Y:S02]  /*28730*/  IMAD R69, R45, 0x6, RZ ;  /* 0x000000062d457824 */ /* 0x000fe400078e02ff */
[----:B------:R-:W-:Y:S01]  /*28740*/  IMAD R59, R53, 0x6, RZ ;  /* 0x00000006353b7824 */ /* 0x000fe200078e02ff */
[----:B------:R-:W-:Y:S01]  /*28750*/  IADD3 R81, PT, PT, R80, R81, RZ ;  /* 0x0000005150517210 */ /* 0x000fe20007ffe0ff */
[----:B------:R-:W-:Y:S01]  /*28760*/  IMAD.HI.U32 R69, R69, 0x7f000001, R36 ;  /* 0x7f00000145457827 */ /* 0x000fe200078e0024 */
[----:B------:R-:W-:-:S03]  /*28770*/  IADD3 R37, PT, PT, R47, R4, RZ ;  /* 0x000000042f257210 */ /* 0x000fc60007ffe0ff */
[----:B------:R-:W-:Y:S01]  /*28780*/  IMAD.HI.U32 R53, R59, 0x7f000001, R38 ;  /* 0x7f0000013b357827 */ /* 0x000fe200078e0026 */
[----:B------:R-:W-:Y:S02]  /*28790*/  IADD3 R39, PT, PT, R35, R56, RZ ;  /* 0x0000003823277210 */ /* 0x000fe40007ffe0ff */
        /* <DEDUP_REMOVED lines=8> */
[----:B------:R-:W-:-:S02]  /*28820*/  IADD3 R82, PT, PT, R127, R82, RZ ;  /* 0x000000527f527210 */ /* 0x000fc40007ffe0ff */
[----:B------:R-:W-:Y:S01]  /*28830*/  IADD3 R42, PT, PT, R67, R42, RZ ;  /* 0x0000002a432a7210 */ /* 0x000fe20007ffe0ff */
[----:B------:R-:W-:-:S05]  /*28840*/  IMAD.WIDE.U32 R44, R52, 0x5fffffa, RZ ;  /* 0x05fffffa342c7825 */ /* 0x000fca00078e00ff */
[----:B------:R-:W-:Y:S02]  /*28850*/  @P6 IADD3 R37, PT, PT, R37, -0x7f000001, RZ ;  /* 0x80ffffff25256810 */ /* 0x000fe40007ffe0ff */
[----:B------:R-:W-:Y:S02]  /*28860*/  @P1 IADD3 R39, PT, PT, R39, -0x7f000001, RZ ;  /* 0x80ffffff27271810 */ /* 0x000fe40007ffe0ff */
[----:B------:R-:W-:Y:S01]  /*28870*/  @P4 IADD3 R81, PT, PT, R81, -0x7f000001, RZ ;  /* 0x80ffffff51514810 */ /* 0x000fe20007ffe0ff */
[----:B------:R-:W-:Y:S01]  /*28880*/  ISETP.GE.U32.AND P1, PT, R48, 0x7f000001, PT ;  /* 0x7f0000013000780c */ /* 0x000fe20003f26070 */
[----:B------:R-:W-:Y:S01]  /*28890*/  ISETP.GE.U32.AND P6, PT, R42, 0x7f000001, PT ;  /* 0x7f0000012a00780c */ /* 0x000fe20003fc6070 */
[----:B------:R-:W-:Y:S01]  /*288a0*/  ISETP.GE.U32.AND P4, PT, R82, 0x7f000001, PT ;  /* 0x7f0000015200780c */ /* 0x000fe20003f86070 */
[----:B------:R-:W-:Y:S01]  /*288b0*/  @P3 IADD3 R63, PT, PT, R63, -0x7f000001, RZ ;  /* 0x80ffffff3f3f3810 */ /* 0x000fe20007ffe0ff */
[----:B------:R-:W-:Y:S01]  /*288c0*/  IMAD R71, R52, 0x6, RZ ;  /* 0x0000000634477824 */ /* 0x000fe200078e02ff */
[----:B------:R-:W-:-:S03]  /*288d0*/  IADD3 R35, PT, PT, R57, R40, RZ ;  /* 0x0000002839237210 */ /* 0x000fc60007ffe0ff */
[----:B------:R-:W-:Y:S01]  /*288e0*/  IMAD.HI.U32 R44, R71, 0x7f000001, R44 ;  /* 0x7f000001472c7827 */ /* 0x000fe200078e002c */
[----:B------:R-:W-:-:S04]  /*288f0*/  IADD3 R45, PT, PT, R138, R63, RZ ;  /* 0x0000003f8a2d7210 */ /* 0x000fc80007ffe0ff */
        /* <DEDUP_REMOVED lines=8> */
[----:B--2---:R-:W-:Y:S01]  /*28980*/  IADD3 R48, PT, PT, R42, R41, RZ ;  /* 0x000000292a307210 */ /* 0x004fe20007ffe0ff */
[----:B------:R-:W-:Y:S01]  /*28990*/  IMAD.WIDE.U32 R32, R60, 0x5fffffa, RZ ;  /* 0x05fffffa3c207825 */ /* 0x000fe200078e00ff */
[----:B------:R-:W0:Y:S04]  /*289a0*/  LDC.64 R192, c[0x0][0x380] ;  /* 0x0000e000ffc07b82 */ /* 0x000e280000000a00 */
[----:B------:R-:W-:Y:S02]  /*289b0*/  @P1 IADD3 R45, PT, PT, R45, -0x7f000001, RZ ;  /* 0x80ffffff2d2d1810 */ /* 0x000fe40007ffe0ff */
[----:B------:R-:W-:Y:S02]  /*289c0*/  @P6 IADD3 R35, PT, PT, R35, -0x7f000001, RZ ;  /* 0x80ffffff23236810 */ /* 0x000fe40007ffe0ff */
[----:B------:R-:W-:Y:S01]  /*289d0*/  @P4 IADD3 R69, PT, PT, R69, -0x7f000001, RZ ;  /* 0x80ffffff45454810 */ /* 0x000fe20007ffe0ff */
[----:B------:R-:W-:Y:S01]  /*289e0*/  ISETP.GE.U32.AND P1, PT, R77, 0x7f000001, PT ;  /* 0x7f0000014d00780c */ /* 0x000fe20003f26070 */
[----:B------:R-:W-:Y:S01]  /*289f0*/  ISETP.GE.U32.AND P6, PT, R46, 0x7f000001, PT ;  /* 0x7f0000012e00780c */ /* 0x000fe20003fc6070 */
[----:B------:R-:W-:Y:S01]  /*28a00*/  ISETP.GE.U32.AND P4, PT, R48, 0x7f000001, PT ;  /* 0x7f0000013000780c */ /* 0x000fe20003f86070 */
[----:B------:R-:W-:Y:S01]  /*28a10*/  IMAD R73, R60, 0x6, RZ ;  /* 0x000000063c497824 */ /* 0x000fe200078e02ff */
[----:B------:R-:W-:-:S02]  /*28a20*/  IADD3 R60, PT, PT, R45, R34, RZ ;  /* 0x000000222d3c7210 */ /* 0x000fc40007ffe0ff */
[----:B------:R-:W-:Y:S01]  /*28a30*/  IADD3 R68, PT, PT, R35, R12, RZ ;  /* 0x0000000c23447210 */ /* 0x000fe20007ffe0ff */
[----:B0-----:R-:W2:Y:S01]  /*28a40*/  LDG.E R51, desc[UR14][R192.64+0x4] ;  /* 0x0000040ec0337981 */ /* 0x001ea2000c1e1900 */
[----:B------:R-:W-:Y:S01]  /*28a50*/  IMAD.HI.U32 R71, R73, 0x7f000001, R32 ;  /* 0x7f00000149477827 */ /* 0x000fe200078e0020 */
[----:B------:R-:W-:-:S03]  /*28a60*/  IADD3 R4, PT, PT, R11, R76, RZ ;  /* 0x0000004c0b047210 */ /* 0x000fc60007ffe0ff */
[----:B------:R-:W-:Y:S01]  /*28a70*/  IMAD.WIDE.U32 R32, R16, R83, RZ ;  /* 0x0000005310207225 */ /* 0x000fe200078e00ff */
[----:B------:R0:W-:Y:S01]  /*28a80*/  STL [R1+0x114], R48 ;  /* 0x0001143001007387 */ /* 0x0001e20000100800 */
[----:B------:R-:W-:Y:S02]  /*28a90*/  @P1 IADD3 R77, PT, PT, R77, -0x7f000001, RZ ;  /* 0x80ffffff4d4d1810 */ /* 0x000fe40007ffe0ff */
[----:B------:R-:W-:Y:S01]  /*28aa0*/  @P6 IADD3 R46, PT, PT, R46, -0x7f000001, RZ ;  /* 0x80ffffff2e2e6810 */ /* 0x000fe20007ffe0ff */
[----:B------:R-:W-:Y:S01]  /*28ab0*/  IMAD R11, R32, 0x7effffff, RZ ;  /* 0x7effffff200b7824 */ /* 0x000fe200078e02ff */
[----:B------:R-:W-:Y:S01]  /*28ac0*/  ISETP.GE.U32.AND P1, PT, R74, 0x7f000001, PT ;  /* 0x7f0000014a00780c */ /* 0x000fe20003f26070 */
[----:B------:R-:W-:Y:S01]  /*28ad0*/  ISETP.GE.U32.AND P6, PT, R60, 0x7f000001, PT ;  /* 0x7f0000013c00780c */ /* 0x000fe20003fc6070 */
[----:B0-----:R-:W-:Y:S01]  /*28ae0*/  @P4 IADD3 R48, PT, PT, R48, -0x7f000001, RZ ;  /* 0x80ffffff30304810 */ /* 0x001fe20007ffe0ff */
[----:B------:R-:W-:Y:S01]  /*28af0*/  ISETP.GE.U32.AND P4, PT, R68, 0x7f000001, PT ;  /* 0x7f0000014400780c */ /* 0x000fe20003f86070 */
[----:B------:R-:W-:Y:S01]  /*28b00*/  IMAD.HI.U32 R11, R11, 0x7f000001, R32 ;  /* 0x7f0000010b0b7827 */ /* 0x000fe200078e0020 */
[----:B------:R-:W-:-:S03]  /*28b10*/  IADD3 R73, PT, PT, R58, R61, RZ ;  /* 0x0000003d3a497210 */ /* 0x000fc60007ffe0ff */
[----:B------:R-:W-:Y:S01]  /*28b20*/  IMAD.WIDE.U32 R32, R81, R152, RZ ;  /* 0x0000009851207225 */ /* 0x000fe200078e00ff */
[----:B------:R-:W-:Y:S02]  /*28b30*/  IADD3 R52, PT, PT, R120, R113, RZ ;  /* 0x0000007178347210 */ /* 0x000fe40007ffe0ff */
[----:B------:R-:W-:Y:S02]  /*28b40*/  IADD3 R50, PT, PT, R108, R119, RZ ;  /* 0x000000776c327210 */ /* 0x000fe40007ffe0ff */
[----:B------:R-:W-:Y:S01]  /*28b50*/  IADD3 R46, PT, PT, R46, R65, RZ ;  /* 0x000000412e2e7210 */ /* 0x000fe20007ffe0ff */
[----:B------:R-:W-:Y:S01]  /*28b60*/  IMAD.WIDE.U32 R38, R16, R39, RZ ;  /* 0x0000002710267225 */ /* 0x000fe200078e00ff */
[----:B------:R0:W-:Y:S03]  /*28b70*/  STL [R1+0x118], R60 ;  /* 0x0001183c01007387 */ /* 0x0001e60000100800 */
[----:B------:R-:W-:-:S02]  /*28b80*/  IMAD R61, R32, 0x7effffff, RZ ;  /* 0x7effffff203d7824 */ /* 0x000fc400078e02ff */
[----:B------:R-:W-:Y:S01]  /*28b90*/  IMAD.WIDE.U32 R36, R16, R37, RZ ;  /* 0x0000002510247225 */ /* 0x000fe200078e00ff */
[----:B------:R1:W-:Y:S01]  /*28ba0*/  STL [R1+0x11c], R68 ;  /* 0x00011c4401007387 */ /* 0x0003e20000100800 */
[----:B------:R-:W-:Y:S01]  /*28bb0*/  @P1 IADD3 R74, PT, PT, R74, -0x7f000001, RZ ;  /* 0x80ffffff4a4a1810 */ /* 0x000fe20007ffe0ff */
[----:B------:R-:W-:Y:S01]  /*28bc0*/  ISETP.GE.U32.AND P1, PT, R46, 0x7f000001, PT ;  /* 0x7f0000012e00780c */ /* 0x000fe20003f26070 */
[----:B------:R-:W-:Y:S01]  /*28bd0*/  IMAD R57, R38, 0x7effffff, RZ ;  /* 0x7effffff26397824 */ /* 0x000fe200078e02ff */
[----:B0-----:R-:W-:Y:S01]  /*28be0*/  @P6 IADD3 R60, PT, PT, R60, -0x7f000001, RZ ;  /* 0x80ffffff3c3c6810 */ /* 0x001fe20007ffe0ff */
[----:B------:R-:W-:Y:S01]  /*28bf0*/  IMAD.HI.U32 R61, R61, 0x7f000001, R32 ;  /* 0x7f0000013d3d7827 */ /* 0x000fe200078e0020 */
[----:B------:R-:W-:-:S03]  /*28c00*/  ISETP.GE.U32.AND P6, PT, R52, 0x7f000001, PT ;  /* 0x7f0000013400780c */ /* 0x000fc60003fc6070 */
[----:B------:R-:W-:Y:S01]  /*28c10*/  IMAD R47, R36, 0x7effffff, RZ ;  /* 0x7effffff242f7824 */ /* 0x000fe200078e02ff */
[----:B-1----:R-:W-:Y:S01]  /*28c20*/  @P4 IADD3 R68, PT, PT, R68, -0x7f000001, RZ ;  /* 0x80ffffff44444810 */ /* 0x002fe20007ffe0ff */
[----:B------:R-:W-:Y:S01]  /*28c30*/  IMAD.WIDE.U32 R32, R82, R153, RZ ;  /* 0x0000009952207225 */ /* 0x000fe200078e00ff */
[----:B------:R-:W-:Y:S01]  /*28c40*/  ISETP.GE.U32.AND P4, PT, R50, 0x7f000001, PT ;  /* 0x7f0000013200780c */ /* 0x000fe20003f86070 */
[----:B------:R-:W-:Y:S02]  /*28c50*/  IADD3 R78, PT, PT, R70, R43, RZ ;  /* 0x0000002b464e7210 */ /* 0x000fe40007ffe0ff */
[----:B------:R-:W-:Y:S01]  /*28c60*/  IADD3 R75, PT, PT, R75, R0, RZ ;  /* 0x000000004b4b7210 */ /* 0x000fe20007ffe0ff */
[----:B------:R-:W-:Y:S01]  /*28c70*/  IMAD.HI.U32 R57, R57, 0x7f000001, R38 ;  /* 0x7f00000139397827 */ /* 0x000fe200078e0026 */
[----:B------:R-:W-:-:S03]  /*28c80*/  IADD3 R43, PT, PT, R49, R66, RZ ;  /* 0x00000042312b7210 */ /* 0x000fc60007ffe0ff */
[----:B------:R-:W-:-:S04]  /*28c90*/  IMAD.HI.U32 R0, R47, 0x7f000001, R36 ;  /* 0x7f0000012f007827 */ /* 0x000fc800078e0024 */
[----:B------:R-:W-:Y:S02]  /*28ca0*/  IMAD R39, R32, 0x7effffff, RZ ;  /* 0x7effffff20277824 */ /* 0x000fe400078e02ff */
[----:B------:R-:W-:-:S04]  /*28cb0*/  IMAD.WIDE.U32 R36, R81, R154, RZ ;  /* 0x0000009a51247225 */ /* 0x000fc800078e00ff */
[----:B------:R-:W-:-:S04]  /*28cc0*/  IMAD.WIDE.U32 R66, R81, R153, RZ ;  /* 0x0000009951427225 */ /* 0x000fc800078e00ff */
[----:B------:R-:W-:Y:S01]  /*28cd0*/  IMAD.HI.U32 R76, R39, 0x7f000001, R32 ;  /* 0x7f000001274c7827 */ /* 0x000fe200078e0020 */
[----:B------:R0:W-:Y:S03]  /*28ce0*/  STL [R1+0x110], R46 ;  /* 0x0001102e01007387 */ /* 0x0001e60000100800 */
[----:B------:R-:W-:Y:S02]  /*28cf0*/  IMAD R63, R36, 0x7effffff, RZ ;  /* 0x7effffff243f7824 */ /* 0x000fe400078e02ff */
[----:B------:R-:W-:Y:S02]  /*28d00*/  IMAD R33, R66, 0x7effffff, RZ ;  /* 0x7effffff42217824 */ /* 0x000fe400078e02ff */
[----:B------:R-:W-:Y:S01]  /*28d10*/  IMAD.WIDE.U32 R34, R81, R155, RZ ;  /* 0x0000009b51227225 */ /* 0x000fe200078e00ff */
[----:B------:R-:W-:Y:S02]  /*28d20*/  @P6 IADD3 R52, PT, PT, R52, -0x7f000001, RZ ;  /* 0x80ffffff34346810 */ /* 0x000fe40007ffe0ff */
[----:B------:R-:W-:-:S02]  /*28d30*/  @P4 IADD3 R50, PT, PT, R50, -0x7f000001, RZ ;  /* 0x80ffffff32324810 */ /* 0x000fc40007ffe0ff */
[----:B0-----:R-:W-:Y:S01]  /*28d40*/  @P1 IADD3 R46, PT, PT, R46, -0x7f000001, RZ ;  /* 0x80ffffff2e2e1810 */ /* 0x001fe20007ffe0ff */
[----:B------:R-:W-:Y:S01]  /*28d50*/  IMAD.HI.U32 R63, R63, 0x7f000001, R36 ;  /* 0x7f0000013f3f7827 */ /* 0x000fe200078e0024 */
[----:B------:R-:W-:Y:S01]  /*28d60*/  ISETP.GE.U32.AND P6, PT, R44, 0x7f000001, PT ;  /* 0x7f0000012c00780c */ /* 0x000fe20003fc6070 */
[----:B------:R-:W-:Y:S02]  /*28d70*/  ISETP.GE.U32.AND P4, PT, R4, 0x7f000001, PT ;  /* 0x7f0000010400780c */ /* 0x000fe40003f86070 */
[----:B------:R-:W-:-:S04]  /*28d80*/  IMAD.HI.U32 R66, R33, 0x7f000001, R66 ;  /* 0x7f00000121427827 */ /* 0x000fc800078e0042 */
[----:B------:R-:W-:-:S04]  /*28d90*/  IMAD.WIDE.U32 R36, R82, R154, RZ ;  /* 0x0000009a52247225 */ /* 0x000fc800078e00ff */
[----:B------:R-:W-:-:S04]  /*28da0*/  IMAD.WIDE.U32 R32, R77, R155, RZ ;  /* 0x0000009b4d207225 */ /* 0x000fc800078e00ff */
[----:B------:R-:W-:Y:S01]  /*28db0*/  IMAD R42, R34, 0x7effffff, RZ ;  /* 0x7effffff222a7824 */ /* 0x000fe200078e02ff */
[----:B------:R-:W-:Y:S01]  /*28dc0*/  ISETP.GE.U32.AND P1, PT, R43, 0x7f000001, PT ;  /* 0x7f0000012b00780c */ /* 0x000fe20003f26070 */
[----:B------:R-:W-:Y:S01]  /*28dd0*/  IMAD.WIDE.U32 R38, R82, R155, RZ ;  /* 0x0000009b52267225 */ /* 0x000fe200078e00ff */
[----:B------:R-:W-:Y:S03]  /*28de0*/  STL [R1+0x110], R46 ;  /* 0x0001102e01007387 */ /* 0x000fe60000100800 */
[----:B------:R-:W-:Y:S01]  /*28df0*/  IMAD R40, R36, 0x7effffff, RZ ;  /* 0x7effffff24287824 */ /* 0x000fe200078e02ff */
[----:B------:R0:W-:Y:S01]  /*28e00*/  STL [R1+0x114], R48 ;  /* 0x0001143001007387 */ /* 0x0001e20000100800 */
[----:B------:R-:W-:Y:S02]  /*28e10*/  IMAD R41, R32, 0x7effffff, RZ ;  /* 0x7effffff20297824 */ /* 0x000fe400078e02ff */
[----:B------:R-:W-:Y:S01]  /*28e20*/  IMAD.HI.U32 R42, R42, 0x7f000001, R34 ;  /* 0x7f0000012a2a7827 */ /* 0x000fe200078e0022 */
[----:B------:R1:W-:Y:S03]  /*28e30*/  STL [R1+0x118], R60 ;  /* 0x0001183c01007387 */ /* 0x0003e60000100800 */
[----:B------:R-:W-:Y:S01]  /*28e40*/  IMAD.WIDE.U32 R34, R82, R152, RZ ;  /* 0x0000009852227225 */ /* 0x000fe200078e00ff */
[----:B------:R0:W-:Y:S01]  /*28e50*/  STL [R1+0x11c], R68 ;  /* 0x00011c4401007387 */ /* 0x0001e20000100800 */
[----:B------:R-:W-:-:S02]  /*28e60*/  IADD3 R112, PT, PT, R91, R112, RZ ;  /* 0x000000705b707210 */ /* 0x000fc40007ffe0ff */
[----:B------:R-:W-:Y:S01]  /*28e70*/  IMAD R12, R38, 0x7effffff, RZ ;  /* 0x7effffff260c7824 */ /* 0x000fe200078e02ff */
[----:B------:R-:W2:Y:S01]  /*28e80*/  LD.E R70, desc[UR14][R6.64+0x80] ;  /* 0x0000800e06467980 */ /* 0x000ea2000c101900 */
[----:B------:R-:W-:Y:S01]  /*28e90*/  IMAD.HI.U32 R40, R40, 0x7f000001, R36 ;  /* 0x7f00000128287827 */ /* 0x000fe200078e0024 */
[----:B------:R-:W-:Y:S02]  /*28ea0*/  @P6 IADD3 R44, PT, PT, R44, -0x7f000001, RZ ;  /* 0x80ffffff2c2c6810 */ /* 0x000fe40007ffe0ff */
[----:B------:R-:W-:Y:S02]  /*28eb0*/  @P4 IADD3 R4, PT, PT, R4, -0x7f000001, RZ ;  /* 0x80ffffff04044810 */ /* 0x000fe40007ffe0ff */
[----:B------:R-:W-:Y:S01]  /*28ec0*/  IADD3 R56, PT, PT, R122, R55, RZ ;  /* 0x000000377a387210 */ /* 0x000fe20007ffe0ff */
[----:B------:R-:W-:Y:S01]  /*28ed0*/  IMAD.HI.U32 R41, R41, 0x7f000001, R32 ;  /* 0x7f00000129297827 */ /* 0x000fe200078e0020 */
[----:B------:R-:W-:Y:S02]  /*28ee0*/  IADD3 R79, PT, PT, R84, R79, RZ ;  /* 0x0000004f544f7210 */ /* 0x000fe40007ffe0ff */
[----:B------:R-:W-:-:S02]  /*28ef0*/  @P1 IADD3 R43, PT, PT, R43, -0x7f000001, RZ ;  /* 0x80ffffff2b2b1810 */ /* 0x000fc40007ffe0ff */
[----:B------:R-:W-:Y:S01]  /*28f00*/  IADD3 R62, PT, PT, R87, R62, RZ ;  /* 0x0000003e573e7210 */ /* 0x000fe20007ffe0ff */
[C---:B------:R-:W-:Y:S01]  /*28f10*/  IMAD.WIDE.U32 R32, R77.reuse, R154, RZ ;  /* 0x0000009a4d207225 */ /* 0x040fe200078e00ff */
[----:B------:R-:W2:Y:S03]  /*28f20*/  LD.E R72, desc[UR14][R6.64+0x84] ;  /* 0x0000840e06487980 */ /* 0x000ea6000c101900 */
[----:B------:R-:W-:-:S04]  /*28f30*/  IMAD.WIDE.U32 R36, R77, R153, RZ ;  /* 0x000000994d247225 */ /* 0x000fc800078e00ff */
[----:B------:R-:W-:Y:S01]  /*28f40*/  IMAD R45, R34, 0x7effffff, RZ ;  /* 0x7effffff222d7824 */ /* 0x000fe200078e02ff */
[----:B------:R-:W-:Y:S01]  /*28f50*/  ISETP.GE.U32.AND P3, PT, R171, R137, PT ;  /* 0x00000089ab00720c */ /* 0x000fe20003f66070 */
[----:B------:R-:W-:Y:S01]  /*28f60*/  IMAD.HI.U32 R12, R12, 0x7f000001, R38 ;  /* 0x7f0000010c0c7827 */ /* 0x000fe200078e0026 */
[----:B------:R-:W-:Y:S01]  /*28f70*/  ISETP.GE.U32.AND P4, PT, R112, 0x7f000001, PT ;  /* 0x7f0000017000780c */ /* 0x000fe20003f86070 */
[----:B------:R-:W-:Y:S01]  /*28f80*/  ISETP.GE.U32.AND P6, PT, R75, 0x7f000001, PT ;  /* 0x7f0000014b00780c */ /* 0x000fe20003fc6070 */
[----:B------:R-:W-:Y:S01]  /*28f90*/  IADD3 R58, PT, PT, R106, R107, RZ ;  /* 0x0000006b6a3a7210 */ /* 0x000fe20007ffe0ff */
[----:B------:R-:W-:Y:S01]  /*28fa0*/  IMAD.WIDE.U32 R38, R77, R152, RZ ;  /* 0x000000984d267225 */ /* 0x000fe200078e00ff */
[----:B------:R-:W2:Y:S03]  /*28fb0*/  LD.E R80, desc[UR14][R6.64+0x88] ;  /* 0x0000880e06507980 */ /* 0x000ea6000c101900 */
[----:B------:R-:W-:Y:S01]  /*28fc0*/  IMAD R47, R32, 0x7effffff, RZ ;  /* 0x7effffff202f7824 */ /* 0x000fe200078e02ff */
[----:B------:R0:W2:Y:S01]  /*28fd0*/  LD.E R86, desc[UR14][R6.64+0x8c] ;  /* 0x00008c0e06567980 */ /* 0x0000a2000c101900 */
[----:B------:R-:W-:-:S02]  /*28fe0*/  IMAD R49, R36, 0x7effffff, RZ ;  /* 0x7effffff24317824 */ /* 0x000fc400078e02ff */
[----:B------:R-:W-:-:S04]  /*28ff0*/  IMAD.HI.U32 R88, R45, 0x7f000001, R34 ;  /* 0x7f0000012d587827 */ /* 0x000fc800078e0022 */
[----:B------:R-:W-:Y:S01]  /*29000*/  IMAD.WIDE.U32 R34, R50, R85, RZ ;  /* 0x0000005532227225 */ /* 0x000fe200078e00ff */
[----:B------:R-:W-:-:S03]  /*29010*/  ISETP.GE.U32.AND P1, PT, R73, 0x7f000001, PT ;  /* 0x7f0000014900780c */ /* 0x000fc60003f26070 */
[----:B------:R-:W-:Y:S02]  /*29020*/  IMAD R55, R38, 0x7effffff, RZ ;  /* 0x7effffff26377824 */ /* 0x000fe400078e02ff */
[----:B------:R-:W-:-:S04]  /*29030*/  IMAD.HI.U32 R91, R47, 0x7f000001, R32 ;  /* 0x7f0000012f5b7827 */ /* 0x000fc800078e0020 */
        /* <DEDUP_REMOVED lines=8> */
[----:B------:R-:W-:Y:S02]  /*290c0*/  @P4 IADD3 R112, PT, PT, R112, -0x7f000001, RZ ;  /* 0x80ffffff70704810 */ /* 0x000fe40007ffe0ff */
[----:B------:R-:W-:Y:S01]  /*290d0*/  @P6 IADD3 R75, PT, PT, R75, -0x7f000001, RZ ;  /* 0x80ffffff4b4b6810 */ /* 0x000fe20007ffe0ff */
[----:B------:R-:W-:Y:S02]  /*290e0*/  IMAD R55, R38, 0x7effffff, RZ ;  /* 0x7effffff26377824 */ /* 0x000fe400078e02ff */
[----:B------:R-:W-:Y:S01]  /*290f0*/  IMAD.HI.U32 R87, R47, 0x7f000001, R32 ;  /* 0x7f0000012f577827 */ /* 0x000fe200078e0020 */
[----:B------:R-:W-:Y:S01]  /*29100*/  ISETP.GE.U32.AND P4, PT, R71, 0x7f000001, PT ;  /* 0x7f0000014700780c */ /* 0x000fe20003f86070 */
[----:B------:R-:W-:Y:S02]  /*29110*/  ISETP.GE.U32.AND P6, PT, R79, 0x7f000001, PT ;  /* 0x7f0000014f00780c */ /* 0x000fe40003fc6070 */
[----:B------:R-:W-:-:S04]  /*29120*/  IMAD.WIDE.U32 R32, R50, R111, RZ ;  /* 0x0000006f32207225 */ /* 0x000fc800078e00ff */
[----:B------:R-:W-:Y:S01]  /*29130*/  IMAD R65, R34, 0x7effffff, RZ ;  /* 0x7effffff22417824 */ /* 0x000fe200078e02ff */
[----:B------:R-:W-:Y:S01]  /*29140*/  @P1 IADD3 R73, PT, PT, R73, -0x7f000001, RZ ;  /* 0x80ffffff49491810 */ /* 0x000fe20007ffe0ff */
[----:B------:R-:W-:Y:S01]  /*29150*/  IMAD.HI.U32 R38, R55, 0x7f000001, R38 ;  /* 0x7f00000137267827 */ /* 0x000fe200078e0026 */
[----:B------:R-:W-:-:S03]  /*29160*/  ISETP.GE.U32.AND P1, PT, R78, 0x7f000001, PT ;  /* 0x7f0000014e00780c */ /* 0x000fc60003f26070 */
[----:B------:R-:W-:Y:S02]  /*29170*/  IMAD R39, R32, 0x7effffff, RZ ;  /* 0x7effffff20277824 */ /* 0x000fe400078e02ff */
[----:B------:R-:W-:-:S04]  /*29180*/  IMAD.HI.U32 R65, R65, 0x7f000001, R34 ;  /* 0x7f00000141417827 */ /* 0x000fc800078e0022 */
[----:B------:R-:W-:Y:S01]  /*29190*/  IMAD.WIDE.U32 R34, R50, R129, RZ ;  /* 0x0000008132227225 */ /* 0x000fe200078e00ff */
[----:B------:R-:W-:-:S03]  /*291a0*/  IADD3 R4, PT, PT, R4, R69, RZ ;  /* 0x0000004504047210 */ /* 0x000fc60007ffe0ff */
[----:B------:R-:W-:-:S04]  /*291b0*/  IMAD.HI.U32 R59, R39, 0x7f000001, R32 ;  /* 0x7f000001273b7827 */ /* 0x000fc800078e0020 */
[----:B------:R-:W-:Y:S01]  /*291c0*/  IMAD R39, R34, 0x7effffff, RZ ;  /* 0x7effffff22277824 */ /* 0x000fe200078e02ff */
[----:B------:R-:W-:Y:S02]  /*291d0*/  IADD3 R137, PT, PT, -R137, R171, RZ ;  /* 0x000000ab89897210 */ /* 0x000fe40007ffe1ff */
[----:B------:R-:W-:Y:S02]  /*291e0*/  @P6 IADD3 R79, PT, PT, R79, -0x7f000001, RZ ;  /* 0x80ffffff4f4f6810 */ /* 0x000fe40007ffe0ff */
[----:B------:R-:W-:Y:S01]  /*291f0*/  @P4 IADD3 R71, PT, PT, R71, -0x7f000001, RZ ;  /* 0x80ffffff47474810 */ /* 0x000fe20007ffe0ff */
[----:B0-----:R-:W-:Y:S01]  /*29200*/  IMAD.HI.U32 R48, R39, 0x7f000001, R34 ;  /* 0x7f00000127307827 */ /* 0x001fe200078e0022 */
[----:B------:R-:W-:Y:S01]  /*29210*/  IADD3 R39, PT, PT, R75, R44, RZ ;  /* 0x0000002c4b277210 */ /* 0x000fe20007ffe0ff */
[----:B------:R-:W-:Y:S01]  /*29220*/  ISETP.GE.U32.AND P4, PT, R53, 0x7f000001, PT ;  /* 0x7f0000013500780c */ /* 0x000fe20003f86070 */
[----:B------:R-:W-:Y:S01]  /*29230*/  ISETP.GE.U32.AND P6, PT, R4, 0x7f000001, PT ;  /* 0x7f0000010400780c */ /* 0x000fe20003fc6070 */
[----:B------:R-:W-:-:S02]  /*29240*/  @P1 IADD3 R78, PT, PT, R78, -0x7f000001, RZ ;  /* 0x80ffffff4e4e1810 */ /* 0x000fc40007ffe0ff */
[----:B------:R-:W-:Y:S01]  /*29250*/  @!P3 IADD3 R137, PT, PT, R137, 0x7f000001, RZ ;  /* 0x7f0000018989b810 */ /* 0x000fe20007ffe0ff */
[----:B------:R-:W-:Y:S01]  /*29260*/  ISETP.GE.U32.AND P1, PT, R58, 0x7f000001, PT ;  /* 0x7f0000013a00780c */ /* 0x000fe20003f26070 */
[----:B------:R-:W-:Y:S01]  /*29270*/  ISETP.GE.U32.AND P3, PT, R39, 0x7f000001, PT ;  /* 0x7f0000012700780c */ /* 0x000fe20003f66070 */
[----:B------:R-:W-:-:S06]  /*29280*/  IMAD.WIDE.U32 R36, R52, R92, RZ ;  /* 0x0000005c34247225 */ /* 0x000fcc00078e00ff */
[----:B------:R-:W-:Y:S02]  /*29290*/  @P4 IADD3 R53, PT, PT, R53, -0x7f000001, RZ ;  /* 0x80ffffff35354810 */ /* 0x000fe40007ffe0ff */
[----:B------:R-:W-:Y:S01]  /*292a0*/  @P6 IADD3 R4, PT, PT, R4, -0x7f000001, RZ ;  /* 0x80ffffff04046810 */ /* 0x000fe20007ffe0ff */
[----:B------:R-:W-:Y:S01]  /*292b0*/  ISETP.GE.U32.AND P6, PT, R76, 0x7f000001, PT ;  /* 0x7f0000014c00780c */ /* 0x000fe20003fc6070 */
[----:B------:R-:W-:Y:S01]  /*292c0*/  ISETP.GE.U32.AND P4, PT, R63, 0x7f000001, PT ;  /* 0x7f0000013f00780c */ /* 0x000fe20003f86070 */
[----:B------:R-:W-:Y:S02]  /*292d0*/  @P1 IADD3 R58, PT, PT, R58, -0x7f000001, RZ ;  /* 0x80ffffff3a3a1810 */ /* 0x000fe40007ffe0ff */
[----:B------:R-:W-:Y:S01]  /*292e0*/  @P3 IADD3 R39, PT, PT, R39, -0x7f000001, RZ ;  /* 0x80ffffff27273810 */ /* 0x000fe20007ffe0ff */
[----:B------:R-:W-:Y:S01]  /*292f0*/  ISETP.GE.U32.AND P1, PT, R61, 0x7f000001, PT ;  /* 0x7f0000013d00780c */ /* 0x000fe20003f26070 */
[----:B------:R-:W-:Y:S01]  /*29300*/  ISETP.GE.U32.AND P3, PT, R91, 0x7f000001, PT ;  /* 0x7f0000015b00780c */ /* 0x000fe20003f66070 */
[----:B------:R-:W-:-:S02]  /*29310*/  IMAD R45, R36, 0x7effffff, RZ ;  /* 0x7effffff242d7824 */ /* 0x000fc400078e02ff */
[----:B------:R-:W-:-:S04]  /*29320*/  IMAD.WIDE.U32 R32, R112, R92, RZ ;  /* 0x0000005c70207225 */ /* 0x000fc800078e00ff */
[----:B------:R-:W-:Y:S01]  /*29330*/  IMAD.HI.U32 R83, R45, 0x7f000001, R36 ;  /* 0x7f0000012d537827 */ /* 0x000fe200078e0024 */
[----:B------:R-:W-:Y:S02]  /*29340*/  @P6 IADD3 R76, PT, PT, R76, -0x7f000001, RZ ;  /* 0x80ffffff4c4c6810 */ /* 0x000fe40007ffe0ff */
[----:B------:R-:W-:Y:S01]  /*29350*/  @P4 IADD3 R63, PT, PT, R63, -0x7f000001, RZ ;  /* 0x80ffffff3f3f4810 */ /* 0x000fe20007ffe0ff */
[----:B------:R-:W-:Y:S01]  /*29360*/  ISETP.GE.U32.AND P6, PT, R84, 0x7f000001, PT ;  /* 0x7f0000015400780c */ /* 0x000fe20003fc6070 */
[----:B------:R-:W-:Y:S01]  /*29370*/  IMAD R45, R32, 0x7effffff, RZ ;  /* 0x7effffff202d7824 */ /* 0x000fe200078e02ff */
[----:B------:R-:W-:Y:S01]  /*29380*/  ISETP.GE.U32.AND P4, PT, R94, 0x7f000001, PT ;  /* 0x7f0000015e00780c */ /* 0x000fe20003f86070 */
[----:B------:R-:W-:Y:S02]  /*29390*/  @P1 IADD3 R61, PT, PT, R61, -0x7f000001, RZ ;  /* 0x80ffffff3d3d1810 */ /* 0x000fe40007ffe0ff */
[----:B------:R-:W-:Y:S01]  /*293a0*/  @P3 IADD3 R91, PT, PT, R91, -0x7f000001, RZ ;  /* 0x80ffffff5b5b3810 */ /* 0x000fe20007ffe0ff */
[----:B-1----:R-:W-:Y:S01]  /*293b0*/  IMAD.HI.U32 R60, R45, 0x7f000001, R32 ;  /* 0x7f0000012d3c7827 */ /* 0x002fe200078e0020 */
[----:B------:R-:W-:Y:S01]  /*293c0*/  ISETP.GE.U32.AND P1, PT, R88, 0x7f000001, PT ;  /* 0x7f0000015800780c */ /* 0x000fe20003f26070 */
[----:B------:R-:W-:-:S02]  /*293d0*/  ISETP.GE.U32.AND P3, PT, R87, 0x7f000001, PT ;  /* 0x7f0000015700780c */ /* 0x000fc40003f66070 */
[----:B------:R-:W-:-:S04]  /*293e0*/  IMAD.WIDE.U32 R46, R112, R129, RZ ;  /* 0x00000081702e7225 */ /* 0x000fc800078e00ff */
[----:B------:R-:W-:Y:S01]  /*293f0*/  IMAD.WIDE.U32 R32, R16, R73, RZ ;  /* 0x0000004910207225 */ /* 0x000fe200078e00ff */
[----:B------:R-:W-:-:S03]  /*29400*/  IADD3 R101, PT, PT, R78, R71, RZ ;  /* 0x000000474e657210 */ /* 0x000fc60007ffe0ff */
[----:B------:R-:W-:Y:S02]  /*29410*/  IMAD R55, R46, 0x7effffff, RZ ;  /* 0x7effffff2e377824 */ /* 0x000fe400078e02ff */
[----:B------:R-:W-:Y:S01]  /*29420*/  IMAD.WIDE.U32 R34, R79, R155, RZ ;  /* 0x0000009b4f227225 */ /* 0x000fe200078e00ff */
[----:B------:R-:W-:-:S03]  /*29430*/  IADD3 R104, PT, PT, R97, R104, RZ ;  /* 0x0000006861687210 */ /* 0x000fc60007ffe0ff */
[----:B------:R-:W-:Y:S01]  /*29440*/  IMAD R75, R32, 0x7effffff, RZ ;  /* 0x7effffff204b7824 */ /* 0x000fe200078e02ff */
[----:B------:R-:W-:Y:S01]  /*29450*/  @P6 IADD3 R84, PT, PT, R84, -0x7f000001, RZ ;  /* 0x80ffffff54546810 */ /* 0x000fe20007ffe0ff */
[----:B------:R-:W-:Y:S01]  /*29460*/  IMAD.HI.U32 R68, R55, 0x7f000001, R46 ;  /* 0x7f00000137447827 */ /* 0x000fe200078e002e */
[----:B------:R-:W-:Y:S02]  /*29470*/  IADD3 R55, PT, PT, R43, R74, RZ ;  /* 0x0000004a2b377210 */ /* 0x000fe40007ffe0ff */
[----:B------:R-:W-:Y:S01]  /*29480*/  @P4 IADD3 R94, PT, PT, R94, -0x7f000001, RZ ;  /* 0x80ffffff5e5e4810 */ /* 0x000fe20007ffe0ff */
[----:B------:R-:W-:Y:S02]  /*29490*/  IMAD R97, R34, 0x7effffff, RZ ;  /* 0x7effffff22617824 */ /* 0x000fe400078e02ff */
[----:B------:R-:W-:Y:S01]  /*294a0*/  IMAD.HI.U32 R75, R75, 0x7f000001, R32 ;  /* 0x7f0000014b4b7827 */ /* 0x000fe200078e0020 */
[----:B------:R-:W-:Y:S01]  /*294b0*/  ISETP.GE.U32.AND P6, PT, R60, 0x7f000001, PT ;  /* 0x7f0000013c00780c */ /* 0x000fe20003fc6070 */
[----:B------:R-:W-:-:S02]  /*294c0*/  ISETP.GE.U32.AND P4, PT, R101, 0x7f000001, PT ;  /* 0x7f0000016500780c */ /* 0x000fc40003f86070 */
[----:B------:R-:W-:Y:S01]  /*294d0*/  IMAD.WIDE.U32 R36, R52, R111, RZ ;  /* 0x0000006f34247225 */ /* 0x000fe200078e00ff */
[----:B------:R-:W-:-:S03]  /*294e0*/  IADD3 R90, PT, PT, R89, R90, RZ ;  /* 0x0000005a595a7210 */ /* 0x000fc60007ffe0ff */
[----:B------:R-:W-:Y:S01]  /*294f0*/  IMAD.WIDE.U32 R32, R79, R153, RZ ;  /* 0x000000994f207225 */ /* 0x000fe200078e00ff */
[----:B------:R-:W-:Y:S02]  /*29500*/  @P1 IADD3 R88, PT, PT, R88, -0x7f000001, RZ ;  /* 0x80ffffff58581810 */ /* 0x000fe40007ffe0ff */
[----:B------:R-:W-:Y:S01]  /*29510*/  @P3 IADD3 R87, PT, PT, R87, -0x7f000001, RZ ;  /* 0x80ffffff57573810 */ /* 0x000fe20007ffe0ff */
[----:B------:R-:W-:Y:S01]  /*29520*/  IMAD.HI.U32 R97, R97, 0x7f000001, R34 ;  /* 0x7f00000161617827 */ /* 0x000fe200078e0022 */
[----:B------:R-:W-:Y:S01]  /*29530*/  ISETP.GE.U32.AND P1, PT, R49, 0x7f000001, PT ;  /* 0x7f0000013100780c */ /* 0x000fe20003f26070 */
[----:B------:R-:W-:Y:S02]  /*29540*/  ISETP.GE.U32.AND P3, PT, R55, 0x7f000001, PT ;  /* 0x7f0000013700780c */ /* 0x000fe40003f66070 */
[----:B------:R-:W-:Y:S02]  /*29550*/  IMAD R89, R36, 0x7effffff, RZ ;  /* 0x7effffff24597824 */ /* 0x000fe400078e02ff */
[----:B------:R-:W-:Y:S01]  /*29560*/  IMAD R35, R32, 0x7effffff, RZ ;  /* 0x7effffff20237824 */ /* 0x000fe200078e02ff */
[----:B------:R-:W-:Y:S01]  /*29570*/  IADD3 R99, PT, PT, R98, R99, RZ ;  /* 0x0000006362637210 */ /* 0x000fe20007ffe0ff */
[----:B------:R-:W-:-:S04]  /*29580*/  IMAD.HI.U32 R89, R89, 0x7f000001, R36 ;  /* 0x7f00000159597827 */ /* 0x000fc800078e0024 */
[----:B------:R-:W-:-:S04]  /*29590*/  IMAD.HI.U32 R98, R35, 0x7f000001, R32 ;  /* 0x7f00000123627827 */ /* 0x000fc800078e0020 */
[----:B------:R-:W-:-:S04]  /*295a0*/  IMAD.WIDE.U32 R46, R58, R85, RZ ;  /* 0x000000553a2e7225 */ /* 0x000fc800078e00ff */
[----:B------:R-:W-:Y:S01]  /*295b0*/  IMAD.WIDE.U32 R36, R112, R85, RZ ;  /* 0x0000005570247225 */ /* 0x000fe200078e00ff */
[----:B------:R-:W-:-:S03]  /*295c0*/  IADD3 R85, PT, PT, R4, R53, RZ ;  /* 0x0000003504557210 */ /* 0x000fc60007ffe0ff */
[----:B------:R-:W-:Y:S01]  /*295d0*/  IMAD.WIDE.U32 R32, R58, R129, RZ ;  /* 0x000000813a207225 */ /* 0x000fe200078e00ff */
[----:B------:R-:W-:Y:S02]  /*295e0*/  @P6 IADD3 R60, PT, PT, R60, -0x7f000001, RZ ;  /* 0x80ffffff3c3c6810 */ /* 0x000fe40007ffe0ff */
[----:B------:R-:W-:Y:S01]  /*295f0*/  @P4 IADD3 R101, PT, PT, R101, -0x7f000001, RZ ;  /* 0x80ffffff65654810 */ /* 0x000fe20007ffe0ff */
[----:B------:R-:W-:Y:S02]  /*29600*/  IMAD R43, R46, 0x7effffff, RZ ;  /* 0x7effffff2e2b7824 */ /* 0x000fe400078e02ff */
[----:B------:R-:W-:Y:S01]  /*29610*/  IMAD R69, R32, 0x7effffff, RZ ;  /* 0x7effffff20457824 */ /* 0x000fe200078e02ff */
[----:B------:R-:W-:Y:S01]  /*29620*/  ISETP.GE.U32.AND P4, PT, R97, 0x7f000001, PT ;  /* 0x7f0000016100780c */ /* 0x000fe20003f86070 */
[----:B------:R-:W-:Y:S01]  /*29630*/  ISETP.GE.U32.AND P6, PT, R85, 0x7f000001, PT ;  /* 0x7f0000015500780c */ /* 0x000fe20003fc6070 */
[----:B------:R-:W-:Y:S01]  /*29640*/  IMAD.HI.U32 R46, R43, 0x7f000001, R46 ;  /* 0x7f0000012b2e7827 */ /* 0x000fe200078e002e */
[----:B------:R-:W-:-:S02]  /*29650*/  @P1 IADD3 R49, PT, PT, R49, -0x7f000001, RZ ;  /* 0x80ffffff31311810 */ /* 0x000fc40007ffe0ff */
[----:B------:R-:W-:Y:S01]  /*29660*/  @P3 IADD3 R55, PT, PT, R55, -0x7f000001, RZ ;  /* 0x80ffffff37373810 */ /* 0x000fe20007ffe0ff */
[----:B------:R-:W-:Y:S01]  /*29670*/  IMAD.HI.U32 R47, R69, 0x7f000001, R32 ;  /* 0x7f000001452f7827 */ /* 0x000fe200078e0020 */
[----:B------:R-:W-:Y:S01]  /*29680*/  ISETP.GE.U32.AND P1, PT, R48, 0x7f000001, PT ;  /* 0x7f0000013000780c */ /* 0x000fe20003f26070 */
[----:B------:R-:W-:Y:S02]  /*29690*/  ISETP.GE.U32.AND P3, PT, R98, 0x7f000001, PT ;  /* 0x7f0000016200780c */ /* 0x000fe40003f66070 */
[----:B------:R-:W-:-:S04]  /*296a0*/  IMAD.WIDE.U32 R32, R61, 0x5fffffa, RZ ;  /* 0x05fffffa3d207825 */ /* 0x000fc800078e00ff */
[----:B------:R-:W-:Y:S02]  /*296b0*/  IMAD R67, R36, 0x7effffff, RZ ;  /* 0x7effffff24437824 */ /* 0x000fe400078e02ff */
[----:B------:R-:W-:Y:S01]  /*296c0*/  IMAD.WIDE.U32 R152, R79, R152, RZ ;  /* 0x000000984f987225 */ /* 0x000fe200078e00ff */
[----:B------:R-:W-:-:S03]  /*296d0*/  IADD3 R103, PT, PT, R102, R103, RZ ;  /* 0x0000006766677210 */ /* 0x000fc60007ffe0ff */
[----:B------:R-:W-:Y:S02]  /*296e0*/  IMAD R61, R61, 0x6, RZ ;  /* 0x000000063d3d7824 */ /* 0x000fe400078e02ff */
[----:B------:R-:W-:-:S04]  /*296f0*/  IMAD.HI.U32 R67, R67, 0x7f000001, R36 ;  /* 0x7f00000143437827 */ /* 0x000fc800078e0024 */
[----:B------:R-:W-:Y:S02]  /*29700*/  IMAD R37, R152, 0x7effffff, RZ ;  /* 0x7effffff98257824 */ /* 0x000fe400078e02ff */
[----:B------:R-:W-:Y:S01]  /*29710*/  IMAD.HI.U32 R102, R61, 0x7f000001, R32 ;  /* 0x7f0000013d667827 */ /* 0x000fe200078e0020 */
[----:B------:R-:W-:Y:S02]  /*29720*/  @P4 IADD3 R97, PT, PT, R97, -0x7f000001, RZ ;  /* 0x80ffffff61614810 */ /* 0x000fe40007ffe0ff */
[----:B------:R-:W-:Y:S01]  /*29730*/  @P6 IADD3 R85, PT, PT, R85, -0x7f000001, RZ ;  /* 0x80ffffff55556810 */ /* 0x000fe20007ffe0ff */
[----:B------:R-:W-:Y:S01]  /*29740*/  IMAD.HI.U32 R153, R37, 0x7f000001, R152 ;  /* 0x7f00000125997827 */ /* 0x000fe200078e0098 */
[----:B------:R-:W-:Y:S01]  /*29750*/  ISETP.GE.U32.AND P6, PT, R102, 0x7f000001, PT ;  /* 0x7f0000016600780c */ /* 0x000fe20003fc6070 */
[----:B------:R-:W-:Y:S02]  /*29760*/  @P1 IADD3 R48, PT, PT, R48, -0x7f000001, RZ ;  /* 0x80ffffff30301810 */ /* 0x000fe40007ffe0ff */
[----:B------:R-:W-:Y:S01]  /*29770*/  IMAD.WIDE.U32 R154, R79, R154, RZ ;  /* 0x0000009a4f9a7225 */ /* 0x000fe200078e00ff */
[----:B------:R-:W-:Y:S01]  /*29780*/  @P3 IADD3 R98, PT, PT, R98, -0x7f000001, RZ ;  /* 0x80ffffff62623810 */ /* 0x000fe20007ffe0ff */
[----:B------:R-:W-:Y:S01]  /*29790*/  ISETP.GE.U32.AND P3, PT, R153, 0x7f000001, PT ;  /* 0x7f0000019900780c */ /* 0x000fe20003f66070 */
[----:B------:R-:W-:Y:S01]  /*297a0*/  ISETP.GE.U32.AND P1, PT, R97, 0x7f000001, PT ;  /* 0x7f0000016100780c */ /* 0x000fe20003f26070 */
[----:B------:R-:W-:-:S04]  /*297b0*/  IMAD.WIDE.U32 R34, R58, R111, RZ ;  /* 0x0000006f3a227225 */ /* 0x000fc800078e00ff */
[----:B------:R-:W-:Y:S02]  /*297c0*/  IMAD R37, R154, 0x7effffff, RZ ;  /* 0x7effffff9a257824 */ /* 0x000fe400078e02ff */
[----:B------:R-:W-:Y:S01]  /*297d0*/  IMAD R45, R34, 0x7effffff, RZ ;  /* 0x7effffff222d7824 */ /* 0x000fe200078e02ff */
[----:B------:R-:W-:Y:S01]  /*297e0*/  IADD3 R54, PT, PT, R93, R54, RZ ;  /* 0x000000365d367210 */ /* 0x000fe20007ffe0ff */
[----:B------:R-:W-:Y:S01]  /*297f0*/  IMAD.HI.U32 R155, R37, 0x7f000001, R154 ;  /* 0x7f000001259b7827 */ /* 0x000fe200078e009a */
[----:B------:R-:W-:-:S03]  /*29800*/  @P6 IADD3 R102, PT, PT, R102, -0x7f000001, RZ ;  /* 0x80ffffff66666810 */ /* 0x000fc60007ffe0ff */
[----:B------:R-:W-:Y:S01]  /*29810*/  IMAD.HI.U32 R45, R45, 0x7f000001, R34 ;  /* 0x7f0000012d2d7827 */ /* 0x000fe200078e0022 */
[----:B------:R-:W-:-:S03]  /*29820*/  ISETP.GE.U32.AND P6, PT, R155, 0x7f000001, PT ;  /* 0x7f0000019b00780c */ /* 0x000fc60003fc6070 */
[----:B------:R-:W-:-:S04]  /*29830*/  IMAD.WIDE.U32 R92, R58, R92, RZ ;  /* 0x0000005c3a5c7225 */ /* 0x000fc800078e00ff */
[----:B------:R-:W-:Y:S01]  /*29840*/  IMAD.WIDE.U32 R34, R76, 0x5fffffa, RZ ;  /* 0x05fffffa4c227825 */ /* 0x000fe200078e00ff */
[----:B------:R-:W-:-:S03]  /*29850*/  @P3 IADD3 R153, PT, PT, R153, -0x7f000001, RZ ;  /* 0x80ffffff99993810 */ /* 0x000fc60007ffe0ff */
[----:B------:R-:W-:Y:S02]  /*29860*/  IMAD R43, R76, 0x6, RZ ;  /* 0x000000064c2b7824 */ /* 0x000fe400078e02ff */
[----:B------:R-:W-:Y:S01]  /*29870*/  IMAD R37, R92, 0x7effffff, RZ ;  /* 0x7effffff5c257824 */ /* 0x000fe200078e02ff */
[----:B------:R-:W-:Y:S01]  /*29880*/  @P1 IADD3 R97, PT, PT, R97, -0x7f000001, RZ ;  /* 0x80ffffff61611810 */ /* 0x000fe20007ffe0ff */
[----:B------:R-:W-:Y:S01]  /*29890*/  IMAD.HI.U32 R43, R43, 0x7f000001, R34 ;  /* 0x7f0000012b2b7827 */ /* 0x000fe200078e0022 */
[----:B------:R-:W-:Y:S01]  /*298a0*/  ISETP.GE.U32.AND P3, PT, R42, 0x7f000001, PT ;  /* 0x7f0000012a00780c */ /* 0x000fe20003f66070 */
[----:B------:R-:W-:Y:S02]  /*298b0*/  ISETP.GE.U32.AND P1, PT, R45, 0x7f000001, PT ;  /* 0x7f0000012d00780c */ /* 0x000fe40003f26070 */
[----:B------:R-:W-:-:S04]  /*298c0*/  IMAD.HI.U32 R44, R37, 0x7f000001, R92 ;  /* 0x7f000001252c7827 */ /* 0x000fc800078e005c */
[----:B------:R-:W-:Y:S02]  /*298d0*/  IMAD R61, R91, 0x6, RZ ;  /* 0x000000065b3d7824 */ /* 0x000fe400078e02ff */
[----:B------:R-:W-:Y:S02]  /*298e0*/  IMAD R69, R84, 0x6, RZ ;  /* 0x0000000654457824 */ /* 0x000fe400078e02ff */
[----:B------:R-:W-:Y:S01]  /*298f0*/  IMAD.WIDE.U32 R6, R94, 0x5fffffa, RZ ;  /* 0x05fffffa5e067825 */ /* 0x000fe200078e00ff */
[----:B------:R-:W-:-:S03]  /*29900*/  @P6 IADD3 R155, PT, PT, R155, -0x7f000001, RZ ;  /* 0x80ffffff9b9b6810 */ /* 0x000fc60007ffe0ff */
[----:B------:R-:W-:-:S04]  /*29910*/  IMAD.WIDE.U32 R34, R91, 0x5fffffa, RZ ;  /* 0x05fffffa5b227825 */ /* 0x000fc800078e00ff */
[----:B------:R-:W-:-:S04]  /*29920*/  IMAD.WIDE.U32 R32, R88, 0x5fffffa, RZ ;  /* 0x05fffffa58207825 */ /* 0x000fc800078e00ff */
[----:B------:R-:W-:Y:S02]  /*29930*/  IMAD R71, R94, 0x6, RZ ;  /* 0x000000065e477824 */ /* 0x000fe400078e02ff */
[----:B------:R-:W-:Y:S01]  /*29940*/  IMAD R53, R88, 0x6, RZ ;  /* 0x0000000658357824 */ /* 0x000fe200078e02ff */
[----:B------:R-:W-:Y:S01]  /*29950*/  @P3 IADD3 R42, PT, PT, R42, -0x7f000001, RZ ;  /* 0x80ffffff2a2a3810 */ /* 0x000fe20007ffe0ff */
[----:B------:R-:W-:Y:S01]  /*29960*/  IMAD.WIDE.U32 R36, R84, 0x5fffffa, RZ ;  /* 0x05fffffa54247825 */ /* 0x000fe200078e00ff */
[----:B------:R-:W-:Y:S01]  /*29970*/  @P1 IADD3 R45, PT, PT, R45, -0x7f000001, RZ ;  /* 0x80ffffff2d2d1810 */ /* 0x000fe20007ffe0ff */
[----:B------:R-:W-:Y:S01]  /*29980*/  ISETP.GE.U32.AND P4, PT, R66, 0x7f000001, PT ;  /* 0x7f0000014200780c */ /* 0x000fe20003f86070 */
[----:B------:R-:W2:Y:S01]  /*29990*/  LDL R92, [R1+0x110] ;  /* 0x00011000015c7983 */ /* 0x000ea20000100800 */
[----:B------:R-:W-:-:S03]  /*299a0*/  IMAD.HI.U32 R34, R61, 0x7f000001, R34 ;  /* 0x7f0000013d227827 */ /* 0x000fc600078e0022 */
[----:B------:R-:W2:Y:S01]  /*299b0*/  LDL R93, [R1+0x11c] ;  /* 0x00011c00015d7983 */ /* 0x000ea20000100800 */
[----:B------:R-:W-:-:S04]  /*299c0*/  IMAD.HI.U32 R35, R69, 0x7f000001, R36 ;  /* 0x7f00000145237827 */ /* 0x000fc800078e0024 */
[----:B------:R-:W-:Y:S01]  /*299d0*/  IMAD.WIDE.U32 R36, R60, 0x5fffffa, RZ ;  /* 0x05fffffa3c247825 */ /* 0x000fe200078e00ff */
[----:B------:R-:W-:-:S03]  /*299e0*/  ISETP.GE.U32.AND P3, PT, R46, 0x7f000001, PT ;  /* 0x7f0000012e00780c */ /* 0x000fc60003f66070 */
[----:B------:R-:W-:Y:S01]  /*299f0*/  IMAD.HI.U32 R84, R71, 0x7f000001, R6 ;  /* 0x7f00000147547827 */ /* 0x000fe200078e0006 */
[----:B------:R-:W-:-:S03]  /*29a00*/  ISETP.GE.U32.AND P1, PT, R155, 0x7f000001, PT ;  /* 0x7f0000019b00780c */ /* 0x000fc60003f26070 */
[----:B------:R-:W-:Y:S02]  /*29a10*/  IMAD R61, R60, 0x6, RZ ;  /* 0x000000063c3d7824 */ /* 0x000fe400078e02ff */
[----:B------:R-:W-:-:S04]  /*29a20*/  IMAD.HI.U32 R96, R53, 0x7f000001, R32 ;  /* 0x7f00000135607827 */ /* 0x000fc800078e0020 */
[----:B------:R-:W-:-:S04]  /*29a30*/  IMAD.WIDE.U32 R6, R87, 0x5fffffa, RZ ;  /* 0x05fffffa57067825 */ /* 0x000fc800078e00ff */
[----:B------:R-:W-:-:S04]  /*29a40*/  IMAD.WIDE.U32 R32, R49, 0x5fffffa, RZ ;  /* 0x05fffffa31207825 */ /* 0x000fc800078e00ff */
[----:B------:R-:W-:Y:S02]  /*29a50*/  IMAD R53, R87, 0x6, RZ ;  /* 0x0000000657357824 */ /* 0x000fe400078e02ff */
[----:B------:R-:W-:Y:S02]  /*29a60*/  IMAD R49, R49, 0x6, RZ ;  /* 0x0000000631317824 */ /* 0x000fe400078e02ff */
[----:B------:R-:W-:-:S04]  /*29a70*/  IMAD.HI.U32 R76, R61, 0x7f000001, R36 ;  /* 0x7f0000013d4c7827 */ /* 0x000fc800078e0024 */
[----:B------:R-:W-:-:S04]  /*29a80*/  IMAD.WIDE.U32 R36, R101, R8, RZ ;  /* 0x0000000865247225 */ /* 0x000fc800078e00ff */
[----:B------:R-:W-:-:S04]  /*29a90*/  IMAD.HI.U32 R108, R53, 0x7f000001, R6 ;  /* 0x7f000001356c7827 */ /* 0x000fc800078e0006 */
[----:B------:R-:W-:-:S04]  /*29aa0*/  IMAD.HI.U32 R87, R49, 0x7f000001, R32 ;  /* 0x7f00000131577827 */ /* 0x000fc800078e0020 */
[C---:B------:R-:W-:Y:S02]  /*29ab0*/  IMAD R61, R48.reuse, 0x6, RZ ;  /* 0x00000006303d7824 */ /* 0x040fe400078e02ff */
[----:B------:R-:W-:-:S04]  /*29ac0*/  IMAD.WIDE.U32 R6, R48, 0x5fffffa, RZ ;  /* 0x05fffffa30067825 */ /* 0x000fc800078e00ff */
[----:B------:R-:W-:-:S04]  /*29ad0*/  IMAD.WIDE.U32 R48, R39, R9, RZ ;  /* 0x0000000927307225 */ /* 0x000fc800078e00ff */
[----:B------:R-:W-:Y:S02]  /*29ae0*/  IMAD R71, R36, 0x7effffff, RZ ;  /* 0x7effffff24477824 */ /* 0x000fe400078e02ff */
[----:B------:R-:W-:Y:S01]  /*29af0*/  IMAD.WIDE.U32 R32, R39, R10, RZ ;  /* 0x0000000a27207225 */ /* 0x000fe200078e00ff */
[----:B------:R-:W-:-:S03]  /*29b00*/  @P3 IADD3 R46, PT, PT, R46, -0x7f000001, RZ ;  /* 0x80ffffff2e2e3810 */ /* 0x000fc60007ffe0ff */
[----:B------:R-:W-:Y:S02]  /*29b10*/  IMAD R53, R48, 0x7effffff, RZ ;  /* 0x7effffff30357824 */ /* 0x000fe400078e02ff */
[----:B------:R-:W-:Y:S01]  /*29b20*/  IMAD.HI.U32 R71, R71, 0x7f000001, R36 ;  /* 0x7f00000147477827 */ /* 0x000fe200078e0024 */
[----:B------:R-:W-:-:S03]  /*29b30*/  @P1 IADD3 R155, PT, PT, R155, -0x7f000001, RZ ;  /* 0x80ffffff9b9b1810 */ /* 0x000fc60007ffe0ff */
[----:B------:R-:W-:Y:S02]  /*29b40*/  IMAD R69, R32, 0x7effffff, RZ ;  /* 0x7effffff20457824 */ /* 0x000fe400078e02ff */
[----:B------:R-:W-:Y:S01]  /*29b50*/  IMAD.WIDE.U32 R36, R101, R9, RZ ;  /* 0x0000000965247225 */ /* 0x000fe200078e00ff */
[----:B------:R-:W-:-:S03]  /*29b60*/  ISETP.GE.U32.AND P1, PT, R83, 0x7f000001, PT ;  /* 0x7f0000015300780c */ /* 0x000fc60003f26070 */
[----:B------:R-:W-:Y:S01]  /*29b70*/  IMAD.HI.U32 R100, R53, 0x7f000001, R48 ;  /* 0x7f00000135647827 */ /* 0x000fe200078e0030 */
[----:B------:R-:W-:-:S03]  /*29b80*/  ISETP.GE.U32.AND P3, PT, R46, 0x7f000001, PT ;  /* 0x7f0000012e00780c */ /* 0x000fc60003f66070 */
[----:B------:R-:W-:-:S04]  /*29b90*/  IMAD.HI.U32 R69, R69, 0x7f000001, R32 ;  /* 0x7f00000145457827 */ /* 0x000fc800078e0020 */
[----:B------:R-:W-:-:S04]  /*29ba0*/  IMAD.WIDE.U32 R48, R39, R5, RZ ;  /* 0x0000000527307225 */ /* 0x000fc800078e00ff */
[----:B------:R-:W-:Y:S02]  /*29bb0*/  IMAD R91, R36, 0x7effffff, RZ ;  /* 0x7effffff245b7824 */ /* 0x000fe400078e02ff */
[----:B------:R-:W-:-:S04]  /*29bc0*/  IMAD.WIDE.U32 R32, R101, R5, RZ ;  /* 0x0000000565207225 */ /* 0x000fc800078e00ff */
[----:B------:R-:W-:-:S04]  /*29bd0*/  IMAD.HI.U32 R78, R61, 0x7f000001, R6 ;  /* 0x7f0000013d4e7827 */ /* 0x000fc800078e0006 */
[----:B------:R-:W-:-:S04]  /*29be0*/  IMAD.WIDE.U32 R6, R39, R8, RZ ;  /* 0x0000000827067225 */ /* 0x000fc800078e00ff */
[----:B------:R-:W-:Y:S02]  /*29bf0*/  IMAD R95, R48, 0x7effffff, RZ ;  /* 0x7effffff305f7824 */ /* 0x000fe400078e02ff */
[----:B------:R-:W-:-:S04]  /*29c00*/  IMAD.HI.U32 R91, R91, 0x7f000001, R36 ;  /* 0x7f0000015b5b7827 */ /* 0x000fc800078e0024 */
[----:B------:R-:W-:Y:S02]  /*29c10*/  IMAD R61, R32, 0x7effffff, RZ ;  /* 0x7effffff203d7824 */ /* 0x000fe400078e02ff */
[----:B------:R-:W-:Y:S01]  /*29c20*/  IMAD.WIDE.U32 R36, R55, R5, RZ ;  /* 0x0000000537247225 */ /* 0x000fe200078e00ff */
[----:B------:R-:W-:-:S03]  /*29c30*/  @P4 IADD3 R66, PT, PT, R66, -0x7f000001, RZ ;  /* 0x80ffffff42424810 */ /* 0x000fc60007ffe0ff */
[----:B------:R-:W-:Y:S02]  /*29c40*/  IMAD R53, R6, 0x7effffff, RZ ;  /* 0x7effffff06357824 */ /* 0x000fe400078e02ff */
[----:B------:R-:W-:Y:S01]  /*29c50*/  IMAD.HI.U32 R95, R95, 0x7f000001, R48 ;  /* 0x7f0000015f5f7827 */ /* 0x000fe200078e0030 */
[----:B------:R-:W-:Y:S01]  /*29c60*/  ISETP.GE.U32.AND P4, PT, R98, 0x7f000001, PT ;  /* 0x7f0000016200780c */ /* 0x000fe20003f86070 */
[----:B------:R-:W-:Y:S02]  /*29c70*/  ISETP.GE.U32.AND P6, PT, R153, 0x7f000001, PT ;  /* 0x7f0000019900780c */ /* 0x000fe40003fc6070 */
[----:B------:R-:W-:Y:S01]  /*29c80*/  IMAD.HI.U32 R88, R61, 0x7f000001, R32 ;  /* 0x7f0000013d587827 */ /* 0x000fe200078e0020 */
[----:B------:R-:W-:-:S03]  /*29c90*/  @P1 IADD3 R83, PT, PT, R83, -0x7f000001, RZ ;  /* 0x80ffffff53531810 */ /* 0x000fc60007ffe0ff */
[----:B------:R-:W-:Y:S02]  /*29ca0*/  IMAD R49, R36, 0x7effffff, RZ ;  /* 0x7effffff24317824 */ /* 0x000fe400078e02ff */
[----:B------:R-:W-:Y:S01]  /*29cb0*/  IMAD.WIDE.U32 R32, R101, R10, RZ ;  /* 0x0000000a65207225 */ /* 0x000fe200078e00ff */
[----:B------:R-:W-:-:S03]  /*29cc0*/  ISETP.GE.U32.AND P1, PT, R44, 0x7f000001, PT ;  /* 0x7f0000012c00780c */ /* 0x000fc60003f26070 */
[----:B------:R-:W-:Y:S01]  /*29cd0*/  IMAD.HI.U32 R94, R53, 0x7f000001, R6 ;  /* 0x7f000001355e7827 */ /* 0x000fe200078e0006 */
[----:B------:R-:W-:-:S03]  /*29ce0*/  @P3 IADD3 R46, PT, PT, R46, -0x7f000001, RZ ;  /* 0x80ffffff2e2e3810 */ /* 0x000fc60007ffe0ff */
[----:B------:R-:W-:-:S04]  /*29cf0*/  IMAD.WIDE.U32 R6, R55, R9, RZ ;  /* 0x0000000937067225 */ /* 0x000fc800078e00ff */
[----:B------:R-:W-:Y:S01]  /*29d00*/  IMAD.HI.U32 R36, R49, 0x7f000001, R36 ;  /* 0x7f00000131247827 */ /* 0x000fe200078e0024 */
[----:B------:R-:W-:-:S03]  /*29d10*/  ISETP.GE.U32.AND P3, PT, R71, 0x7f000001, PT ;  /* 0x7f0000014700780c */ /* 0x000fc60003f66070 */
[----:B------:R-:W-:Y:S02]  /*29d20*/  IMAD R37, R32, 0x7effffff, RZ ;  /* 0x7effffff20257824 */ /* 0x000fe400078e02ff */
[----:B------:R-:W-:Y:S01]  /*29d30*/  IMAD.WIDE.U32 R60, R16, R39, RZ ;  /* 0x00000027103c7225 */ /* 0x000fe200078e00ff */
[----:B------:R-:W-:-:S03]  /*29d40*/  @P4 IADD3 R98, PT, PT, R98, -0x7f000001, RZ ;  /* 0x80ffffff62624810 */ /* 0x000fc60007ffe0ff */
[----:B------:R-:W-:Y:S01]  /*29d50*/  IMAD R49, R6, 0x7effffff, RZ ;  /* 0x7effffff06317824 */ /* 0x000fe200078e02ff */
[----:B------:R-:W-:Y:S01]  /*29d60*/  @P6 IADD3 R153, PT, PT, R153, -0x7f000001, RZ ;  /* 0x80ffffff99996810 */ /* 0x000fe20007ffe0ff */
[----:B------:R-:W-:Y:S01]  /*29d70*/  IMAD.HI.U32 R106, R37, 0x7f000001, R32 ;  /* 0x7f000001256a7827 */ /* 0x000fe200078e0020 */
[----:B------:R-:W3:Y:S03]  /*29d80*/  LDL R39, [R1+0x118] ;  /* 0x0001180001277983 */ /* 0x000ee60000100800 */
[----:B------:R-:W-:Y:S02]  /*29d90*/  IMAD R37, R60, 0x7effffff, RZ ;  /* 0x7effffff3c257824 */ /* 0x000fe400078e02ff */
[----:B------:R-:W-:Y:S01]  /*29da0*/  IMAD.HI.U32 R107, R49, 0x7f000001, R6 ;  /* 0x7f000001316b7827 */ /* 0x000fe200078e0006 */
[----:B------:R-:W-:-:S03]  /*29db0*/  ISETP.GE.U32.AND P4, PT, R108, 0x7f000001, PT ;  /* 0x7f0000016c00780c */ /* 0x000fc60003f86070 */
[----:B------:R-:W-:Y:S01]  /*29dc0*/  IMAD.WIDE.U32 R48, R55, R8, RZ ;  /* 0x0000000837307225 */ /* 0x000fe200078e00ff */
[----:B------:R-:W-:-:S03]  /*29dd0*/  ISETP.GE.U32.AND P6, PT, R45, 0x7f000001, PT ;  /* 0x7f0000012d00780c */ /* 0x000fc60003fc6070 */
[----:B------:R-:W-:Y:S02]  /*29de0*/  IMAD.HI.U32 R37, R37, 0x7f000001, R60 ;  /* 0x7f00000125257827 */ /* 0x000fe400078e003c */
[----:B------:R-:W3:Y:S01]  /*29df0*/  LDL R61, [R1+0x114] ;  /* 0x00011400013d7983 */ /* 0x000ee20000100800 */
[----:B------:R-:W-:Y:S01]  /*29e00*/  @P1 IADD3 R44, PT, PT, R44, -0x7f000001, RZ ;  /* 0x80ffffff2c2c1810 */ /* 0x000fe20007ffe0ff */
[----:B------:R-:W-:Y:S01]  /*29e10*/  IMAD R4, R48, 0x7effffff, RZ ;  /* 0x7effffff30047824 */ /* 0x000fe200078e02ff */
[----:B------:R-:W-:Y:S01]  /*29e20*/  @P3 IADD3 R71, PT, PT, R71, -0x7f000001, RZ ;  /* 0x80ffffff47473810 */ /* 0x000fe20007ffe0ff */
[----:B------:R-:W-:Y:S01]  /*29e30*/  IMAD.WIDE.U32 R6, R55, R10, RZ ;  /* 0x0000000a37067225 */ /* 0x000fe200078e00ff */
[----:B------:R-:W-:Y:S01]  /*29e40*/  ISETP.GE.U32.AND P3, PT, R89, 0x7f000001, PT ;  /* 0x7f0000015900780c */ /* 0x000fe20003f66070 */
[----:B------:R-:W-:Y:S02]  /*29e50*/  ISETP.GE.U32.AND P1, PT, R44, 0x7f000001, PT ;  /* 0x7f0000012c00780c */ /* 0x000fe40003f26070 */
[----:B------:R-:W-:-:S04]  /*29e60*/  IMAD.HI.U32 R73, R4, 0x7f000001, R48 ;  /* 0x7f00000104497827 */ /* 0x000fc800078e0030 */
[----:B------:R-:W-:Y:S01]  /*29e70*/  IMAD.WIDE.U32 R4, R85, R5, RZ ;  /* 0x0000000555047225 */ /* 0x000fe200078e00ff */
[----:B------:R-:W-:-:S03]  /*29e80*/  @P4 IADD3 R108, PT, PT, R108, -0x7f000001, RZ ;  /* 0x80ffffff6c6c4810 */ /* 0x000fc60007ffe0ff */
[----:B------:R-:W-:Y:S02]  /*29e90*/  IMAD R33, R6, 0x7effffff, RZ ;  /* 0x7effffff06217824 */ /* 0x000fe400078e02ff */
[----:B------:R-:W-:Y:S01]  /*29ea0*/  IMAD R49, R4, 0x7effffff, RZ ;  /* 0x7effffff04317824 */ /* 0x000fe200078e02ff */
[----:B------:R-:W-:Y:S01]  /*29eb0*/  @P6 IADD3 R45, PT, PT, R45, -0x7f000001, RZ ;  /* 0x80ffffff2d2d6810 */ /* 0x000fe20007ffe0ff */
[----:B------:R-:W-:Y:S01]  /*29ec0*/  IMAD.HI.U32 R74, R33, 0x7f000001, R6 ;  /* 0x7f000001214a7827 */ /* 0x000fe200078e0006 */
[----:B------:R-:W-:-:S03]  /*29ed0*/  IADD3 R153, PT, PT, R153, R66, RZ ;  /* 0x0000004299997210 */ /* 0x000fc60007ffe0ff */
[----:B------:R-:W-:Y:S01]  /*29ee0*/  IMAD.HI.U32 R49, R49, 0x7f000001, R4 ;  /* 0x7f00000131317827 */ /* 0x000fe200078e0004 */
[----:B------:R-:W-:-:S03]  /*29ef0*/  IADD3 R66, PT, PT, R45, R108, RZ ;  /* 0x0000006c2d427210 */ /* 0x000fc60007ffe0ff */
[----:B------:R-:W-:-:S04]  /*29f00*/  IMAD.WIDE.U32 R32, R16, R101, RZ ;  /* 0x0000006510207225 */ /* 0x000fc800078e00ff */
[----:B------:R-:W-:Y:S01]  /*29f10*/  IMAD.WIDE.U32 R4, R85, R8, RZ ;  /* 0x0000000855047225 */ /* 0x000fe200078e00ff */
[----:B------:R-:W-:Y:S02]  /*29f20*/  @P3 IADD3 R89, PT, PT, R89, -0x7f000001, RZ ;  /* 0x80ffffff59593810 */ /* 0x000fe40007ffe0ff */
[----:B------:R-:W-:Y:S01]  /*29f30*/  @P1 IADD3 R44, PT, PT, R44, -0x7f000001, RZ ;  /* 0x80ffffff2c2c1810 */ /* 0x000fe20007ffe0ff */
[----:B------:R-:W-:Y:S02]  /*29f40*/  IMAD R53, R32, 0x7effffff, RZ ;  /* 0x7effffff20357824 */ /* 0x000fe400078e02ff */
[----:B------:R-:W-:Y:S01]  /*29f50*/  IMAD R45, R4, 0x7effffff, RZ ;  /* 0x7effffff042d7824 */ /* 0x000fe200078e02ff */
[----:B------:R-:W-:Y:S01]  /*29f60*/  IADD3 R155, PT, PT, R155, R42, RZ ;  /* 0x0000002a9b9b7210 */ /* 0x000fe20007ffe0ff */
[----:B------:R-:W-:Y:S01]  /*29f70*/  IMAD.HI.U32 R32, R53, 0x7f000001, R32 ;  /* 0x7f00000135207827 */ /* 0x000fe200078e0020 */
[----:B------:R-:W-:Y:S02]  /*29f80*/  IADD3 R42, PT, PT, R46, R83, RZ ;  /* 0x000000532e2a7210 */ /* 0x000fe40007ffe0ff */
[----:B------:R-:W-:Y:S01]  /*29f90*/  IADD3 R53, PT, PT, R44, R89, RZ ;  /* 0x000000592c357210 */ /* 0x000fe20007ffe0ff */
[----:B------:R-:W-:-:S02]  /*29fa0*/  IMAD.HI.U32 R83, R45, 0x7f000001, R4 ;  /* 0x7f0000012d537827 */ /* 0x000fc400078e0004 */
[----:B------:R-:W3:Y:S01]  /*29fb0*/  LDL.64 R44, [R1+0x100] ;  /* 0x00010000012c7983 */ /* 0x000ee20000100a00 */
[----:B------:R-:W-:Y:S01]  /*29fc0*/  ISETP.GE.U32.AND P4, PT, R47, 0x7f000001, PT ;  /* 0x7f0000012f00780c */ /* 0x000fe20003f86070 */
[----:B------:R-:W-:-:S12]  /*29fd0*/  ISETP.GE.U32.AND P6, PT, R69, 0x7f000001, PT ;  /* 0x7f0000014500780c */ /* 0x000fd80003fc6070 */
[----:B------:R-:W-:Y:S02]  /*29fe0*/  @P4 IADD3 R47, PT, PT, R47, -0x7f000001, RZ ;  /* 0x80ffffff2f2f4810 */ /* 0x000fe40007ffe0ff */
[----:B------:R-:W-:Y:S01]  /*29ff0*/  @P6 IADD3 R69, PT, PT, R69, -0x7f000001, RZ ;  /* 0x80ffffff45456810 */ /* 0x000fe20007ffe0ff */
[----:B------:R-:W-:Y:S02]  /*2a000*/  ISETP.GE.U32.AND P4, PT, R38, 0x7f000001, PT ;  /* 0x7f0000012600780c */ /* 0x000fe40003f86070 */
[----:B------:R-:W-:Y:S01]  /*2a010*/  ISETP.GE.U32.AND P6, PT, R47, 0x7f000001, PT ;  /* 0x7f0000012f00780c */ /* 0x000fe20003fc6070 */
[----:B------:R-:W-:Y:S01]  /*2a020*/  ISETP.GE.U32.AND P3, PT, R49, 0x7f000001, PT ;  /* 0x7f0000013100780c */ /* 0x000fe20003f66070 */
[----:B------:R-:W-:Y:S01]  /*2a030*/  ISETP.GE.U32.AND P1, PT, R73, 0x7f000001, PT ;  /* 0x7f0000014900780c */ /* 0x000fe20003f26070 */
[----:B------:R-:W-:-:S08]  /*2a040*/  IADD3 R48, PT, PT, R97, R102, RZ ;  /* 0x0000006661307210 */ /* 0x000fd00007ffe0ff */
[----:B------:R-:W-:Y:S01]  /*2a050*/  @P4 IADD3 R38, PT, PT, R38, -0x7f000001, RZ ;  /* 0x80ffffff26264810 */ /* 0x000fe20007ffe0ff */
[----:B------:R-:W-:Y:S01]  /*2a060*/  ISETP.GE.U32.AND P4, PT, R106, 0x7f000001, PT ;  /* 0x7f0000016a00780c */ /* 0x000fe20003f86070 */
[----:B------:R-:W-:Y:S01]  /*2a070*/  @P6 IADD3 R47, PT, PT, R47, -0x7f000001, RZ ;  /* 0x80ffffff2f2f6810 */ /* 0x000fe20007ffe0ff */
[----:B------:R-:W-:Y:S01]  /*2a080*/  ISETP.GE.U32.AND P6, PT, R107, 0x7f000001, PT ;  /* 0x7f0000016b00780c */ /* 0x000fe20003fc6070 */
[----:B------:R-:W-:Y:S01]  /*2a090*/  @P3 IADD3 R49, PT, PT, R49, -0x7f000001, RZ ;  /* 0x80ffffff31313810 */ /* 0x000fe20007ffe0ff */
[----:B------:R-:W-:Y:S01]  /*2a0a0*/  IMAD.WIDE.U32 R6, R16, R55, RZ ;  /* 0x0000003710067225 */ /* 0x000fe200078e00ff */
[----:B------:R-:W-:Y:S01]  /*2a0b0*/  ISETP.GE.U32.AND P3, PT, R48, 0x7f000001, PT ;  /* 0x7f0000013000780c */ /* 0x000fe20003f66070 */
[----:B------:R-:W-:Y:S02]  /*2a0c0*/  @P1 IADD3 R73, PT, PT, R73, -0x7f000001, RZ ;  /* 0x80ffffff49491810 */ /* 0x000fe40007ffe0ff */
[----:B------:R-:W-:Y:S01]  /*2a0d0*/  IMAD R55, R6, 0x7effffff, RZ ;  /* 0x7effffff06377824 */ /* 0x000fe200078e02ff */
[----:B------:R-:W-:-:S04]  /*2a0e0*/  ISETP.GE.U32.AND P1, PT, R153, 0x7f000001, PT ;  /* 0x7f0000019900780c */ /* 0x000fc80003f26070 */
[----:B------:R-:W-:Y:S01]  /*2a0f0*/  @P4 IADD3 R106, PT, PT, R106, -0x7f000001, RZ ;  /* 0x80ffffff6a6a4810 */ /* 0x000fe20007ffe0ff */
[----:B------:R-:W-:Y:S01]  /*2a100*/  ISETP.GE.U32.AND P4, PT, R74, 0x7f000001, PT ;  /* 0x7f0000014a00780c */ /* 0x000fe20003f86070 */
[----:B------:R-:W-:Y:S01]  /*2a110*/  @P6 IADD3 R107, PT, PT, R107, -0x7f000001, RZ ;  /* 0x80ffffff6b6b6810 */ /* 0x000fe20007ffe0ff */
[----:B------:R-:W-:Y:S01]  /*2a120*/  ISETP.GE.U32.AND P6, PT, R43, 0x7f000001, PT ;  /* 0x7f0000012b00780c */ /* 0x000fe20003fc6070 */
[----:B------:R-:W-:-:S04]  /*2a130*/  IMAD.HI.U32 R33, R55, 0x7f000001, R6 ;  /* 0x7f00000137217827 */ /* 0x000fc800078e0006 */
[----:B------:R-:W-:Y:S01]  /*2a140*/  IMAD.WIDE.U32 R6, R69, 0x5fffffa, RZ ;  /* 0x05fffffa45067825 */ /* 0x000fe200078e00ff */
[----:B------:R-:W-:-:S03]  /*2a150*/  @P3 IADD3 R48, PT, PT, R48, -0x7f000001, RZ ;  /* 0x80ffffff30303810 */ /* 0x000fc60007ffe0ff */
[----:B------:R-:W-:Y:S01]  /*2a160*/  IMAD R69, R69, 0x6, RZ ;  /* 0x0000000645457824 */ /* 0x000fe200078e02ff */
[----:B------:R-:W-:Y:S01]  /*2a170*/  IADD3 R63, PT, PT, R98, R63, RZ ;  /* 0x0000003f623f7210 */ /* 0x000fe20007ffe0ff */
[----:B------:R-:W-:Y:S02]  /*2a180*/  ISETP.GE.U32.AND P3, PT, R83, 0x7f000001, PT ;  /* 0x7f0000015300780c */ /* 0x000fe40003f66070 */
[----:B------:R-:W-:Y:S01]  /*2a190*/  IMAD.HI.U32 R98, R69, 0x7f000001, R6 ;  /* 0x7f00000145627827 */ /* 0x000fe200078e0006 */
[----:B------:R-:W-:Y:S02]  /*2a1a0*/  @P4 IADD3 R74, PT, PT, R74, -0x7f000001, RZ ;  /* 0x80ffffff4a4a4810 */ /* 0x000fe40007ffe0ff */
[----:B------:R-:W-:Y:S01]  /*2a1b0*/  @P6 IADD3 R43, PT, PT, R43, -0x7f000001, RZ ;  /* 0x80ffffff2b2b6810 */ /* 0x000fe20007ffe0ff */
[----:B------:R-:W-:Y:S01]  /*2a1c0*/  ISETP.GE.U32.AND P4, PT, R40, 0x7f000001, PT ;  /* 0x7f0000012800780c */ /* 0x000fe20003f86070 */
[----:B------:R-:W-:Y:S01]  /*2a1d0*/  ISETP.GE.U32.AND P6, PT, R155, 0x7f000001, PT ;  /* 0x7f0000019b00780c */ /* 0x000fe20003fc6070 */
[----:B------:R-:W-:Y:S01]  /*2a1e0*/  @P1 IADD3 R153, PT, PT, R153, -0x7f000001, RZ ;  /* 0x80ffffff99991810 */ /* 0x000fe20007ffe0ff */
[----:B------:R-:W-:Y:S01]  /*2a1f0*/  ISETP.GE.U32.AND P1, PT, R98, 0x7f000001, PT ;  /* 0x7f0000016200780c */ /* 0x000fe20003f26070 */
[----:B------:R-:W-:-:S04]  /*2a200*/  IMAD.WIDE.U32 R4, R85, R10, RZ ;  /* 0x0000000a55047225 */ /* 0x000fc800078e00ff */
[----:B------:R-:W-:Y:S01]  /*2a210*/  IMAD.WIDE.U32 R6, R85, R9, RZ ;  /* 0x0000000955067225 */ /* 0x000fe200078e00ff */
[----:B------:R-:W-:-:S03]  /*2a220*/  @P3 IADD3 R83, PT, PT, R83, -0x7f000001, RZ ;  /* 0x80ffffff53533810 */ /* 0x000fc60007ffe0ff */
[----:B------:R-:W-:Y:S01]  /*2a230*/  IMAD R9, R4, 0x7effffff, RZ ;  /* 0x7effffff04097824 */ /* 0x000fe200078e02ff */
[----:B------:R-:W-:Y:S01]  /*2a240*/  ISETP.GE.U32.AND P5, PT, R141, R142, PT ;  /* 0x0000008e8d00720c */ /* 0x000fe20003fa6070 */
[----:B------:R-:W-:Y:S01]  /*2a250*/  IMAD R55, R6, 0x7effffff, RZ ;  /* 0x7effffff06377824 */ /* 0x000fe200078e02ff */
[----:B------:R-:W-:Y:S01]  /*2a260*/  @P4 IADD3 R40, PT, PT, R40, -0x7f000001, RZ ;  /* 0x80ffffff28284810 */ /* 0x000fe20007ffe0ff */
[----:B------:R-:W-:Y:S01]  /*2a270*/  IMAD.HI.U32 R105, R9, 0x7f000001, R4 ;  /* 0x7f00000109697827 */ /* 0x000fe200078e0004 */
[----:B------:R-:W-:Y:S01]  /*2a280*/  @P6 IADD3 R155, PT, PT, R155, -0x7f000001, RZ ;  /* 0x80ffffff9b9b6810 */ /* 0x000fe20007ffe0ff */
[----:B------:R-:W-:Y:S01]  /*2a290*/  ISETP.GE.U32.AND P4, PT, R100, 0x7f000001, PT ;  /* 0x7f0000016400780c */ /* 0x000fe20003f86070 */
[----:B------:R-:W-:Y:S01]  /*2a2a0*/  ISETP.GE.U32.AND P6, PT, R83, 0x7f000001, PT ;  /* 0x7f0000015300780c */ /* 0x000fe20003fc6070 */
[----:B------:R-:W-:Y:S01]  /*2a2b0*/  IMAD.WIDE.U32 R4, R107, 0x5fffffa, RZ ;  /* 0x05fffffa6b047825 */ /* 0x000fe200078e00ff */
[----:B------:R-:W-:Y:S01]  /*2a2c0*/  @P1 IADD3 R98, PT, PT, R98, -0x7f000001, RZ ;  /* 0x80ffffff62621810 */ /* 0x000fe20007ffe0ff */
[----:B------:R-:W-:-:S02]  /*2a2d0*/  ISETP.GE.U32.AND P1, PT, R49, 0x7f000001, PT ;  /* 0x7f0000013100780c */ /* 0x000fc40003f26070 */
[----:B------:R-:W-:Y:S01]  /*2a2e0*/  IMAD.HI.U32 R102, R55, 0x7f000001, R6 ;  /* 0x7f00000137667827 */ /* 0x000fe200078e0006 */
[----:B------:R-:W-:-:S03]  /*2a2f0*/  IADD3 R60, PT, PT, R47, R38, RZ ;  /* 0x000000262f3c7210 */ /* 0x000fc60007ffe0ff */
[----:B------:R-:W-:Y:S01]  /*2a300*/  IMAD R55, R107, 0x6, RZ ;  /* 0x000000066b377824 */ /* 0x000fe200078e02ff */
[----:B------:R-:W-:Y:S01]  /*2a310*/  ISETP.GE.U32.AND P0, PT, R174, R143, PT ;  /* 0x0000008fae00720c */ /* 0x000fe20003f06070 */
[----:B------:R-:W-:Y:S01]  /*2a320*/  IMAD.WIDE.U32 R6, R106, 0x5fffffa, RZ ;  /* 0x05fffffa6a067825 */ /* 0x000fe200078e00ff */
[----:B------:R-:W-:Y:S01]  /*2a330*/  IADD3 R141, PT, PT, -R142, R141, RZ ;  /* 0x0000008d8e8d7210 */ /* 0x000fe20007ffe1ff */
[----:B------:R-:W-:Y:S02]  /*2a340*/  ISETP.GE.U32.AND P2, PT, R145, R170, PT ;  /* 0x000000aa9100720c */ /* 0x000fe40003f46070 */
[----:B------:R-:W-:-:S04]  /*2a350*/  IMAD.WIDE.U32 R46, R71, 0x5fffffa, RZ ;  /* 0x05fffffa472e7825 */ /* 0x000fc800078e00ff */
[----:B------:R-:W-:Y:S02]  /*2a360*/  IMAD R69, R106, 0x6, RZ ;  /* 0x000000066a457824 */ /* 0x000fe400078e02ff */
[----:B------:R-:W-:-:S04]  /*2a370*/  IMAD.HI.U32 R55, R55, 0x7f000001, R4 ;  /* 0x7f00000137377827 */ /* 0x000fc800078e0004 */
[----:B------:R-:W-:Y:S02]  /*2a380*/  IMAD R71, R71, 0x6, RZ ;  /* 0x0000000647477824 */ /* 0x000fe400078e02ff */
[----:B--2---:R-:W-:Y:S01]  /*2a390*/  IMAD.WIDE.U32 R4, R70, R137, RZ ;  /* 0x0000008946047225 */ /* 0x004fe200078e00ff */
[----:B------:R-:W-:-:S03]  /*2a3a0*/  @!P5 IADD3 R141, PT, PT, R141, 0x7f000001, RZ ;  /* 0x7f0000018d8dd810 */ /* 0x000fc60007ffe0ff */
[----:B------:R-:W-:Y:S01]  /*2a3b0*/  IMAD.HI.U32 R38, R69, 0x7f000001, R6 ;  /* 0x7f00000145267827 */ /* 0x000fe200078e0006 */
[----:B------:R-:W-:-:S03]  /*2a3c0*/  IADD3 R143, PT, PT, -R143, R174, RZ ;  /* 0x000000ae8f8f7210 */ /* 0x000fc60007ffe1ff */
[----:B------:R-:W-:Y:S01]  /*2a3d0*/  IMAD.HI.U32 R10, R71, 0x7f000001, R46 ;  /* 0x7f000001470a7827 */ /* 0x000fe200078e002e */
[----:B------:R-:W-:-:S03]  /*2a3e0*/  IADD3 R43, PT, PT, R48, R43, RZ ;  /* 0x0000002b302b7210 */ /* 0x000fc60007ffe0ff */
[----:B------:R-:W-:Y:S02]  /*2a3f0*/  IMAD R7, R4, 0x7effffff, RZ ;  /* 0x7effffff04077824 */ /* 0x000fe400078e02ff */
[----:B------:R-:W-:Y:S01]  /*2a400*/  IMAD.WIDE.U32 R46, R74, 0x5fffffa, RZ ;  /* 0x05fffffa4a2e7825 */ /* 0x000fe200078e00ff */
[----:B------:R-:W-:Y:S02]  /*2a410*/  @P4 IADD3 R100, PT, PT, R100, -0x7f000001, RZ ;  /* 0x80ffffff64644810 */ /* 0x000fe40007ffe0ff */
[----:B------:R-:W-:Y:S02]  /*2a420*/  @P6 IADD3 R83, PT, PT, R83, -0x7f000001, RZ ;  /* 0x80ffffff53536810 */ /* 0x000fe40007ffe0ff */
[----:B------:R-:W-:Y:S01]  /*2a430*/  IADD3 R145, PT, PT, -R170, R145, RZ ;  /* 0x00000091aa917210 */ /* 0x000fe20007ffe1ff */
[----:B------:R-:W-:Y:S01]  /*2a440*/  IMAD R71, R74, 0x6, RZ ;  /* 0x000000064a477824 */ /* 0x000fe200078e02ff */
[----:B------:R-:W-:Y:S01]  /*2a450*/  @P1 IADD3 R49, PT, PT, R49, -0x7f000001, RZ ;  /* 0x80ffffff31311810 */ /* 0x000fe20007ffe0ff */
[----:B------:R-:W-:Y:S01]  /*2a460*/  IMAD.HI.U32 R48, R7, 0x7f000001, R4 ;  /* 0x7f00000107307827 */ /* 0x000fe200078e0004 */
[----:B------:R-:W-:Y:S01]  /*2a470*/  ISETP.GE.U32.AND P1, PT, R105, 0x7f000001, PT ;  /* 0x7f0000016900780c */ /* 0x000fe20003f26070 */
[----:B------:R-:W-:-:S02]  /*2a480*/  @!P0 IADD3 R143, PT, PT, R143, 0x7f000001, RZ ;  /* 0x7f0000018f8f8810 */ /* 0x000fc40007ffe0ff */
[----:B------:R-:W-:Y:S01]  /*2a490*/  IMAD.WIDE.U32 R6, R70, R141, RZ ;  /* 0x0000008d46067225 */ /* 0x000fe200078e00ff */
[----:B------:R-:W-:Y:S01]  /*2a4a0*/  ISETP.GE.U32.AND P0, PT, R102, 0x7f000001, PT ;  /* 0x7f0000016600780c */ /* 0x000fe20003f06070 */
[----:B------:R-:W-:Y:S02]  /*2a4b0*/  @!P2 IADD3 R145, PT, PT, R145, 0x7f000001, RZ ;  /* 0x7f0000019191a810 */ /* 0x000fe40007ffe0ff */
[----:B------:R-:W-:Y:S01]  /*2a4c0*/  IMAD.WIDE.U32 R8, R73, 0x5fffffa, RZ ;  /* 0x05fffffa49087825 */ /* 0x000fe200078e00ff */
[----:B------:R-:W-:-:S03]  /*2a4d0*/  ISETP.GE.U32.AND P3, PT, R96, 0x7f000001, PT ;  /* 0x7f0000016000780c */ /* 0x000fc60003f66070 */
[----:B------:R-:W-:Y:S01]  /*2a4e0*/  IMAD.HI.U32 R46, R71, 0x7f000001, R46 ;  /* 0x7f000001472e7827 */ /* 0x000fe200078e002e */
[----:B------:R-:W-:-:S03]  /*2a4f0*/  IADD3 R47, PT, PT, R83, R100, RZ ;  /* 0x00000064532f7210 */ /* 0x000fc60007ffe0ff */
[----:B------:R-:W-:Y:S02]  /*2a500*/  IMAD R73, R73, 0x6, RZ ;  /* 0x0000000649497824 */ /* 0x000fe400078e02ff */
[----:B------:R-:W-:Y:S02]  /*2a510*/  IMAD R83, R6, 0x7effffff, RZ ;  /* 0x7effffff06537824 */ /* 0x000fe400078e02ff */
[----:B------:R-:W-:-:S04]  /*2a520*/  IMAD.HI.U32 R69, R73, 0x7f000001, R8 ;  /* 0x7f00000149457827 */ /* 0x000fc800078e0008 */
[----:B------:R-:W-:-:S04]  /*2a530*/  IMAD.HI.U32 R83, R83, 0x7f000001, R6 ;  /* 0x7f00000153537827 */ /* 0x000fc800078e0006 */
[----:B------:R-:W-:-:S04]  /*2a540*/  IMAD.WIDE.U32 R4, R70, R145, RZ ;  /* 0x0000009146047225 */ /* 0x000fc800078e00ff */
[-C--:B------:R-:W-:Y:S01]  /*2a550*/  IMAD.WIDE.U32 R8, R72, R143.reuse, RZ ;  /* 0x0000008f48087225 */ /* 0x080fe200078e00ff */
[----:B------:R-:W-:Y:S01]  /*2a560*/  ISETP.GE.U32.AND P4, PT, R83, 0x7f000001, PT ;  /* 0x7f0000015300780c */ /* 0x000fe20003f86070 */
[----:B------:R-:W-:Y:S02]  /*2a570*/  @P1 IADD3 R105, PT, PT, R105, -0x7f000001, RZ ;  /* 0x80ffffff69691810 */ /* 0x000fe40007ffe0ff */
[----:B------:R-:W-:Y:S02]  /*2a580*/  IMAD R73, R4, 0x7effffff, RZ ;  /* 0x7effffff04497824 */ /* 0x000fe400078e02ff */
[----:B------:R-:W-:Y:S01]  /*2a590*/  IMAD R7, R8, 0x7effffff, RZ ;  /* 0x7effffff08077824 */ /* 0x000fe200078e02ff */
[----:B------:R-:W-:Y:S01]  /*2a5a0*/  @P0 IADD3 R102, PT, PT, R102, -0x7f000001, RZ ;  /* 0x80ffffff66660810 */ /* 0x000fe20007ffe0ff */
[----:B------:R-:W-:Y:S01]  /*2a5b0*/  IMAD.WIDE.U32 R70, R70, R143, RZ ;  /* 0x0000008f46467225 */ /* 0x000fe200078e00ff */
[----:B------:R-:W-:Y:S01]  /*2a5c0*/  ISETP.GE.U32.AND P0, PT, R94, 0x7f000001, PT ;  /* 0x7f0000015e00780c */ /* 0x000fe20003f06070 */
[----:B------:R-:W-:Y:S01]  /*2a5d0*/  @P3 IADD3 R96, PT, PT, R96, -0x7f000001, RZ ;  /* 0x80ffffff60603810 */ /* 0x000fe20007ffe0ff */
[----:B------:R-:W-:Y:S01]  /*2a5e0*/  ISETP.GE.U32.AND P1, PT, R48, 0x7f000001, PT ;  /* 0x7f0000013000780c */ /* 0x000fe20003f26070 */
[----:B------:R-:W-:Y:S01]  /*2a5f0*/  IMAD.HI.U32 R74, R73, 0x7f000001, R4 ;  /* 0x7f000001494a7827 */ /* 0x000fe200078e0004 */
[----:B------:R-:W-:-:S03]  /*2a600*/  ISETP.GE.U32.AND P3, PT, R105, 0x7f000001, PT ;  /* 0x7f0000016900780c */ /* 0x000fc60003f66070 */
[----:B------:R-:W-:-:S04]  /*2a610*/  IMAD.HI.U32 R8, R7, 0x7f000001, R8 ;  /* 0x7f00000107087827 */ /* 0x000fc800078e0008 */
[----:B------:R-:W-:Y:S01]  /*2a620*/  IMAD.WIDE.U32 R4, R72, R145, RZ ;  /* 0x0000009148047225 */ /* 0x000fe200078e00ff */
[----:B------:R-:W-:-:S03]  /*2a630*/  ISETP.GE.U32.AND P6, PT, R8, 0x7f000001, PT ;  /* 0x7f0000010800780c */ /* 0x000fc60003fc6070 */
[----:B------:R-:W-:Y:S02]  /*2a640*/  IMAD R89, R70, 0x7effffff, RZ ;  /* 0x7effffff46597824 */ /* 0x000fe400078e02ff */
[----:B------:R-:W-:Y:S02]  /*2a650*/  IMAD R9, R4, 0x7effffff, RZ ;  /* 0x7effffff04097824 */ /* 0x000fe400078e02ff */
[----:B------:R-:W-:Y:S01]  /*2a660*/  IMAD.HI.U32 R89, R89, 0x7f000001, R70 ;  /* 0x7f00000159597827 */ /* 0x000fe200078e0046 */
[----:B------:R-:W-:-:S03]  /*2a670*/  @P4 IADD3 R83, PT, PT, R83, -0x7f000001, RZ ;  /* 0x80ffffff53534810 */ /* 0x000fc60007ffe0ff */
[----:B------:R-:W-:Y:S01]  /*2a680*/  IMAD.WIDE.U32 R6, R72, R137, RZ ;  /* 0x0000008948067225 */ /* 0x000fe200078e00ff */
[----:B------:R-:W-:-:S03]  /*2a690*/  ISETP.GE.U32.AND P5, PT, R89, 0x7f000001, PT ;  /* 0x7f0000015900780c */ /* 0x000fc60003fa6070 */
[----:B------:R-:W-:Y:S01]  /*2a6a0*/  IMAD.HI.U32 R97, R9, 0x7f000001, R4 ;  /* 0x7f00000109617827 */ /* 0x000fe200078e0004 */
[----:B------:R-:W-:-:S03]  /*2a6b0*/  @P0 IADD3 R94, PT, PT, R94, -0x7f000001, RZ ;  /* 0x80ffffff5e5e0810 */ /* 0x000fc60007ffe0ff */
[----:B------:R-:W-:Y:S01]  /*2a6c0*/  IMAD R5, R6, 0x7effffff, RZ ;  /* 0x7effffff06057824 */ /* 0x000fe200078e02ff */
[----:B------:R-:W-:Y:S01]  /*2a6d0*/  @P1 IADD3 R48, PT, PT, R48, -0x7f000001, RZ ;  /* 0x80ffffff30301810 */ /* 0x000fe20007ffe0ff */
[----:B------:R-:W-:Y:S01]  /*2a6e0*/  ISETP.GE.U32.AND P0, PT, R83, 0x7f000001, PT ;  /* 0x7f0000015300780c */ /* 0x000fe20003f06070 */
[----:B------:R-:W-:Y:S01]  /*2a6f0*/  ISETP.GE.U32.AND P1, PT, R95, 0x7f000001, PT ;  /* 0x7f0000015f00780c */ /* 0x000fe20003f26070 */
[----:B------:R-:W-:Y:S01]  /*2a700*/  IMAD.HI.U32 R70, R5, 0x7f000001, R6 ;  /* 0x7f00000105467827 */ /* 0x000fe200078e0006 */
[----:B------:R-:W-:Y:S01]  /*2a710*/  @P3 IADD3 R105, PT, PT, R105, -0x7f000001, RZ ;  /* 0x80ffffff69693810 */ /* 0x000fe20007ffe0ff */
[----:B------:R-:W-:Y:S01]  /*2a720*/  ISETP.GE.U32.AND P2, PT, R102, 0x7f000001, PT ;  /* 0x7f0000016600780c */ /* 0x000fe20003f46070 */
[----:B------:R-:W-:Y:S01]  /*2a730*/  ISETP.GE.U32.AND P3, PT, R74, 0x7f000001, PT ;  /* 0x7f0000014a00780c */ /* 0x000fe20003f66070 */
[----:B------:R-:W-:Y:S01]  /*2a740*/  IMAD.WIDE.U32 R4, R80, R141, RZ ;  /* 0x0000008d50047225 */ /* 0x000fe200078e00ff */
[----:B------:R-:W-:-:S03]  /*2a750*/  @P6 IADD3 R8, PT, PT, R8, -0x7f000001, RZ ;  /* 0x80ffffff08086810 */ /* 0x000fc60007ffe0ff */
[----:B------:R-:W-:Y:S01]  /*2a760*/  IMAD.WIDE.U32 R72, R72, R141, RZ ;  /* 0x0000008d48487225 */ /* 0x000fe200078e00ff */
[----:B------:R-:W-:-:S03]  /*2a770*/  ISETP.GE.U32.AND P4, PT, R97, 0x7f000001, PT ;  /* 0x7f0000016100780c */ /* 0x000fc60003f86070 */
[----:B------:R-:W-:Y:S02]  /*2a780*/  IMAD R71, R4, 0x7effffff, RZ ;  /* 0x7effffff04477824 */ /* 0x000fe400078e02ff */
[----:B------:R-:W-:Y:S01]  /*2a790*/  IMAD R9, R72, 0x7effffff, RZ ;  /* 0x7effffff48097824 */ /* 0x000fe200078e02ff */
[----:B------:R-:W-:Y:S01]  /*2a7a0*/  IADD3 R49, PT, PT, R49, R98, RZ ;  /* 0x0000006231317210 */ /* 0x000fe20007ffe0ff */
[----:B------:R-:W-:Y:S01]  /*2a7b0*/  IMAD.WIDE.U32 R6, R8, 0x5fffffa, RZ ;  /* 0x05fffffa08067825 */ /* 0x000fe200078e00ff */
[----:B------:R-:W-:Y:S01]  /*2a7c0*/  @P5 IADD3 R89, PT, PT, R89, -0x7f000001, RZ ;  /* 0x80ffffff59595810 */ /* 0x000fe20007ffe0ff */
[----:B------:R-:W-:Y:S02]  /*2a7d0*/  ISETP.GE.U32.AND P6, PT, R70, 0x7f000001, PT ;  /* 0x7f0000014600780c */ /* 0x000fe40003fc6070 */
[----:B------:R-:W-:Y:S01]  /*2a7e0*/  IMAD.HI.U32 R98, R71, 0x7f000001, R4 ;  /* 0x7f00000147627827 */ /* 0x000fe200078e0004 */
[----:B------:R-:W-:-:S03]  /*2a7f0*/  ISETP.GE.U32.AND P5, PT, R48, 0x7f000001, PT ;  /* 0x7f0000013000780c */ /* 0x000fc60003fa6070 */
[----:B------:R-:W-:Y:S01]  /*2a800*/  IMAD.HI.U32 R72, R9, 0x7f000001, R72 ;  /* 0x7f00000109487827 */ /* 0x000fe200078e0048 */
[----:B------:R-:W-:-:S03]  /*2a810*/  @P0 IADD3 R83, PT, PT, R83, -0x7f000001, RZ ;  /* 0x80ffffff53530810 */ /* 0x000fc60007ffe0ff */
[----:B------:R-:W-:Y:S01]  /*2a820*/  IMAD R9, R8, 0x6, RZ ;  /* 0x0000000608097824 */ /* 0x000fe200078e02ff */
[----:B------:R-:W-:Y:S01]  /*2a830*/  @P1 IADD3 R95, PT, PT, R95, -0x7f000001, RZ ;  /* 0x80ffffff5f5f1810 */ /* 0x000fe20007ffe0ff */
[----:B------:R-:W-:Y:S01]  /*2a840*/  ISETP.GE.U32.AND P0, PT, R98, 0x7f000001, PT ;  /* 0x7f0000016200780c */ /* 0x000fe20003f06070 */
[----:B------:R-:W-:Y:S01]  /*2a850*/  @P2 IADD3 R102, PT, PT, R102, -0x7f000001, RZ ;  /* 0x80ffffff66662810 */ /* 0x000fe20007ffe0ff */
[----:B------:R-:W-:Y:S01]  /*2a860*/  IMAD.HI.U32 R101, R9, 0x7f000001, R6 ;  /* 0x7f00000109657827 */ /* 0x000fe200078e0006 */
[----:B------:R-:W-:Y:S01]  /*2a870*/  @P3 IADD3 R74, PT, PT, R74, -0x7f000001, RZ ;  /* 0x80ffffff4a4a3810 */ /* 0x000fe20007ffe0ff */
[----:B------:R-:W-:Y:S01]  /*2a880*/  ISETP.GE.U32.AND P1, PT, R72, 0x7f000001, PT ;  /* 0x7f0000014800780c */ /* 0x000fe20003f26070 */
[----:B------:R-:W-:Y:S01]  /*2a890*/  ISETP.GE.U32.AND P2, PT, R89, 0x7f000001, PT ;  /* 0x7f0000015900780c */ /* 0x000fe20003f46070 */
[----:B------:R-:W-:Y:S01]  /*2a8a0*/  IMAD.WIDE.U32 R4, R80, R143, RZ ;  /* 0x0000008f50047225 */ /* 0x000fe200078e00ff */
[----:B------:R-:W-:Y:S01]  /*2a8b0*/  @P4 IADD3 R97, PT, PT, R97, -0x7f000001, RZ ;  /* 0x80ffffff61614810 */ /* 0x000fe20007ffe0ff */
[----:B------:R-:W-:Y:S01]  /*2a8c0*/  ISETP.GE.U32.AND P3, PT, R74, 0x7f000001, PT ;  /* 0x7f0000014a00780c */ /* 0x000fe20003f66070 */
[----:B------:R-:W-:Y:S01]  /*2a8d0*/  ISETP.GE.U32.AND P4, PT, R101, 0x7f000001, PT ;  /* 0x7f0000016500780c */ /* 0x000fe20003f86070 */
[----:B------:R-:W-:Y:S01]  /*2a8e0*/  IMAD R73, R4, 0x7effffff, RZ ;  /* 0x7effffff04497824 */ /* 0x000fe200078e02ff */
[----:B------:R-:W-:Y:S01]  /*2a8f0*/  @P6 IADD3 R70, PT, PT, R70, -0x7f000001, RZ ;  /* 0x80ffffff46466810 */ /* 0x000fe20007ffe0ff */
[----:B------:R-:W-:Y:S01]  /*2a900*/  IMAD.WIDE.U32 R6, R80, R145, RZ ;  /* 0x0000009150067225 */ /* 0x000fe200078e00ff */
[----:B------:R-:W-:-:S03]  /*2a910*/  @P5 IADD3 R48, PT, PT, R48, -0x7f000001, RZ ;  /* 0x80ffffff30305810 */ /* 0x000fc60007ffe0ff */
[----:B------:R-:W-:Y:S01]  /*2a920*/  IMAD.HI.U32 R100, R73, 0x7f000001, R4 ;  /* 0x7f00000149647827 */ /* 0x000fe200078e0004 */
[----:B------:R-:W-:-:S03]  /*2a930*/  @P0 IADD3 R98, PT, PT, R98, -0x7f000001, RZ ;  /* 0x80ffffff62620810 */ /* 0x000fc60007ffe0ff */
[----:B------:R-:W-:Y:S01]  /*2a940*/  IMAD.WIDE.U32 R4, R86, R137, RZ ;  /* 0x0000008956047225 */ /* 0x000fe200078e00ff */
[----:B------:R-:W-:Y:S02]  /*2a950*/  IADD3 R70, PT, PT, R83, R70, RZ ;  /* 0x0000004653467210 */ /* 0x000fe40007ffe0ff */
[----:B------:R-:W-:Y:S01]  /*2a960*/  @P1 IADD3 R72, PT, PT, R72, -0x7f000001, RZ ;  /* 0x80ffffff48481810 */ /* 0x000fe20007ffe0ff */
[----:B------:R-:W-:Y:S01]  /*2a970*/  IMAD R9, R6, 0x7effffff, RZ ;  /* 0x7effffff06097824 */ /* 0x000fe200078e02ff */
[----:B------:R-:W-:Y:S02]  /*2a980*/  IADD3 R48, PT, PT, R48, R97, RZ ;  /* 0x0000006130307210 */ /* 0x000fe40007ffe0ff */
[----:B------:R-:W-:Y:S01]  /*2a990*/  @P2 IADD3 R89, PT, PT, R89, -0x7f000001, RZ ;  /* 0x80ffffff59592810 */ /* 0x000fe20007ffe0ff */
[----:B------:R-:W-:Y:S01]  /*2a9a0*/  ISETP.GE.U32.AND P1, PT, R100, 0x7f000001, PT ;  /* 0x7f0000016400780c */ /* 0x000fe20003f26070 */
[----:B------:R-:W-:Y:S02]  /*2a9b0*/  IMAD R83, R4, 0x7effffff, RZ ;  /* 0x7effffff04537824 */ /* 0x000fe400078e02ff */
[----:B------:R-:W-:Y:S01]  /*2a9c0*/  IMAD.HI.U32 R97, R9, 0x7f000001, R6 ;  /* 0x7f00000109617827 */ /* 0x000fe200078e0006 */
[----:B------:R-:W-:-:S02]  /*2a9d0*/  @P3 IADD3 R74, PT, PT, R74, -0x7f000001, RZ ;  /* 0x80ffffff4a4a3810 */ /* 0x000fc40007ffe0ff */
[----:B------:R-:W-:Y:S01]  /*2a9e0*/  @P4 IADD3 R101, PT, PT, R101, -0x7f000001, RZ ;  /* 0x80ffffff65654810 */ /* 0x000fe20007ffe0ff */
[----:B------:R-:W-:Y:S01]  /*2a9f0*/  IMAD.WIDE.U32 R8, R86, R141, RZ ;  /* 0x0000008d56087225 */ /* 0x000fe200078e00ff */
[----:B------:R-:W-:-:S03]  /*2aa00*/  IADD3 R71, PT, PT, R89, R72, RZ ;  /* 0x0000004859477210 */ /* 0x000fc60007ffe0ff */
[----:B------:R-:W-:-:S04]  /*2aa10*/  IMAD.WIDE.U32 R6, R98, 0x5fffffa, RZ ;  /* 0x05fffffa62067825 */ /* 0x000fc800078e00ff */
[----:B------:R-:W-:Y:S02]  /*2aa20*/  IMAD R73, R98, 0x6, RZ ;  /* 0x0000000662497824 */ /* 0x000fe400078e02ff */
[----:B------:R-:W-:Y:S01]  /*2aa30*/  IMAD.HI.U32 R98, R83, 0x7f000001, R4 ;  /* 0x7f00000153627827 */ /* 0x000fe200078e0004 */
[----:B------:R-:W-:-:S03]  /*2aa40*/  IADD3 R95, PT, PT, R102, R95, RZ ;  /* 0x0000005f665f7210 */ /* 0x000fc60007ffe0ff */
[----:B------:R-:W-:Y:S01]  /*2aa50*/  IMAD R89, R8, 0x7effffff, RZ ;  /* 0x7effffff08597824 */ /* 0x000fe200078e02ff */
[----:B------:R-:W-:Y:S01]  /*2aa60*/  IADD3 R72, PT, PT, R74, R101, RZ ;  /* 0x000000654a487210 */ /* 0x000fe20007ffe0ff */
[----:B------:R-:W-:Y:S01]  /*2aa70*/  ISETP.GE.U32.AND P3, PT, R98, 0x7f000001, PT ;  /* 0x7f0000016200780c */ /* 0x000fe20003f66070 */
[----:B------:R-:W-:Y:S01]  /*2aa80*/  ISETP.GE.U32.AND P2, PT, R97, 0x7f000001, PT ;  /* 0x7f0000016100780c */ /* 0x000fe20003f46070 */
[----:B------:R-:W-:Y:S01]  /*2aa90*/  IMAD.HI.U32 R101, R73, 0x7f000001, R6 ;  /* 0x7f00000149657827 */ /* 0x000fe200078e0006 */
[----:B------:R-:W-:-:S03]  /*2aaa0*/  ISETP.GE.U32.AND P0, PT, R70, 0x7f000001, PT ;  /* 0x7f0000014600780c */ /* 0x000fc60003f06070 */
[----:B------:R-:W-:Y:S01]  /*2aab0*/  IMAD.HI.U32 R102, R89, 0x7f000001, R8 ;  /* 0x7f00000159667827 */ /* 0x000fe200078e0008 */
[----:B------:R-:W-:-:S03]  /*2aac0*/  @P1 IADD3 R100, PT, PT, R100, -0x7f000001, RZ ;  /* 0x80ffffff64641810 */ /* 0x000fc60007ffe0ff */
[----:B------:R-:W-:-:S04]  /*2aad0*/  IMAD.WIDE.U32 R4, R80, R137, RZ ;  /* 0x0000008950047225 */ /* 0x000fc800078e00ff */
[----:B------:R-:W-:Y:S01]  /*2aae0*/  IMAD.WIDE.U32 R6, R86, R143, RZ ;  /* 0x0000008f56067225 */ /* 0x000fe200078e00ff */
[----:B------:R-:W-:Y:S01]  /*2aaf0*/  ISETP.GE.U32.AND P1, PT, R102, 0x7f000001, PT ;  /* 0x7f0000016600780c */ /* 0x000fe20003f26070 */
[----:B------:R-:W-:Y:S02]  /*2ab00*/  ISETP.GE.U32.AND P4, PT, R101, 0x7f000001, PT ;  /* 0x7f0000016500780c */ /* 0x000fe40003f86070 */
[----:B------:R-:W-:Y:S02]  /*2ab10*/  IMAD R73, R4, 0x7effffff, RZ ;  /* 0x7effffff04497824 */ /* 0x000fe400078e02ff */
[----:B------:R-:W-:Y:S02]  /*2ab20*/  IMAD R89, R6, 0x7effffff, RZ ;  /* 0x7effffff06597824 */ /* 0x000fe400078e02ff */
[----:B------:R-:W-:Y:S01]  /*2ab30*/  IMAD.WIDE.U32 R8, R100, 0x5fffffa, RZ ;  /* 0x05fffffa64087825 */ /* 0x000fe200078e00ff */
[----:B------:R-:W-:-:S03]  /*2ab40*/  @P3 IADD3 R98, PT, PT, R98, -0x7f000001, RZ ;  /* 0x80ffffff62623810 */ /* 0x000fc60007ffe0ff */
[----:B------:R-:W-:-:S04]  /*2ab50*/  IMAD.HI.U32 R89, R89, 0x7f000001, R6 ;  /* 0x7f00000159597827 */ /* 0x000fc800078e0006 */
[----:B------:R-:W-:Y:S01]  /*2ab60*/  IMAD.HI.U32 R74, R73, 0x7f000001, R4 ;  /* 0x7f000001494a7827 */ /* 0x000fe200078e0004 */
[----:B------:R-:W-:-:S03]  /*2ab70*/  @P2 IADD3 R97, PT, PT, R97, -0x7f000001, RZ ;  /* 0x80ffffff61612810 */ /* 0x000fc60007ffe0ff */
[----:B------:R-:W-:Y:S01]  /*2ab80*/  IMAD R83, R100, 0x6, RZ ;  /* 0x0000000664537824 */ /* 0x000fe200078e02ff */
[----:B------:R-:W-:Y:S01]  /*2ab90*/  @P0 IADD3 R70, PT, PT, R70, -0x7f000001, RZ ;  /* 0x80ffffff46460810 */ /* 0x000fe20007ffe0ff */
[----:B------:R-:W-:Y:S01]  /*2aba0*/  ISETP.GE.U32.AND P2, PT, R89, 0x7f000001, PT ;  /* 0x7f0000015900780c */ /* 0x000fe20003f46070 */
[----:B------:R-:W-:Y:S01]  /*2abb0*/  ISETP.GE.U32.AND P0, PT, R74, 0x7f000001, PT ;  /* 0x7f0000014a00780c */ /* 0x000fe20003f06070 */
[----:B------:R-:W-:Y:S01]  /*2abc0*/  IMAD.HI.U32 R83, R83, 0x7f000001, R8 ;  /* 0x7f00000153537827 */ /* 0x000fe200078e0008 */
[----:B------:R-:W-:Y:S02]  /*2abd0*/  @P1 IADD3 R102, PT, PT, R102, -0x7f000001, RZ ;  /* 0x80ffffff66661810 */ /* 0x000fe40007ffe0ff */
[----:B------:R-:W-:Y:S01]  /*2abe0*/  @P4 IADD3 R101, PT, PT, R101, -0x7f000001, RZ ;  /* 0x80ffffff65654810 */ /* 0x000fe20007ffe0ff */
[----:B------:R-:W-:Y:S01]  /*2abf0*/  IMAD.WIDE.U32 R4, R98, 0x5fffffa, RZ ;  /* 0x05fffffa62047825 */ /* 0x000fe200078e00ff */
[----:B------:R-:W-:Y:S01]  /*2ac00*/  ISETP.GE.U32.AND P1, PT, R83, 0x7f000001, PT ;  /* 0x7f0000015300780c */ /* 0x000fe20003f26070 */
[----:B------:R-:W-:Y:S01]  /*2ac10*/  ISETP.GE.U32.AND P4, PT, R48, 0x7f000001, PT ;  /* 0x7f0000013000780c */ /* 0x000fe20003f86070 */
[----:B------:R-:W-:Y:S01]  /*2ac20*/  ISETP.GE.U32.AND P5, PT, R72, 0x7f000001, PT ;  /* 0x7f0000014800780c */ /* 0x000fe20003fa6070 */
[----:B------:R-:W-:-:S04]  /*2ac30*/  IMAD R9, R98, 0x6, RZ ;  /* 0x0000000662097824 */ /* 0x000fc800078e02ff */
[----:B------:R-:W-:Y:S01]  /*2ac40*/  IMAD.HI.U32 R9, R9, 0x7f000001, R4 ;  /* 0x7f00000109097827 */ /* 0x000fe200078e0004 */
[----:B------:R-:W-:Y:S02]  /*2ac50*/  @P2 IADD3 R89, PT, PT, R89, -0x7f000001, RZ ;  /* 0x80ffffff59592810 */ /* 0x000fe40007ffe0ff */
[----:B------:R-:W-:Y:S01]  /*2ac60*/  @P0 IADD3 R74, PT, PT, R74, -0x7f000001, RZ ;  /* 0x80ffffff4a4a0810 */ /* 0x000fe20007ffe0ff */
[C---:B------:R-:W-:Y:S01]  /*2ac70*/  IMAD.WIDE.U32 R6, R102.reuse, 0x5fffffa, RZ ;  /* 0x05fffffa66067825 */ /* 0x040fe200078e00ff */
[----:B------:R-:W-:Y:S01]  /*2ac80*/  ISETP.GE.U32.AND P0, PT, R9, 0x7f000001, PT ;  /* 0x7f0000010900780c */ /* 0x000fe20003f06070 */
[----:B------:R-:W-:Y:S01]  /*2ac90*/  ISETP.GE.U32.AND P3, PT, R71, 0x7f000001, PT ;  /* 0x7f0000014700780c */ /* 0x000fe20003f66070 */
[----:B------:R-:W-:Y:S01]  /*2aca0*/  ISETP.GE.U32.AND P2, PT, R11, 0x7f000001, PT ;  /* 0x7f0000010b00780c */ /* 0x000fe20003f46070 */
[----:B------:R-:W-:Y:S01]  /*2acb0*/  IMAD R73, R102, 0x6, RZ ;  /* 0x0000000666497824 */ /* 0x000fe200078e02ff */
[----:B------:R-:W-:Y:S01]  /*2acc0*/  @P1 IADD3 R83, PT, PT, R83, -0x7f000001, RZ ;  /* 0x80ffffff53531810 */ /* 0x000fe20007ffe0ff */
[----:B------:R-:W-:Y:S01]  /*2acd0*/  IMAD.WIDE.U32 R4, R89, 0x5fffffa, RZ ;  /* 0x05fffffa59047825 */ /* 0x000fe200078e00ff */
[----:B------:R-:W-:-:S02]  /*2ace0*/  @P4 IADD3 R48, PT, PT, R48, -0x7f000001, RZ ;  /* 0x80ffffff30304810 */ /* 0x000fc40007ffe0ff */
[----:B------:R-:W-:Y:S01]  /*2acf0*/  @P5 IADD3 R72, PT, PT, R72, -0x7f000001, RZ ;  /* 0x80ffffff48485810 */ /* 0x000fe20007ffe0ff */
[----:B------:R-:W-:-:S04]  /*2ad00*/  IMAD.HI.U32 R73, R73, 0x7f000001, R6 ;  /* 0x7f00000149497827 */ /* 0x000fc800078e0006 */
[----:B------:R-:W-:Y:S01]  /*2ad10*/  IMAD R7, R89, 0x6, RZ ;  /* 0x0000000659077824 */ /* 0x000fe200078e02ff */
[----:B------:R-:W-:Y:S02]  /*2ad20*/  IADD3 R48, PT, PT, R48, R83, RZ ;  /* 0x0000005330307210 */ /* 0x000fe40007ffe0ff */
[----:B------:R-:W-:Y:S02]  /*2ad30*/  IADD3 R70, PT, PT, R70, R97, RZ ;  /* 0x0000006146467210 */ /* 0x000fe40007ffe0ff */
[----:B------:R-:W-:Y:S01]  /*2ad40*/  IADD3 R72, PT, PT, R72, R101, RZ ;  /* 0x0000006548487210 */ /* 0x000fe20007ffe0ff */
[----:B------:R-:W-:Y:S01]  /*2ad50*/  IMAD.HI.U32 R89, R7, 0x7f000001, R4 ;  /* 0x7f00000107597827 */ /* 0x000fe200078e0004 */
[----:B------:R-:W-:Y:S01]  /*2ad60*/  ISETP.GE.U32.AND P1, PT, R73, 0x7f000001, PT ;  /* 0x7f0000014900780c */ /* 0x000fe20003f26070 */
[----:B------:R-:W-:Y:S02]  /*2ad70*/  @P0 IADD3 R9, PT, PT, R9, -0x7f000001, RZ ;  /* 0x80ffffff09090810 */ /* 0x000fe40007ffe0ff */
[----:B------:R-:W-:Y:S01]  /*2ad80*/  @P3 IADD3 R71, PT, PT, R71, -0x7f000001, RZ ;  /* 0x80ffffff47473810 */ /* 0x000fe20007ffe0ff */
[----:B------:R-:W-:Y:S01]  /*2ad90*/  ISETP.GE.U32.AND P6, PT, R49, 0x7f000001, PT ;  /* 0x7f0000013100780c */ /* 0x000fe20003fc6070 */
[----:B------:R-:W-:Y:S01]  /*2ada0*/  ISETP.GE.U32.AND P0, PT, R48, 0x7f000001, PT ;  /* 0x7f0000013000780c */ /* 0x000fe20003f06070 */
[----:B------:R-:W-:Y:S01]  /*2adb0*/  @P2 IADD3 R11, PT, PT, R11, -0x7f000001, RZ ;  /* 0x80ffffff0b0b2810 */ /* 0x000fe20007ffe0ff */
[----:B------:R-:W-:Y:S01]  /*2adc0*/  ISETP.GE.U32.AND P3, PT, R72, 0x7f000001, PT ;  /* 0x7f0000014800780c */ /* 0x000fe20003f66070 */
[----:B------:R-:W-:Y:S01]  /*2add0*/  ISETP.GE.U32.AND P5, PT, R89, 0x7f000001, PT ;  /* 0x7f0000015900780c */ /* 0x000fe20003fa6070 */
[----:B------:R-:W-:Y:S01]  /*2ade0*/  ISETP.GE.U32.AND P2, PT, R70, 0x7f000001, PT ;  /* 0x7f0000014600780c */ /* 0x000fe20003f46070 */
[----:B------:R-:W-:Y:S01]  /*2adf0*/  IMAD.WIDE.U32 R4, R86, R145, RZ ;  /* 0x0000009156047225 */ /* 0x000fe200078e00ff */
[----:B------:R-:W-:-:S03]  /*2ae00*/  ISETP.GE.U32.AND P4, PT, R10, 0x7f000001, PT ;  /* 0x7f0000010a00780c */ /* 0x000fc60003f86070 */
[----:B------:R-:W-:Y:S01]  /*2ae10*/  IMAD R7, R4, 0x7effffff, RZ ;  /* 0x7effffff04077824 */ /* 0x000fe200078e02ff */
[----:B------:R-:W-:Y:S02]  /*2ae20*/  @P1 IADD3 R73, PT, PT, R73, -0x7f000001, RZ ;  /* 0x80ffffff49491810 */ /* 0x000fe40007ffe0ff */
[----:B------:R-:W-:Y:S01]  /*2ae30*/  IADD3 R71, PT, PT, R71, R74, RZ ;  /* 0x0000004a47477210 */ /* 0x000fe20007ffe0ff */
[----:B------:R-:W-:Y:S01]  /*2ae40*/  ISETP.GE.U32.AND P1, PT, R88, 0x7f000001, PT ;  /* 0x7f0000015800780c */ /* 0x000fe20003f26070 */
[----:B------:R-:W-:Y:S01]  /*2ae50*/  IMAD.HI.U32 R4, R7, 0x7f000001, R4 ;  /* 0x7f00000107047827 */ /* 0x000fe200078e0004 */
[----:B------:R-:W-:Y:S02]  /*2ae60*/  @P6 IADD3 R49, PT, PT, R49, -0x7f000001, RZ ;  /* 0x80ffffff31316810 */ /* 0x000fe40007ffe0ff */
[----:B------:R-:W-:Y:S02]  /*2ae70*/  @P0 IADD3 R48, PT, PT, R48, -0x7f000001, RZ ;  /* 0x80ffffff30300810 */ /* 0x000fe40007ffe0ff */
[----:B------:R-:W-:Y:S01]  /*2ae80*/  @P3 IADD3 R72, PT, PT, R72, -0x7f000001, RZ ;  /* 0x80ffffff48483810 */ /* 0x000fe20007ffe0ff */
[----:B------:R-:W-:Y:S01]  /*2ae90*/  ISETP.GE.U32.AND P6, PT, R38, 0x7f000001, PT ;  /* 0x7f0000012600780c */ /* 0x000fe20003fc6070 */
[----:B------:R-:W-:Y:S01]  /*2aea0*/  @P5 IADD3 R89, PT, PT, R89, -0x7f000001, RZ ;  /* 0x80ffffff59595810 */ /* 0x000fe20007ffe0ff */
[----:B------:R-:W-:Y:S01]  /*2aeb0*/  ISETP.GE.U32.AND P0, PT, R95, 0x7f000001, PT ;  /* 0x7f0000015f00780c */ /* 0x000fe20003f06070 */
[----:B------:R-:W-:Y:S01]  /*2aec0*/  @P2 IADD3 R70, PT, PT, R70, -0x7f000001, RZ ;  /* 0x80ffffff46462810 */ /* 0x000fe20007ffe0ff */
[----:B------:R-:W-:Y:S01]  /*2aed0*/  ISETP.GE.U32.AND P2, PT, R4, 0x7f000001, PT ;  /* 0x7f0000010400780c */ /* 0x000fe20003f46070 */
[----:B------:R-:W-:Y:S01]  /*2aee0*/  ISETP.GE.U32.AND P5, PT, R71, 0x7f000001, PT ;  /* 0x7f0000014700780c */ /* 0x000fe20003fa6070 */
[----:B------:R-:W-:Y:S01]  /*2aef0*/  IADD3 R5, PT, PT, R72, R9, RZ ;  /* 0x0000000948057210 */ /* 0x000fe20007ffe0ff */
[----:B------:R-:W-:Y:S01]  /*2af00*/  ISETP.GE.U32.AND P3, PT, R11, 0x7f000001, PT ;  /* 0x7f0000010b00780c */ /* 0x000fe20003f66070 */
[----:B------:R-:W-:-:S02]  /*2af10*/  @P4 IADD3 R10, PT, PT, R10, -0x7f000001, RZ ;  /* 0x80ffffff0a0a4810 */ /* 0x000fc40007ffe0ff */
[----:B------:R-:W-:Y:S01]  /*2af20*/  @P1 IADD3 R88, PT, PT, R88, -0x7f000001, RZ ;  /* 0x80ffffff58581810 */ /* 0x000fe20007ffe0ff */
[----:B------:R-:W-:Y:S01]  /*2af30*/  ISETP.GE.U32.AND P1, PT, R5, 0x7f000001, PT ;  /* 0x7f0000010500780c */ /* 0x000fe20003f26070 */
[----:B------:R-:W-:Y:S02]  /*2af40*/  IADD3 R6, PT, PT, R49, R10, RZ ;  /* 0x0000000a31067210 */ /* 0x000fe40007ffe0ff */
[----:B------:R-:W-:Y:S02]  /*2af50*/  IADD3 R10, PT, PT, R70, R89, RZ ;  /* 0x00000059460a7210 */ /* 0x000fe40007ffe0ff */
[----:B------:R-:W-:Y:S02]  /*2af60*/  @P6 IADD3 R38, PT, PT, R38, -0x7f000001, RZ ;  /* 0x80ffffff26266810 */ /* 0x000fe40007ffe0ff */
[----:B------:R-:W-:Y:S02]  /*2af70*/  @P0 IADD3 R95, PT, PT, R95, -0x7f000001, RZ ;  /* 0x80ffffff5f5f0810 */ /* 0x000fe40007ffe0ff */
[----:B------:R-:W-:-:S02]  /*2af80*/  IADD3 R8, PT, PT, R48, R73, RZ ;  /* 0x0000004930087210 */ /* 0x000fc40007ffe0ff */
[----:B------:R-:W-:Y:S02]  /*2af90*/  @P2 IADD3 R4, PT, PT, R4, -0x7f000001, RZ ;  /* 0x80ffffff04042810 */ /* 0x000fe40007ffe0ff */
[----:B------:R-:W-:Y:S01]  /*2afa0*/  @P5 IADD3 R71, PT, PT, R71, -0x7f000001, RZ ;  /* 0x80ffffff47475810 */ /* 0x000fe20007ffe0ff */
[----:B------:R-:W-:Y:S01]  /*2afb0*/  ISETP.GE.U32.AND P4, PT, R47, 0x7f000001, PT ;  /* 0x7f0000012f00780c */ /* 0x000fe20003f86070 */
[----:B------:R-:W-:Y:S01]  /*2afc0*/  ISETP.GE.U32.AND P0, PT, R10, 0x7f000001, PT ;  /* 0x7f0000010a00780c */ /* 0x000fe20003f06070 */
[----:B------:R-:W-:Y:S02]  /*2afd0*/  IADD3 R48, PT, PT, R95, R38, RZ ;  /* 0x000000265f307210 */ /* 0x000fe40007ffe0ff */
[----:B------:R-:W-:Y:S01]  /*2afe0*/  @P3 IADD3 R11, PT, PT, R11, -0x7f000001, RZ ;  /* 0x80ffffff0b0b3810 */ /* 0x000fe20007ffe0ff */
[----:B------:R-:W-:Y:S01]  /*2aff0*/  ISETP.GE.U32.AND P5, PT, R8, 0x7f000001, PT ;  /* 0x7f0000010800780c */ /* 0x000fe20003fa6070 */
[----:B------:R-:W-:Y:S02]  /*2b000*/  IADD3 R38, PT, PT, R71, R4, RZ ;  /* 0x0000000447267210 */ /* 0x000fe40007ffe0ff */
[----:B------:R-:W-:-:S02]  /*2b010*/  @P1 IADD3 R5, PT, PT, R5, -0x7f000001, RZ ;  /* 0x80ffffff05051810 */ /* 0x000fc40007ffe0ff */
[----:B------:R-:W-:Y:S01]  /*2b020*/  IADD3 R94, PT, PT, R105, R94, RZ ;  /* 0x0000005e695e7210 */ /* 0x000fe20007ffe0ff */
[----:B------:R-:W-:Y:S01]  /*2b030*/  ISETP.GE.U32.AND P1, PT, R11, 0x7f000001, PT ;  /* 0x7f0000010b00780c */ /* 0x000fe20003f26070 */
[----:B------:R-:W-:Y:S01]  /*2b040*/  ISETP.GE.U32.AND P6, PT, R38, 0x7f000001, PT ;  /* 0x7f0000012600780c */ /* 0x000fe20003fc6070 */
[----:B------:R-:W-:Y:S02]  /*2b050*/  @P4 IADD3 R47, PT, PT, R47, -0x7f000001, RZ ;  /* 0x80ffffff2f2f4810 */ /* 0x000fe40007ffe0ff */
[----:B------:R-:W-:Y:S01]  /*2b060*/  ISETP.GE.U32.AND P4, PT, R94, 0x7f000001, PT ;  /* 0x7f0000015e00780c */ /* 0x000fe20003f86070 */
[----:B------:R-:W-:Y:S01]  /*2b070*/  @P0 IADD3 R10, PT, PT, R10, -0x7f000001, RZ ;  /* 0x80ffffff0a0a0810 */ /* 0x000fe20007ffe0ff */
[----:B------:R-:W-:Y:S01]  /*2b080*/  ISETP.GE.U32.AND P0, PT, R48, 0x7f000001, PT ;  /* 0x7f0000013000780c */ /* 0x000fe20003f06070 */
[----:B------:R-:W-:Y:S02]  /*2b090*/  @P5 IADD3 R8, PT, PT, R8, -0x7f000001, RZ ;  /* 0x80ffffff08085810 */ /* 0x000fe40007ffe0ff */
[----:B------:R-:W-:Y:S01]  /*2b0a0*/  IADD3 R4, PT, PT, R5, R92, RZ ;  /* 0x0000005c05047210 */ /* 0x000fe20007ffe0ff */
[----:B------:R-:W-:Y:S01]  /*2b0b0*/  ISETP.GE.U32.AND P5, PT, R6, 0x7f000001, PT ;  /* 0x7f0000010600780c */ /* 0x000fe20003fa6070 */
[----:B------:R-:W-:Y:S01]  /*2b0c0*/  ISETP.GE.U32.AND P2, PT, R37, 0x7f000001, PT ;  /* 0x7f0000012500780c */ /* 0x000fe20003f46070 */
[----:B------:R-:W-:Y:S01]  /*2b0d0*/  ISETP.GE.U32.AND P3, PT, R91, 0x7f000001, PT ;  /* 0x7f0000015b00780c */ /* 0x000fe20003f66070 */
[----:B------:R-:W-:-:S02]  /*2b0e0*/  @P1 IADD3 R11, PT, PT, R11, -0x7f000001, RZ ;  /* 0x80ffffff0b0b1810 */ /* 0x000fc40007ffe0ff */
[----:B------:R-:W-:Y:S01]  /*2b0f0*/  @P6 IADD3 R38, PT, PT, R38, -0x7f000001, RZ ;  /* 0x80ffffff26266810 */ /* 0x000fe20007ffe0ff */
[----:B------:R-:W-:Y:S01]  /*2b100*/  ISETP.GE.U32.AND P1, PT, R4, 0x7f000001, PT ;  /* 0x7f0000010400780c */ /* 0x000fe20003f26070 */
[----:B---3--:R-:W-:Y:S02]  /*2b110*/  IADD3 R8, PT, PT, R8, R61, RZ ;  /* 0x0000003d08087210 */ /* 0x008fe40007ffe0ff */
[----:B------:R-:W-:Y:S02]  /*2b120*/  IADD3 R10, PT, PT, R10, R39, RZ ;  /* 0x000000270a0a7210 */ /* 0x000fe40007ffe0ff */
[----:B------:R-:W-:Y:S02]  /*2b130*/  @P4 IADD3 R94, PT, PT, R94, -0x7f000001, RZ ;  /* 0x80ffffff5e5e4810 */ /* 0x000fe40007ffe0ff */
[----:B------:R-:W-:Y:S01]  /*2b140*/  IADD3 R38, PT, PT, R38, R93, RZ ;  /* 0x0000005d26267210 */ /* 0x000fe20007ffe0ff */
[----:B------:R-:W-:Y:S01]  /*2b150*/  ISETP.GE.U32.AND P4, PT, R69, 0x7f000001, PT ;  /* 0x7f0000014500780c */ /* 0x000fe20003f86070 */
[----:B------:R-:W-:Y:S01]  /*2b160*/  @P0 IADD3 R48, PT, PT, R48, -0x7f000001, RZ ;  /* 0x80ffffff30300810 */ /* 0x000fe20007ffe0ff */
[----:B------:R-:W-:Y:S01]  /*2b170*/  ISETP.GE.U32.AND P0, PT, R8, 0x7f000001, PT ;  /* 0x7f0000010800780c */ /* 0x000fe20003f06070 */
[----:B------:R-:W-:Y:S01]  /*2b180*/  @P5 IADD3 R6, PT, PT, R6, -0x7f000001, RZ ;  /* 0x80ffffff06065810 */ /* 0x000fe20007ffe0ff */
[----:B------:R-:W-:Y:S01]  /*2b190*/  ISETP.GE.U32.AND P6, PT, R10, 0x7f000001, PT ;  /* 0x7f0000010a00780c */ /* 0x000fe20003fc6070 */
[----:B------:R-:W-:Y:S01]  /*2b1a0*/  ISETP.GE.U32.AND P5, PT, R38, 0x7f000001, PT ;  /* 0x7f0000012600780c */ /* 0x000fe20003fa6070 */
[----:B------:R-:W-:-:S02]  /*2b1b0*/  @P2 IADD3 R37, PT, PT, R37, -0x7f000001, RZ ;  /* 0x80ffffff25252810 */ /* 0x000fc40007ffe0ff */
[----:B------:R-:W-:Y:S01]  /*2b1c0*/  @P3 IADD3 R91, PT, PT, R91, -0x7f000001, RZ ;  /* 0x80ffffff5b5b3810 */ /* 0x000fe20007ffe0ff */
[----:B------:R-:W-:Y:S01]  /*2b1d0*/  ISETP.GE.U32.AND P2, PT, R11, 0x7f000001, PT ;  /* 0x7f0000010b00780c */ /* 0x000fe20003f46070 */
[----:B------:R-:W-:Y:S01]  /*2b1e0*/  ISETP.GE.U32.AND P3, PT, R55, 0x7f000001, PT ;  /* 0x7f0000013700780c */ /* 0x000fe20003f66070 */
[----:B------:R0:W-:Y:S02]  /*2b1f0*/  STL [R1+0x110], R4 ;  /* 0x0001100401007387 */ /* 0x0001e40000100800 */
[----:B------:R-:W-:Y:S02]  /*2b200*/  @P4 IADD3 R69, PT, PT, R69, -0x7f000001, RZ ;  /* 0x80ffffff45454810 */ /* 0x000fe40007ffe0ff */
[----:B0-----:R-:W-:Y:S01]  /*2b210*/  @P1 IADD3 R4, PT, PT, R4, -0x7f000001, RZ ;  /* 0x80ffffff04041810 */ /* 0x001fe20007ffe0ff */
[----:B------:R-:W-:-:S04]  /*2b220*/  ISETP.GE.U32.AND P4, PT, R41, 0x7f000001, PT ;  /* 0x7f0000012900780c */ /* 0x000fc80003f86070 */
[----:B------:R-:W-:Y:S04]  /*2b230*/  STL [R1+0x110], R4 ;  /* 0x0001100401007387 */ /* 0x000fe80000100800 */
[----:B------:R0:W-:Y:S04]  /*2b240*/  STL [R1+0x114], R8 ;  /* 0x0001140801007387 */ /* 0x0001e80000100800 */
[----:B------:R1:W-:Y:S01]  /*2b250*/  STL [R1+0x118], R10 ;  /* 0x0001180a01007387 */ /* 0x0003e20000100800 */
[----:B------:R-:W-:-:S03]  /*2b260*/  @P2 IADD3 R11, PT, PT, R11, -0x7f000001, RZ ;  /* 0x80ffffff0b0b2810 */ /* 0x000fc60007ffe0ff */
[----:B------:R2:W-:Y:S01]  /*2b270*/  STL [R1+0x11c], R38 ;  /* 0x00011c2601007387 */ /* 0x0005e20000100800 */
[----:B0-----:R-:W-:Y:S02]  /*2b280*/  @P0 IADD3 R8, PT, PT, R8, -0x7f000001, RZ ;  /* 0x80ffffff08080810 */ /* 0x001fe40007ffe0ff */
[----:B-1----:R-:W-:Y:S02]  /*2b290*/  @P6 IADD3 R10, PT, PT, R10, -0x7f000001, RZ ;  /* 0x80ffffff0a0a6810 */ /* 0x002fe40007ffe0ff */
[----:B------:R-:W-:Y:S02]  /*2b2a0*/  @P3 IADD3 R55, PT, PT, R55, -0x7f000001, RZ ;  /* 0x80ffffff37373810 */ /* 0x000fe40007ffe0ff */
[----:B--2---:R-:W-:Y:S01]  /*2b2b0*/  @P5 IADD3 R38, PT, PT, R38, -0x7f000001, RZ ;  /* 0x80ffffff26265810 */ /* 0x004fe20007ffe0ff */
[----:B------:R-:W-:Y:S01]  /*2b2c0*/  STL [R1+0x114], R8 ;  /* 0x0001140801007387 */ /* 0x000fe20000100800 */
[----:B------:R-:W-:Y:S01]  /*2b2d0*/  ISETP.GE.U32.AND P3, PT, R37, 0x7f000001, PT ;  /* 0x7f0000012500780c */ /* 0x000fe20003f66070 */
[----:B------:R-:W-:-:S02]  /*2b2e0*/  IADD3 R9, PT, PT, R47, R88, RZ ;  /* 0x000000582f097210 */ /* 0x000fc40007ffe0ff */
[----:B------:R-:W-:Y:S01]  /*2b2f0*/  STL [R1+0x118], R10 ;  /* 0x0001180a01007387 */ /* 0x000fe20000100800 */
[----:B------:R-:W-:Y:S01]  /*2b300*/  IADD3 R40, PT, PT, R153, R40, RZ ;  /* 0x0000002899287210 */ /* 0x000fe20007ffe0ff */
[----:B------:R-:W-:Y:S02]  /*2b310*/  ISETP.GE.U32.AND P5, PT, R11, 0x7f000001, PT ;  /* 0x7f0000010b00780c */ /* 0x000fe40003fa6070 */
[----:B------:R0:W-:Y:S04]  /*2b320*/  STL [R1+0x11c], R38 ;  /* 0x00011c2601007387 */ /* 0x0001e80000100800 */
[----:B------:R-:W2:Y:S04]  /*2b330*/  LD.E R47, desc[UR14][R44.64+0x94] ;  /* 0x0000940e2c2f7980 */ /* 0x000ea8000c101900 */
[----:B------:R-:W3:Y:S01]  /*2b340*/  LD.E R49, desc[UR14][R44.64+0x90] ;  /* 0x0000900e2c317980 */ /* 0x000ee2000c101900 */
[----:B------:R-:W-:Y:S01]  /*2b350*/  @P4 IADD3 R41, PT, PT, R41, -0x7f000001, RZ ;  /* 0x80ffffff29294810 */ /* 0x000fe20007ffe0ff */
[----:B------:R-:W-:Y:S01]  /*2b360*/  ISETP.GE.U32.AND P4, PT, R40, 0x7f000001, PT ;  /* 0x7f0000012800780c */ /* 0x000fe20003f86070 */
[----:B------:R-:W-:-:S02]  /*2b370*/  IADD3 R96, PT, PT, R155, R96, RZ ;  /* 0x000000609b607210 */ /* 0x000fc40007ffe0ff */
[----:B------:R-:W-:Y:S02]  /*2b380*/  @P3 IADD3 R37, PT, PT, R37, -0x7f000001, RZ ;  /* 0x80ffffff25253810 */ /* 0x000fe40007ffe0ff */
[----:B------:R-:W-:Y:S02]  /*2b390*/  @P5 IADD3 R11, PT, PT, R11, -0x7f000001, RZ ;  /* 0x80ffffff0b0b5810 */ /* 0x000fe40007ffe0ff */
[----:B------:R-:W-:Y:S01]  /*2b3a0*/  IADD3 R6, PT, PT, R6, R55, RZ ;  /* 0x0000003706067210 */ /* 0x000fe20007ffe0ff */
[----:B------:R-:W-:Y:S01]  /*2b3b0*/  IMAD.WIDE.U32 R4, R16, R85, RZ ;  /* 0x0000005510047225 */ /* 0x000fe200078e00ff */
[----:B------:R-:W-:Y:S01]  /*2b3c0*/  ISETP.GE.U32.AND P5, PT, R96, 0x7f000001, PT ;  /* 0x7f0000016000780c */ /* 0x000fe20003fa6070 */
[----:B------:R-:W-:Y:S02]  /*2b3d0*/  ISETP.GE.U32.AND P3, PT, R37, 0x7f000001, PT ;  /* 0x7f0000012500780c */ /* 0x000fe40003f66070 */
[----:B------:R-:W-:Y:S01]  /*2b3e0*/  IMAD R39, R4, 0x7effffff, RZ ;  /* 0x7effffff04277824 */ /* 0x000fe200078e02ff */
[----:B------:R-:W-:Y:S01]  /*2b3f0*/  ISETP.GE.U32.AND P2, PT, R34, 0x7f000001, PT ;  /* 0x7f0000012200780c */ /* 0x000fe20003f46070 */
[----:B------:R-:W-:Y:S01]  /*2b400*/  ISETP.GE.U32.AND P0, PT, R35, 0x7f000001, PT ;  /* 0x7f0000012300780c */ /* 0x000fe20003f06070 */
[----:B------:R-:W-:Y:S01]  /*2b410*/  @P4 IADD3 R40, PT, PT, R40, -0x7f000001, RZ ;  /* 0x80ffffff28284810 */ /* 0x000fe20007ffe0ff */
[----:B------:R-:W-:Y:S01]  /*2b420*/  ISETP.GE.U32.AND P4, PT, R6, 0x7f000001, PT ;  /* 0x7f0000010600780c */ /* 0x000fe20003f86070 */
[----:B------:R-:W-:Y:S01]  /*2b430*/  IADD3 R7, PT, PT, R48, R69, RZ ;  /* 0x0000004530077210 */ /* 0x000fe20007ffe0ff */
[----:B------:R-:W-:Y:S01]  /*2b440*/  ISETP.GE.U32.AND P1, PT, R12, 0x7f000001, PT ;  /* 0x7f0000010c00780c */ /* 0x000fe20003f26070 */
[----:B------:R-:W-:Y:S01]  /*2b450*/  ISETP.GE.U32.AND P6, PT, R36, 0x7f000001, PT ;  /* 0x7f0000012400780c */ /* 0x000fe20003fc6070 */
[----:B0-----:R-:W-:-:S02]  /*2b460*/  IMAD.HI.U32 R38, R39, 0x7f000001, R4 ;  /* 0x7f00000127267827 */ /* 0x001fc400078e0004 */
[----:B------:R-:W2:Y:S01]  /*2b470*/  LD.E R39, desc[UR14][R44.64+0x98] ;  /* 0x0000980e2c277980 */ /* 0x000ea2000c101900 */
[----:B------:R-:W-:Y:S02]  /*2b480*/  @P5 IADD3 R96, PT, PT, R96, -0x7f000001, RZ ;  /* 0x80ffffff60605810 */ /* 0x000fe40007ffe0ff */
        /* <DEDUP_REMOVED lines=8> */
[----:B------:R-:W-:-:S02]  /*2b510*/  @P1 IADD3 R12, PT, PT, R12, -0x7f000001, RZ ;  /* 0x80ffffff0c0c1810 */ /* 0x000fc40007ffe0ff */
[----:B------:R-:W-:Y:S02]  /*2b520*/  @P6 IADD3 R36, PT, PT, R36, -0x7f000001, RZ ;  /* 0x80ffffff24246810 */ /* 0x000fe40007ffe0ff */
[----:B------:R-:W-:Y:S01]  /*2b530*/  IADD3 R8, PT, PT, R11, UR7, RZ ;  /* 0x000000070b087c10 */ /* 0x000fe2000fffe0ff */
[----:B------:R-:W-:Y:S01]  /*2b540*/  ISETP.GE.U32.AND P1, PT, R87, 0x7f000001, PT ;  /* 0x7f0000015700780c */ /* 0x000fe20003f26070 */
[----:B------:R-:W-:Y:S01]  /*2b550*/  ISETP.GE.U32.AND P6, PT, R43, 0x7f000001, PT ;  /* 0x7f0000012b00780c */ /* 0x000fe20003fc6070 */
[----:B------:R-:W-:Y:S01]  /*2b560*/  IMAD.WIDE.U32 R10, R6, R183, RZ ;  /* 0x000000b7060a7225 */ /* 0x000fe200078e00ff */
[----:B------:R-:W-:Y:S02]  /*2b570*/  IADD3 R40, PT, PT, R40, R41, RZ ;  /* 0x0000002928287210 */ /* 0x000fe40007ffe0ff */
[----:B------:R-:W-:Y:S01]  /*2b580*/  @P5 IADD3 R7, PT, PT, R7, -0x7f000001, RZ ;  /* 0x80ffffff07075810 */ /* 0x000fe20007ffe0ff */
[----:B------:R-:W-:Y:S01]  /*2b590*/  IMAD R41, R10, 0x7effffff, RZ ;  /* 0x7effffff0a297824 */ /* 0x000fe200078e02ff */
[----:B------:R-:W-:-:S02]  /*2b5a0*/  @P3 IADD3 R37, PT, PT, R37, -0x7f000001, RZ ;  /* 0x80ffffff25253810 */ /* 0x000fc40007ffe0ff */
[----:B------:R-:W-:Y:S01]  /*2b5b0*/  @P2 IADD3 R63, PT, PT, R63, -0x7f000001, RZ ;  /* 0x80ffffff3f3f2810 */ /* 0x000fe20007ffe0ff */
[----:B------:R-:W-:Y:S01]  /*2b5c0*/  IMAD.HI.U32 R69, R41, 0x7f000001, R10 ;  /* 0x7f00000129457827 */ /* 0x000fe200078e000a */
[----:B------:R-:W-:Y:S01]  /*2b5d0*/  @P0 IADD3 R66, PT, PT, R66, -0x7f000001, RZ ;  /* 0x80ffffff42420810 */ /* 0x000fe20007ffe0ff */
[----:B------:R-:W-:Y:S02]  /*2b5e0*/  ISETP.GE.U32.AND P0, PT, R46, 0x7f000001, PT ;  /* 0x7f0000012e00780c */ /* 0x000fe40003f06070 */
[----:B------:R-:W-:Y:S01]  /*2b5f0*/  IMAD.WIDE.U32 R10, R7, R183, RZ ;  /* 0x000000b7070a7225 */ /* 0x000fe200078e00ff */
[----:B------:R-:W-:Y:S01]  /*2b600*/  ISETP.GE.U32.AND P2, PT, R9, 0x7f000001, PT ;  /* 0x7f0000010900780c */ /* 0x000fe20003f46070 */
[----:B------:R-:W-:Y:S02]  /*2b610*/  @P1 IADD3 R87, PT, PT, R87, -0x7f000001, RZ ;  /* 0x80ffffff57571810 */ /* 0x000fe40007ffe0ff */
[----:B------:R-:W-:Y:S01]  /*2b620*/  @P6 IADD3 R43, PT, PT, R43, -0x7f000001, RZ ;  /* 0x80ffffff2b2b6810 */ /* 0x000fe20007ffe0ff */
[----:B------:R-:W-:Y:S01]  /*2b630*/  IMAD R41, R10, 0x7effffff, RZ ;  /* 0x7effffff0a297824 */ /* 0x000fe200078e02ff */
[----:B------:R-:W-:Y:S01]  /*2b640*/  ISETP.GE.U32.AND P1, PT, R8, 0x7f000001, PT ;  /* 0x7f0000010800780c */ /* 0x000fe20003f26070 */
[----:B------:R-:W-:Y:S01]  /*2b650*/  ISETP.GE.U32.AND P6, PT, R37, 0x7f000001, PT ;  /* 0x7f0000012500780c */ /* 0x000fe20003fc6070 */
[----:B------:R-:W-:Y:S01]  /*2b660*/  IADD3 R91, PT, PT, R94, R91, RZ ;  /* 0x0000005b5e5b7210 */ /* 0x000fe20007ffe0ff */
[----:B------:R-:W-:-:S02]  /*2b670*/  IMAD.HI.U32 R10, R41, 0x7f000001, R10 ;  /* 0x7f000001290a7827 */ /* 0x000fc400078e000a */
[----:B------:R0:W2:Y:S01]  /*2b680*/  LD.E R41, desc[UR14][R44.64+0x9c] ;  /* 0x00009c0e2c297980 */ /* 0x0000a2000c101900 */
[----:B------:R-:W-:Y:S01]  /*2b690*/  @P0 IADD3 R46, PT, PT, R46, -0x7f000001, RZ ;  /* 0x80ffffff2e2e0810 */ /* 0x000fe20007ffe0ff */
[----:B------:R-:W-:Y:S01]  /*2b6a0*/  ISETP.GE.U32.AND P3, PT, R91, 0x7f000001, PT ;  /* 0x7f0000015b00780c */ /* 0x000fe20003f66070 */
[----:B------:R-:W-:Y:S01]  /*2b6b0*/  ISETP.GE.U32.AND P0, PT, R75, 0x7f000001, PT ;  /* 0x7f0000014b00780c */ /* 0x000fe20003f06070 */
[----:B------:R-:W-:-:S04]  /*2b6c0*/  @P2 IADD3 R9, PT, PT, R9, -0x7f000001, RZ ;  /* 0x80ffffff09092810 */ /* 0x000fc80007ffe0ff */
[----:B------:R-:W-:Y:S02]  /*2b6d0*/  @P1 IADD3 R8, PT, PT, R8, -0x7f000001, RZ ;  /* 0x80ffffff08081810 */ /* 0x000fe40007ffe0ff */
[----:B------:R-:W-:Y:S02]  /*2b6e0*/  @P6 IADD3 R37, PT, PT, R37, -0x7f000001, RZ ;  /* 0x80ffffff25256810 */ /* 0x000fe40007ffe0ff */
[----:B------:R-:W-:Y:S01]  /*2b6f0*/  IADD3 R46, PT, PT, R9, R46, RZ ;  /* 0x0000002e092e7210 */ /* 0x000fe20007ffe0ff */
[----:B------:R-:W-:Y:S01]  /*2b700*/  ISETP.GE.U32.AND P1, PT, R57, 0x7f000001, PT ;  /* 0x7f0000013900780c */ /* 0x000fe20003f26070 */
[----:B------:R-:W-:Y:S01]  /*2b710*/  IMAD.WIDE.U32 R4, R6, R180, RZ ;  /* 0x000000b406047225 */ /* 0x000fe200078e00ff */
[----:B------:R-:W-:Y:S01]  /*2b720*/  ISETP.GE.U32.AND P2, PT, R0, 0x7f000001, PT ;  /* 0x7f0000010000780c */ /* 0x000fe20003f46070 */
[----:B------:R-:W-:Y:S01]  /*2b730*/  IADD3 R55, PT, PT, R8, R37, RZ ;  /* 0x0000002508377210 */ /* 0x000fe20007ffe0ff */
[----:B------:R-:W-:Y:S01]  /*2b740*/  ISETP.GE.U32.AND P4, PT, R46, 0x7f000001, PT ;  /* 0x7f0000012e00780c */ /* 0x000fe20003f86070 */
[----:B------:R-:W-:Y:S01]  /*2b750*/  IMAD.WIDE.U32 R8, R7, R184, RZ ;  /* 0x000000b807087225 */ /* 0x000fe200078e00ff */
[----:B------:R-:W-:-:S02]  /*2b760*/  IADD3 R48, PT, PT, R43, R34, RZ ;  /* 0x000000222b307210 */ /* 0x000fc40007ffe0ff */
[----:B------:R-:W-:Y:S02]  /*2b770*/  @P3 IADD3 R91, PT, PT, R91, -0x7f000001, RZ ;  /* 0x80ffffff5b5b3810 */ /* 0x000fe40007ffe0ff */
[----:B------:R-:W-:Y:S01]  /*2b780*/  @P0 IADD3 R75, PT, PT, R75, -0x7f000001, RZ ;  /* 0x80ffffff4b4b0810 */ /* 0x000fe20007ffe0ff */
[----:B------:R-:W-:Y:S02]  /*2b790*/  IMAD R37, R4, 0x7effffff, RZ ;  /* 0x7effffff04257824 */ /* 0x000fe400078e02ff */
[----:B------:R-:W-:Y:S01]  /*2b7a0*/  IMAD R43, R8, 0x7effffff, RZ ;  /* 0x7effffff082b7824 */ /* 0x000fe200078e02ff */
[----:B------:R-:W-:Y:S02]  /*2b7b0*/  IADD3 R63, PT, PT, R63, R12, RZ ;  /* 0x0000000c3f3f7210 */ /* 0x000fe40007ffe0ff */
[----:B------:R-:W-:Y:S02]  /*2b7c0*/  IADD3 R87, PT, PT, R66, R87, RZ ;  /* 0x0000005742577210 */ /* 0x000fe40007ffe0ff */
[----:B------:R-:W-:Y:S01]  /*2b7d0*/  IADD3 R12, PT, PT, R96, R35, RZ ;  /* 0x00000023600c7210 */ /* 0x000fe20007ffe0ff */
[----:B------:R-:W-:Y:S01]  /*2b7e0*/  IMAD.HI.U32 R66, R37, 0x7f000001, R4 ;  /* 0x7f00000125427827 */ /* 0x000fe200078e0004 */
[----:B------:R-:W-:-:S02]  /*2b7f0*/  IADD3 R36, PT, PT, R91, R36, RZ ;  /* 0x000000245b247210 */ /* 0x000fc40007ffe0ff */
[----:B------:R-:W-:Y:S01]  /*2b800*/  @P1 IADD3 R57, PT, PT, R57, -0x7f000001, RZ ;  /* 0x80ffffff39391810 */ /* 0x000fe20007ffe0ff */
[----:B------:R-:W-:Y:S01]  /*2b810*/  IMAD.HI.U32 R71, R43, 0x7f000001, R8 ;  /* 0x7f0000012b477827 */ /* 0x000fe200078e0008 */
[----:B------:R-:W-:-:S03]  /*2b820*/  ISETP.GE.U32.AND P0, PT, R75, 0x7f000001, PT ;  /* 0x7f0000014b00780c */ /* 0x000fc60003f06070 */
[----:B------:R-:W-:-:S04]  /*2b830*/  IMAD.WIDE.U32 R34, R7, R180, RZ ;  /* 0x000000b407227225 */ /* 0x000fc800078e00ff */
[----:B------:R-:W-:-:S04]  /*2b840*/  IMAD.WIDE.U32 R4, R6, R184, RZ ;  /* 0x000000b806047225 */ /* 0x000fc800078e00ff */
[----:B------:R-:W-:Y:S01]  /*2b850*/  IMAD.WIDE.U32 R8, R6, R223, RZ ;  /* 0x000000df06087225 */ /* 0x000fe200078e00ff */
[----:B------:R-:W-:-:S03]  /*2b860*/  @P2 IADD3 R0, PT, PT, R0, -0x7f000001, RZ ;  /* 0x80ffffff00002810 */ /* 0x000fc60007ffe0ff */
[----:B------:R-:W-:Y:S01]  /*2b870*/  IMAD.WIDE.U32 R6, R7, R223, RZ ;  /* 0x000000df07067225 */ /* 0x000fe200078e00ff */
[----:B------:R-:W-:Y:S01]  /*2b880*/  ISETP.GE.U32.AND P3, PT, R36, 0x7f000001, PT ;  /* 0x7f0000012400780c */ /* 0x000fe20003f66070 */
[----:B------:R-:W-:Y:S01]  /*2b890*/  @P4 IADD3 R46, PT, PT, R46, -0x7f000001, RZ ;  /* 0x80ffffff2e2e4810 */ /* 0x000fe20007ffe0ff */
[----:B------:R-:W-:Y:S01]  /*2b8a0*/  ISETP.GE.U32.AND P1, PT, R57, 0x7f000001, PT ;  /* 0x7f0000013900780c */ /* 0x000fe20003f26070 */
[----:B------:R-:W-:Y:S01]  /*2b8b0*/  IMAD R43, R6, 0x7effffff, RZ ;  /* 0x7effffff062b7824 */ /* 0x000fe200078e02ff */
[----:B------:R-:W-:Y:S01]  /*2b8c0*/  ISETP.GE.U32.AND P2, PT, R0, 0x7f000001, PT ;  /* 0x7f0000010000780c */ /* 0x000fe20003f46070 */
[----:B------:R-:W-:Y:S02]  /*2b8d0*/  IMAD R61, R34, 0x7effffff, RZ ;  /* 0x7effffff223d7824 */ /* 0x000fe400078e02ff */
[----:B------:R-:W-:Y:S02]  /*2b8e0*/  IMAD R37, R8, 0x7effffff, RZ ;  /* 0x7effffff08257824 */ /* 0x000fe400078e02ff */
[----:B------:R-:W-:-:S04]  /*2b8f0*/  IMAD.HI.U32 R72, R43, 0x7f000001, R6 ;  /* 0x7f0000012b487827 */ /* 0x000fc800078e0006 */
[----:B------:R-:W-:Y:S01]  /*2b900*/  IMAD.WIDE.U32 R6, R46, R183, RZ ;  /* 0x000000b72e067225 */ /* 0x000fe200078e00ff */
[----:B------:R-:W-:-:S03]  /*2b910*/  @P0 IADD3 R75, PT, PT, R75, -0x7f000001, RZ ;  /* 0x80ffffff4b4b0810 */ /* 0x000fc60007ffe0ff */
[----:B------:R-:W-:-:S04]  /*2b920*/  IMAD.HI.U32 R70, R61, 0x7f000001, R34 ;  /* 0x7f0000013d467827 */ /* 0x000fc800078e0022 */
[----:B------:R-:W-:-:S04]  /*2b930*/  IMAD.HI.U32 R61, R37, 0x7f000001, R8 ;  /* 0x7f000001253d7827 */ /* 0x000fc800078e0008 */
[----:B------:R-:W-:Y:S01]  /*2b940*/  IMAD R37, R6, 0x7effffff, RZ ;  /* 0x7effffff06257824 */ /* 0x000fe200078e02ff */
[----:B------:R-:W-:Y:S01]  /*2b950*/  @P3 IADD3 R36, PT, PT, R36, -0x7f000001, RZ ;  /* 0x80ffffff24243810 */ /* 0x000fe20007ffe0ff */
[----:B------:R-:W-:Y:S01]  /*2b960*/  IMAD.WIDE.U32 R8, R46, R184, RZ ;  /* 0x000000b82e087225 */ /* 0x000fe200078e00ff */
[----:B------:R-:W-:Y:S01]  /*2b970*/  @P1 IADD3 R57, PT, PT, R57, -0x7f000001, RZ ;  /* 0x80ffffff39391810 */ /* 0x000fe20007ffe0ff */
[----:B------:R-:W-:Y:S01]  /*2b980*/  ISETP.GE.U32.AND P3, PT, R75, 0x7f000001, PT ;  /* 0x7f0000014b00780c */ /* 0x000fe20003f66070 */
[----:B------:R-:W-:Y:S01]  /*2b990*/  ISETP.GE.U32.AND P5, PT, R32, 0x7f000001, PT ;  /* 0x7f0000012000780c */ /* 0x000fe20003fa6070 */
[----:B0-----:R-:W-:Y:S01]  /*2b9a0*/  IMAD.HI.U32 R44, R37, 0x7f000001, R6 ;  /* 0x7f000001252c7827 */ /* 0x001fe200078e0006 */
[----:B------:R-:W-:Y:S01]  /*2b9b0*/  @P2 IADD3 R0, PT, PT, R0, -0x7f000001, RZ ;  /* 0x80ffffff00002810 */ /* 0x000fe20007ffe0ff */
[----:B------:R-:W-:Y:S01]  /*2b9c0*/  ISETP.GE.U32.AND P0, PT, R72, 0x7f000001, PT ;  /* 0x7f0000014800780c */ /* 0x000fe20003f06070 */
[----:B------:R-:W-:Y:S01]  /*2b9d0*/  ISETP.GE.U32.AND P1, PT, R57, 0x7f000001, PT ;  /* 0x7f0000013900780c */ /* 0x000fe20003f26070 */
[----:B------:R-:W-:Y:S01]  /*2b9e0*/  IMAD R11, R8, 0x7effffff, RZ ;  /* 0x7effffff080b7824 */ /* 0x000fe200078e02ff */
[----:B------:R-:W-:Y:S01]  /*2b9f0*/  ISETP.GE.U32.AND P2, PT, R44, 0x7f000001, PT ;  /* 0x7f0000012c00780c */ /* 0x000fe20003f46070 */
[----:B------:R-:W-:Y:S01]  /*2ba00*/  IMAD.WIDE.U32 R6, R46, R223, RZ ;  /* 0x000000df2e067225 */ /* 0x000fe200078e00ff */
[----:B------:R-:W-:-:S03]  /*2ba10*/  ISETP.GE.U32.AND P4, PT, R0, 0x7f000001, PT ;  /* 0x7f0000010000780c */ /* 0x000fc60003f86070 */
[----:B------:R-:W-:Y:S02]  /*2ba20*/  IMAD R35, R4, 0x7effffff, RZ ;  /* 0x7effffff04237824 */ /* 0x000fe400078e02ff */
[----:B------:R-:W-:-:S04]  /*2ba30*/  IMAD.HI.U32 R73, R11, 0x7f000001, R8 ;  /* 0x7f0000010b497827 */ /* 0x000fc800078e0008 */
[----:B------:R-:W-:Y:S02]  /*2ba40*/  IMAD R9, R6, 0x7effffff, RZ ;  /* 0x7effffff06097824 */ /* 0x000fe400078e02ff */
[----:B------:R-:W-:Y:S01]  /*2ba50*/  IMAD.HI.U32 R34, R35, 0x7f000001, R4 ;  /* 0x7f00000123227827 */ /* 0x000fe200078e0004 */
[----:B------:R-:W-:Y:S02]  /*2ba60*/  @P3 IADD3 R75, PT, PT, R75, -0x7f000001, RZ ;  /* 0x80ffffff4b4b3810 */ /* 0x000fe40007ffe0ff */
[----:B------:R-:W-:Y:S01]  /*2ba70*/  @P5 IADD3 R32, PT, PT, R32, -0x7f000001, RZ ;  /* 0x80ffffff20205810 */ /* 0x000fe20007ffe0ff */
[----:B------:R-:W-:Y:S01]  /*2ba80*/  IMAD.WIDE.U32 R4, R46, R180, RZ ;  /* 0x000000b42e047225 */ /* 0x000fe200078e00ff */
[----:B------:R-:W-:-:S03]  /*2ba90*/  ISETP.GE.U32.AND P5, PT, R38, 0x7f000001, PT ;  /* 0x7f0000012600780c */ /* 0x000fc60003fa6070 */
[----:B------:R-:W-:Y:S01]  /*2baa0*/  IMAD.HI.U32 R74, R9, 0x7f000001, R6 ;  /* 0x7f000001094a7827 */ /* 0x000fe200078e0006 */
[----:B------:R-:W-:Y:S02]  /*2bab0*/  @P0 IADD3 R72, PT, PT, R72, -0x7f000001, RZ ;  /* 0x80ffffff48480810 */ /* 0x000fe40007ffe0ff */
[----:B------:R-:W-:Y:S01]  /*2bac0*/  @P2 IADD3 R44, PT, PT, R44, -0x7f000001, RZ ;  /* 0x80ffffff2c2c2810 */ /* 0x000fe20007ffe0ff */
[----:B------:R-:W-:Y:S01]  /*2bad0*/  IMAD R35, R4, 0x7effffff, RZ ;  /* 0x7effffff04237824 */ /* 0x000fe200078e02ff */
[----:B------:R-:W-:Y:S01]  /*2bae0*/  @P1 IADD3 R57, PT, PT, R57, -0x7f000001, RZ ;  /* 0x80ffffff39391810 */ /* 0x000fe20007ffe0ff */
[----:B------:R-:W-:Y:S01]  /*2baf0*/  ISETP.GE.U32.AND P0, PT, R75, 0x7f000001, PT ;  /* 0x7f0000014b00780c */ /* 0x000fe20003f06070 */
[----:B------:R-:W-:Y:S01]  /*2bb00*/  ISETP.GE.U32.AND P2, PT, R74, 0x7f000001, PT ;  /* 0x7f0000014a00780c */ /* 0x000fe20003f46070 */
[----:B------:R-:W-:Y:S01]  /*2bb10*/  ISETP.GE.U32.AND P1, PT, R33, 0x7f000001, PT ;  /* 0x7f0000012100780c */ /* 0x000fe20003f26070 */
[----:B------:R-:W-:Y:S01]  /*2bb20*/  IMAD.HI.U32 R11, R35, 0x7f000001, R4 ;  /* 0x7f000001230b7827 */ /* 0x000fe200078e0004 */
[----:B------:R-:W-:Y:S01]  /*2bb30*/  @P4 IADD3 R0, PT, PT, R0, -0x7f000001, RZ ;  /* 0x80ffffff00004810 */ /* 0x000fe20007ffe0ff */
[----:B------:R-:W-:-:S02]  /*2bb40*/  ISETP.GE.U32.AND P4, PT, R57, 0x7f000001, PT ;  /* 0x7f0000013900780c */ /* 0x000fc40003f86070 */
[----:B------:R-:W-:Y:S01]  /*2bb50*/  IMAD.WIDE.U32 R4, R36, R180, RZ ;  /* 0x000000b424047225 */ /* 0x000fe200078e00ff */
[----:B------:R-:W-:-:S03]  /*2bb60*/  @P5 IADD3 R38, PT, PT, R38, -0x7f000001, RZ ;  /* 0x80ffffff26265810 */ /* 0x000fc60007ffe0ff */
[----:B------:R-:W-:Y:S01]  /*2bb70*/  IMAD R35, R4, 0x7effffff, RZ ;  /* 0x7effffff04237824 */ /* 0x000fe200078e02ff */
[----:B------:R-:W-:Y:S01]  /*2bb80*/  ISETP.GE.U32.AND P3, PT, R32, 0x7f000001, PT ;  /* 0x7f0000012000780c */ /* 0x000fe20003f66070 */
[----:B------:R-:W-:Y:S02]  /*2bb90*/  @P0 IADD3 R75, PT, PT, R75, -0x7f000001, RZ ;  /* 0x80ffffff4b4b0810 */ /* 0x000fe40007ffe0ff */
[----:B------:R-:W-:Y:S01]  /*2bba0*/  IMAD.HI.U32 R80, R35, 0x7f000001, R4 ;  /* 0x7f00000123507827 */ /* 0x000fe200078e0004 */
[----:B------:R-:W-:Y:S02]  /*2bbb0*/  @P2 IADD3 R74, PT, PT, R74, -0x7f000001, RZ ;  /* 0x80ffffff4a4a2810 */ /* 0x000fe40007ffe0ff */
[----:B------:R-:W-:Y:S01]  /*2bbc0*/  @P1 IADD3 R33, PT, PT, R33, -0x7f000001, RZ ;  /* 0x80ffffff21211810 */ /* 0x000fe20007ffe0ff */
[----:B------:R-:W-:Y:S01]  /*2bbd0*/  IMAD.WIDE.U32 R4, R36, R183, RZ ;  /* 0x000000b724047225 */ /* 0x000fe200078e00ff */
[----:B------:R-:W-:Y:S01]  /*2bbe0*/  ISETP.GE.U32.AND P0, PT, R38, 0x7f000001, PT ;  /* 0x7f0000012600780c */ /* 0x000fe20003f06070 */
[----:B------:R-:W-:Y:S01]  /*2bbf0*/  ISETP.GE.U32.AND P2, PT, R61, 0x7f000001, PT ;  /* 0x7f0000013d00780c */ /* 0x000fe20003f46070 */
[----:B------:R-:W-:Y:S01]  /*2bc00*/  ISETP.GE.U32.AND P5, PT, R66, 0x7f000001, PT ;  /* 0x7f0000014200780c */ /* 0x000fe20003fa6070 */
[----:B------:R-:W-:Y:S01]  /*2bc10*/  IMAD R37, R4, 0x7effffff, RZ ;  /* 0x7effffff04257824 */ /* 0x000fe200078e02ff */
[----:B------:R-:W-:Y:S01]  /*2bc20*/  ISETP.GE.U32.AND P1, PT, R80, 0x7f000001, PT ;  /* 0x7f0000015000780c */ /* 0x000fe20003f26070 */
[----:B------:R-:W-:Y:S01]  /*2bc30*/  @P4 IADD3 R57, PT, PT, R57, -0x7f000001, RZ ;  /* 0x80ffffff39394810 */ /* 0x000fe20007ffe0ff */
[----:B------:R-:W-:Y:S01]  /*2bc40*/  ISETP.GE.U32.AND P4, PT, R33, 0x7f000001, PT ;  /* 0x7f0000012100780c */ /* 0x000fe20003f86070 */
[----:B------:R-:W-:Y:S01]  /*2bc50*/  IMAD.HI.U32 R37, R37, 0x7f000001, R4 ;  /* 0x7f00000125257827 */ /* 0x000fe200078e0004 */
[----:B------:R-:W-:-:S03]  /*2bc60*/  @P3 IADD3 R32, PT, PT, R32, -0x7f000001, RZ ;  /* 0x80ffffff20203810 */ /* 0x000fc60007ffe0ff */
[----:B------:R-:W-:Y:S01]  /*2bc70*/  IMAD.WIDE.U32 R6, R36, R184, RZ ;  /* 0x000000b824067225 */ /* 0x000fe200078e00ff */
[----:B------:R-:W-:-:S03]  /*2bc80*/  ISETP.GE.U32.AND P3, PT, R37, 0x7f000001, PT ;  /* 0x7f0000012500780c */ /* 0x000fc60003f66070 */
[----:B------:R-:W-:Y:S01]  /*2bc90*/  IMAD.WIDE.U32 R8, R36, R223, RZ ;  /* 0x000000df24087225 */ /* 0x000fe200078e00ff */
[----:B------:R-:W-:Y:S02]  /*2bca0*/  @P0 IADD3 R38, PT, PT, R38, -0x7f000001, RZ ;  /* 0x80ffffff26260810 */ /* 0x000fe40007ffe0ff */
[----:B------:R-:W-:Y:S01]  /*2bcb0*/  @P2 IADD3 R61, PT, PT, R61, -0x7f000001, RZ ;  /* 0x80ffffff3d3d2810 */ /* 0x000fe20007ffe0ff */
[----:B------:R-:W-:Y:S01]  /*2bcc0*/  IMAD R35, R6, 0x7effffff, RZ ;  /* 0x7effffff06237824 */ /* 0x000fe200078e02ff */
[----:B------:R-:W-:Y:S01]  /*2bcd0*/  @P5 IADD3 R66, PT, PT, R66, -0x7f000001, RZ ;  /* 0x80ffffff42425810 */ /* 0x000fe20007ffe0ff */
[----:B------:R-:W-:Y:S01]  /*2bce0*/  IMAD R43, R8, 0x7effffff, RZ ;  /* 0x7effffff082b7824 */ /* 0x000fe200078e02ff */
[----:B------:R-:W-:Y:S01]  /*2bcf0*/  ISETP.GE.U32.AND P0, PT, R70, 0x7f000001, PT ;  /* 0x7f0000014600780c */ /* 0x000fe20003f06070 */
[----:B------:R-:W-:Y:S01]  /*2bd00*/  ISETP.GE.U32.AND P2, PT, R10, 0x7f000001, PT ;  /* 0x7f0000010a00780c */ /* 0x000fe20003f46070 */
[----:B------:R-:W-:Y:S01]  /*2bd10*/  IMAD.WIDE.U32 R4, R44, 0x5fffffa, RZ ;  /* 0x05fffffa2c047825 */ /* 0x000fe200078e00ff */
[----:B------:R-:W-:-:S02]  /*2bd20*/  @P1 IADD3 R80, PT, PT, R80, -0x7f000001, RZ ;  /* 0x80ffffff50501810 */ /* 0x000fc40007ffe0ff */
[----:B------:R-:W-:Y:S01]  /*2bd30*/  @P4 IADD3 R33, PT, PT, R33, -0x7f000001, RZ ;  /* 0x80ffffff21214810 */ /* 0x000fe20007ffe0ff */
[----:B------:R-:W-:Y:S01]  /*2bd40*/  IMAD.HI.U32 R83, R35, 0x7f000001, R6 ;  /* 0x7f00000123537827 */ /* 0x000fe200078e0006 */
[----:B------:R-:W-:Y:S01]  /*2bd50*/  ISETP.GE.U32.AND P4, PT, R71, 0x7f000001, PT ;  /* 0x7f0000014700780c */ /* 0x000fe20003f86070 */
[----:B------:R-:W-:Y:S02]  /*2bd60*/  ISETP.GE.U32.AND P5, PT, R66, 0x7f000001, PT ;  /* 0x7f0000014200780c */ /* 0x000fe40003fa6070 */
[----:B------:R-:W-:-:S04]  /*2bd70*/  IMAD.WIDE.U32 R6, R72, 0x5fffffa, RZ ;  /* 0x05fffffa48067825 */ /* 0x000fc800078e00ff */
[----:B------:R-:W-:Y:S02]  /*2bd80*/  IMAD R35, R44, 0x6, RZ ;  /* 0x000000062c237824 */ /* 0x000fe400078e02ff */
[----:B------:R-:W-:Y:S01]  /*2bd90*/  IMAD.HI.U32 R36, R43, 0x7f000001, R8 ;  /* 0x7f0000012b247827 */ /* 0x000fe200078e0008 */
[----:B------:R-:W-:Y:S01]  /*2bda0*/  ISETP.GE.U32.AND P6, PT, R69, 0x7f000001, PT ;  /* 0x7f0000014500780c */ /* 0x000fe20003fc6070 */
[----:B------:R-:W-:Y:S01]  /*2bdb0*/  ISETP.GE.U32.AND P1, PT, R34, 0x7f000001, PT ;  /* 0x7f0000012200780c */ /* 0x000fe20003f26070 */
[----:B------:R-:W4:Y:S01]  /*2bdc0*/  LDL R43, [R1+0x110] ;  /* 0x00011000012b7983 */ /* 0x000f220000100800 */
[----:B------:R-:W-:Y:S02]  /*2bdd0*/  IMAD R9, R72, 0x6, RZ ;  /* 0x0000000648097824 */ /* 0x000fe400078e02ff */
[----:B------:R-:W-:Y:S01]  /*2bde0*/  IMAD.HI.U32 R46, R35, 0x7f000001, R4 ;  /* 0x7f000001232e7827 */ /* 0x000fe200078e0004 */
[----:B------:R-:W-:-:S03]  /*2bdf0*/  @P3 IADD3 R37, PT, PT, R37, -0x7f000001, RZ ;  /* 0x80ffffff25253810 */ /* 0x000fc60007ffe0ff */
[----:B------:R-:W-:-:S04]  /*2be00*/  IMAD.WIDE.U32 R4, R80, 0x5fffffa, RZ ;  /* 0x05fffffa50047825 */ /* 0x000fc800078e00ff */
[----:B------:R-:W-:Y:S01]  /*2be10*/  IMAD.HI.U32 R45, R9, 0x7f000001, R6 ;  /* 0x7f000001092d7827 */ /* 0x000fe200078e0006 */
[----:B------:R-:W-:-:S03]  /*2be20*/  @P0 IADD3 R70, PT, PT, R70, -0x7f000001, RZ ;  /* 0x80ffffff46460810 */ /* 0x000fc60007ffe0ff */
[----:B------:R-:W-:Y:S01]  /*2be30*/  IMAD.WIDE.U32 R6, R74, 0x5fffffa, RZ ;  /* 0x05fffffa4a067825 */ /* 0x000fe200078e00ff */
[----:B------:R-:W-:-:S03]  /*2be40*/  @P2 IADD3 R10, PT, PT, R10, -0x7f000001, RZ ;  /* 0x80ffffff0a0a2810 */ /* 0x000fc60007ffe0ff */
[----:B------:R-:W-:Y:S02]  /*2be50*/  IMAD R9, R80, 0x6, RZ ;  /* 0x0000000650097824 */ /* 0x000fe400078e02ff */
[----:B------:R-:W-:Y:S01]  /*2be60*/  IMAD R35, R74, 0x6, RZ ;  /* 0x000000064a237824 */ /* 0x000fe200078e02ff */
[----:B------:R-:W-:Y:S01]  /*2be70*/  ISETP.GE.U32.AND P0, PT, R75, 0x7f000001, PT ;  /* 0x7f0000014b00780c */ /* 0x000fe20003f06070 */
[----:B------:R-:W-:Y:S01]  /*2be80*/  IMAD.HI.U32 R72, R9, 0x7f000001, R4 ;  /* 0x7f00000109487827 */ /* 0x000fe200078e0004 */
[----:B------:R-:W-:-:S03]  /*2be90*/  ISETP.GE.U32.AND P2, PT, R33, 0x7f000001, PT ;  /* 0x7f0000012100780c */ /* 0x000fc60003f46070 */
[----:B------:R-:W-:Y:S01]  /*2bea0*/  IMAD.WIDE.U32 R4, R37, 0x5fffffa, RZ ;  /* 0x05fffffa25047825 */ /* 0x000fe200078e00ff */
[----:B------:R-:W-:Y:S02]  /*2beb0*/  @P4 IADD3 R71, PT, PT, R71, -0x7f000001, RZ ;  /* 0x80ffffff47474810 */ /* 0x000fe40007ffe0ff */
[----:B------:R-:W-:Y:S01]  /*2bec0*/  @P5 IADD3 R66, PT, PT, R66, -0x7f000001, RZ ;  /* 0x80ffffff42425810 */ /* 0x000fe20007ffe0ff */
[----:B------:R-:W-:Y:S01]  /*2bed0*/  IMAD.HI.U32 R35, R35, 0x7f000001, R6 ;  /* 0x7f00000123237827 */ /* 0x000fe200078e0006 */
[----:B------:R-:W-:Y:S02]  /*2bee0*/  @P6 IADD3 R69, PT, PT, R69, -0x7f000001, RZ ;  /* 0x80ffffff45456810 */ /* 0x000fe40007ffe0ff */
[----:B------:R-:W-:Y:S01]  /*2bef0*/  @P1 IADD3 R34, PT, PT, R34, -0x7f000001, RZ ;  /* 0x80ffffff22221810 */ /* 0x000fe20007ffe0ff */
[----:B------:R-:W4:Y:S01]  /*2bf00*/  LDL R6, [R1+0x114] ;  /* 0x0001140001067983 */ /* 0x000f220000100800 */
[----:B------:R-:W-:Y:S01]  /*2bf10*/  IMAD R7, R37, 0x6, RZ ;  /* 0x0000000625077824 */ /* 0x000fe200078e02ff */
[----:B------:R-:W-:Y:S01]  /*2bf20*/  ISETP.GE.U32.AND P1, PT, R61, 0x7f000001, PT ;  /* 0x7f0000013d00780c */ /* 0x000fe20003f26070 */
[----:B------:R-:W-:-:S02]  /*2bf30*/  IADD3 R8, PT, PT, R66, R71, RZ ;  /* 0x0000004742087210 */ /* 0x000fc40007ffe0ff */
[----:B------:R-:W-:Y:S02]  /*2bf40*/  IMAD.HI.U32 R85, R7, 0x7f000001, R4 ;  /* 0x7f00000107557827 */ /* 0x000fe400078e0004 */
[----:B------:R-:W4:Y:S01]  /*2bf50*/  LDL R5, [R1+0x118] ;  /* 0x0001180001057983 */ /* 0x000f220000100800 */
[----:B------:R-:W-:-:S03]  /*2bf60*/  ISETP.GE.U32.AND P3, PT, R69, 0x7f000001, PT ;  /* 0x7f0000014500780c */ /* 0x000fc60003f66070 */
[----:B------:R-:W4:Y:S01]  /*2bf70*/  LDL R4, [R1+0x11c] ;  /* 0x00011c0001047983 */ /* 0x000f220000100800 */
[----:B------:R-:W-:Y:S02]  /*2bf80*/  @P0 IADD3 R75, PT, PT, R75, -0x7f000001, RZ ;  /* 0x80ffffff4b4b0810 */ /* 0x000fe40007ffe0ff */
[----:B------:R-:W-:Y:S01]  /*2bf90*/  @P2 IADD3 R33, PT, PT, R33, -0x7f000001, RZ ;  /* 0x80ffffff21212810 */ /* 0x000fe20007ffe0ff */
[----:B------:R-:W-:Y:S01]  /*2bfa0*/  ISETP.GE.U32.AND P4, PT, R34, 0x7f000001, PT ;  /* 0x7f0000012200780c */ /* 0x000fe20003f86070 */
[----:B------:R-:W-:Y:S01]  /*2bfb0*/  ISETP.GE.U32.AND P5, PT, R45, 0x7f000001, PT ;  /* 0x7f0000012d00780c */ /* 0x000fe20003fa6070 */
[----:B------:R-:W-:Y:S01]  /*2bfc0*/  ISETP.GE.U32.AND P0, PT, R35, 0x7f000001, PT ;  /* 0x7f0000012300780c */ /* 0x000fe20003f06070 */
[----:B------:R-:W-:Y:S01]  /*2bfd0*/  ISETP.GE.U32.AND P2, PT, R8, 0x7f000001, PT ;  /* 0x7f0000010800780c */ /* 0x000fe20003f46070 */
[----:B------:R-:W-:Y:S01]  /*2bfe0*/  @P1 IADD3 R61, PT, PT, R61, -0x7f000001, RZ ;  /* 0x80ffffff3d3d1810 */ /* 0x000fe20007ffe0ff */
[----:B------:R-:W-:Y:S01]  /*2bff0*/  ISETP.GE.U32.AND P1, PT, R32, 0x7f000001, PT ;  /* 0x7f0000012000780c */ /* 0x000fe20003f26070 */
[----:B------:R-:W-:Y:S01]  /*2c000*/  ISETP.GE.U32.AND P6, PT, R57, 0x7f000001, PT ;  /* 0x7f0000013900780c */ /* 0x000fe20003fc6070 */
[----:B------:R-:W-:Y:S01]  /*2c010*/  @P3 IADD3 R69, PT, PT, R69, -0x7f000001, RZ ;  /* 0x80ffffff45453810 */ /* 0x000fe20007ffe0ff */
[----:B------:R-:W-:Y:S01]  /*2c020*/  ISETP.GE.U32.AND P3, PT, R0, 0x7f000001, PT ;  /* 0x7f0000010000780c */ /* 0x000fe20003f66070 */
[----:B------:R-:W-:-:S04]  /*2c030*/  IADD3 R10, PT, PT, R61, R10, RZ ;  /* 0x0000000a3d0a7210 */ /* 0x000fc80007ffe0ff */
[----:B------:R-:W-:Y:S02]  /*2c040*/  @P4 IADD3 R34, PT, PT, R34, -0x7f000001, RZ ;  /* 0x80ffffff22224810 */ /* 0x000fe40007ffe0ff */
[----:B------:R-:W-:Y:S02]  /*2c050*/  @P5 IADD3 R45, PT, PT, R45, -0x7f000001, RZ ;  /* 0x80ffffff2d2d5810 */ /* 0x000fe40007ffe0ff */
[----:B------:R-:W-:Y:S02]  /*2c060*/  @P0 IADD3 R35, PT, PT, R35, -0x7f000001, RZ ;  /* 0x80ffffff23230810 */ /* 0x000fe40007ffe0ff */
[----:B------:R-:W-:Y:S01]  /*2c070*/  @P2 IADD3 R8, PT, PT, R8, -0x7f000001, RZ ;  /* 0x80ffffff08082810 */ /* 0x000fe20007ffe0ff */
[----:B------:R-:W-:Y:S01]  /*2c080*/  ISETP.GE.U32.AND P4, PT, R38, 0x7f000001, PT ;  /* 0x7f0000012600780c */ /* 0x000fe20003f86070 */
[----:B------:R-:W-:Y:S02]  /*2c090*/  IADD3 R45, PT, PT, R34, R45, RZ ;  /* 0x0000002d222d7210 */ /* 0x000fe40007ffe0ff */
[----:B------:R-:W-:-:S02]  /*2c0a0*/  IADD3 R8, PT, PT, R8, R35, RZ ;  /* 0x0000002308087210 */ /* 0x000fc40007ffe0ff */
[----:B------:R-:W4:Y:S01]  /*2c0b0*/  LDL.64 R34, [R1+0x100] ;  /* 0x0001000001227983 */ /* 0x000f220000100a00 */
[----:B------:R-:W-:Y:S01]  /*2c0c0*/  @P1 IADD3 R32, PT, PT, R32, -0x7f000001, RZ ;  /* 0x80ffffff20201810 */ /* 0x000fe20007ffe0ff */
[----:B------:R-:W-:Y:S01]  /*2c0d0*/  ISETP.GE.U32.AND P1, PT, R10, 0x7f000001, PT ;  /* 0x7f0000010a00780c */ /* 0x000fe20003f26070 */
[----:B------:R-:W-:Y:S02]  /*2c0e0*/  @P6 IADD3 R57, PT, PT, R57, -0x7f000001, RZ ;  /* 0x80ffffff39396810 */ /* 0x000fe40007ffe0ff */
[----:B------:R-:W-:Y:S02]  /*2c0f0*/  @P3 IADD3 R0, PT, PT, R0, -0x7f000001, RZ ;  /* 0x80ffffff00003810 */ /* 0x000fe40007ffe0ff */
[----:B------:R-:W-:Y:S01]  /*2c100*/  IADD3 R7, PT, PT, R75, UR6, RZ ;  /* 0x000000064b077c10 */ /* 0x000fe2000fffe0ff */
[----:B------:R-:W-:Y:S01]  /*2c110*/  ISETP.GE.U32.AND P6, PT, R11, 0x7f000001, PT ;  /* 0x7f0000010b00780c */ /* 0x000fe20003fc6070 */
[----:B------:R-:W-:Y:S01]  /*2c120*/  ISETP.GE.U32.AND P3, PT, R32, 0x7f000001, PT ;  /* 0x7f0000012000780c */ /* 0x000fe20003f66070 */
[----:B------:R-:W-:-:S02]  /*2c130*/  IADD3 R9, PT, PT, R57, UR8, RZ ;  /* 0x0000000839097c10 */ /* 0x000fc4000fffe0ff */
[----:B------:R-:W-:Y:S01]  /*2c140*/  @P4 IADD3 R38, PT, PT, R38, -0x7f000001, RZ ;  /* 0x80ffffff26264810 */ /* 0x000fe20007ffe0ff */
[----:B------:R-:W-:Y:S01]  /*2c150*/  ISETP.GE.U32.AND P2, PT, R7, 0x7f000001, PT ;  /* 0x7f0000010700780c */ /* 0x000fe20003f46070 */
[----:B------:R-:W-:Y:S01]  /*2c160*/  ISETP.GE.U32.AND P4, PT, R0, 0x7f000001, PT ;  /* 0x7f0000010000780c */ /* 0x000fe20003f86070 */
[----:B------:R-:W-:Y:S01]  /*2c170*/  ISETP.GE.U32.AND P5, PT, R9, 0x7f000001, PT ;  /* 0x7f0000010900780c */ /* 0x000fe20003fa6070 */
[----:B------:R-:W-:Y:S01]  /*2c180*/  @P1 IADD3 R10, PT, PT, R10, -0x7f000001, RZ ;  /* 0x80ffffff0a0a1810 */ /* 0x000fe20007ffe0ff */
[----:B------:R-:W-:Y:S01]  /*2c190*/  ISETP.GE.U32.AND P1, PT, R38, 0x7f000001, PT ;  /* 0x7f0000012600780c */ /* 0x000fe20003f26070 */
[----:B------:R-:W-:-:S03]  /*2c1a0*/  IADD3 R44, PT, PT, R69, R70, RZ ;  /* 0x00000046452c7210 */ /* 0x000fc60007ffe0ff */
[----:B------:R-:W-:Y:S02]  /*2c1b0*/  @P6 IADD3 R11, PT, PT, R11, -0x7f000001, RZ ;  /* 0x80ffffff0b0b6810 */ /* 0x000fe40007ffe0ff */
[----:B------:R-:W-:Y:S01]  /*2c1c0*/  @P3 IADD3 R32, PT, PT, R32, -0x7f000001, RZ ;  /* 0x80ffffff20203810 */ /* 0x000fe20007ffe0ff */
[----:B------:R-:W-:Y:S01]  /*2c1d0*/  ISETP.GE.U32.AND P6, PT, R33, 0x7f000001, PT ;  /* 0x7f0000012100780c */ /* 0x000fe20003fc6070 */
[----:B------:R-:W-:Y:S01]  /*2c1e0*/  ISETP.GE.U32.AND P3, PT, R36, 0x7f000001, PT ;  /* 0x7f0000012400780c */ /* 0x000fe20003f66070 */
[----:B------:R-:W-:Y:S01]  /*2c1f0*/  @P2 IADD3 R7, PT, PT, R7, -0x7f000001, RZ ;  /* 0x80ffffff07072810 */ /* 0x000fe20007ffe0ff */
[----:B------:R-:W-:Y:S01]  /*2c200*/  ISETP.GE.U32.AND P2, PT, R44, 0x7f000001, PT ;  /* 0x7f0000012c00780c */ /* 0x000fe20003f46070 */
[----:B------:R-:W-:Y:S01]  /*2c210*/  ISETP.GE.U32.AND P0, PT, R32, 0x7f000001, PT ;  /* 0x7f0000012000780c */ /* 0x000fe20003f06070 */
[----:B------:R-:W-:Y:S02]  /*2c220*/  @P4 IADD3 R0, PT, PT, R0, -0x7f000001, RZ ;  /* 0x80ffffff00004810 */ /* 0x000fe40007ffe0ff */
[----:B------:R-:W-:Y:S01]  /*2c230*/  @P5 IADD3 R9, PT, PT, R9, -0x7f000001, RZ ;  /* 0x80ffffff09095810 */ /* 0x000fe20007ffe0ff */
[----:B------:R-:W-:Y:S01]  /*2c240*/  ISETP.GE.U32.AND P4, PT, R73, 0x7f000001, PT ;  /* 0x7f0000014900780c */ /* 0x000fe20003f86070 */
[----:B------:R-:W-:Y:S01]  /*2c250*/  @P1 IADD3 R38, PT, PT, R38, -0x7f000001, RZ ;  /* 0x80ffffff26261810 */ /* 0x000fe20007ffe0ff */
[----:B------:R-:W-:Y:S01]  /*2c260*/  ISETP.GE.U32.AND P5, PT, R46, 0x7f000001, PT ;  /* 0x7f0000012e00780c */ /* 0x000fe20003fa6070 */
[----:B------:R-:W-:-:S02]  /*2c270*/  ISETP.GE.U32.AND P1, PT, R45, 0x7f000001, PT ;  /* 0x7f0000012d00780c */ /* 0x000fc40003f26070 */
[----:B------:R-:W-:Y:S02]  /*2c280*/  @P6 IADD3 R33, PT, PT, R33, -0x7f000001, RZ ;  /* 0x80ffffff21216810 */ /* 0x000fe40007ffe0ff */
[----:B------:R-:W-:Y:S02]  /*2c290*/  @P3 IADD3 R36, PT, PT, R36, -0x7f000001, RZ ;  /* 0x80ffffff24243810 */ /* 0x000fe40007ffe0ff */
[----:B------:R-:W-:Y:S02]  /*2c2a0*/  @P2 IADD3 R44, PT, PT, R44, -0x7f000001, RZ ;  /* 0x80ffffff2c2c2810 */ /* 0x000fe40007ffe0ff */
[----:B------:R-:W-:Y:S01]  /*2c2b0*/  @P0 IADD3 R32, PT, PT, R32, -0x7f000001, RZ ;  /* 0x80ffffff20200810 */ /* 0x000fe20007ffe0ff */
[----:B------:R-:W-:Y:S01]  /*2c2c0*/  ISETP.GE.U32.AND P0, PT, R33, 0x7f000001, PT ;  /* 0x7f0000012100780c */ /* 0x000fe20003f06070 */
[----:B------:R-:W-:Y:S01]  /*2c2d0*/  ISETP.GE.U32.AND P2, PT, R85, 0x7f000001, PT ;  /* 0x7f0000015500780c */ /* 0x000fe20003f46070 */
[----:B------:R-:W-:Y:S01]  /*2c2e0*/  IADD3 R10, PT, PT, R10, R11, RZ ;  /* 0x0000000b0a0a7210 */ /* 0x000fe20007ffe0ff */
[----:B------:R-:W-:Y:S01]  /*2c2f0*/  IMAD R11, R36, 0x6, RZ ;  /* 0x00000006240b7824 */ /* 0x000fe200078e02ff */
[----:B------:R-:W-:Y:S01]  /*2c300*/  IADD3 R0, PT, PT, R0, UR9, RZ ;  /* 0x0000000900007c10 */ /* 0x000fe2000fffe0ff */
[----:B------:R-:W-:Y:S01]  /*2c310*/  IMAD.WIDE.U32 R36, R36, 0x5fffffa, RZ ;  /* 0x05fffffa24247825 */ /* 0x000fe200078e00ff */
[----:B------:R-:W-:-:S02]  /*2c320*/  @P4 IADD3 R73, PT, PT, R73, -0x7f000001, RZ ;  /* 0x80ffffff49494810 */ /* 0x000fc40007ffe0ff */
[----:B------:R-:W-:Y:S02]  /*2c330*/  @P5 IADD3 R46, PT, PT, R46, -0x7f000001, RZ ;  /* 0x80ffffff2e2e5810 */ /* 0x000fe40007ffe0ff */
[----:B------:R-:W-:Y:S01]  /*2c340*/  @P1 IADD3 R45, PT, PT, R45, -0x7f000001, RZ ;  /* 0x80ffffff2d2d1810 */ /* 0x000fe20007ffe0ff */
[----:B------:R-:W-:Y:S01]  /*2c350*/  ISETP.GE.U32.AND P3, PT, R38, 0x7f000001, PT ;  /* 0x7f0000012600780c */ /* 0x000fe20003f66070 */
[----:B------:R-:W-:Y:S01]  /*2c360*/  ISETP.GE.U32.AND P4, PT, R83, 0x7f000001, PT ;  /* 0x7f0000015300780c */ /* 0x000fe20003f86070 */
[----:B------:R-:W-:Y:S01]  /*2c370*/  ISETP.GE.U32.AND P1, PT, R8, 0x7f000001, PT ;  /* 0x7f0000010800780c */ /* 0x000fe20003f26070 */
[----:B------:R-:W-:Y:S01]  /*2c380*/  ISETP.GE.U32.AND P5, PT, R10, 0x7f000001, PT ;  /* 0x7f0000010a00780c */ /* 0x000fe20003fa6070 */
[----:B------:R-:W-:Y:S01]  /*2c390*/  ISETP.GE.U32.AND P6, PT, R0, 0x7f000001, PT ;  /* 0x7f0000010000780c */ /* 0x000fe20003fc6070 */
[----:B------:R-:W-:Y:S01]  /*2c3a0*/  IMAD.HI.U32 R11, R11, 0x7f000001, R36 ;  /* 0x7f0000010b0b7827 */ /* 0x000fe200078e0024 */
[----:B------:R-:W-:Y:S02]  /*2c3b0*/  IADD3 R44, PT, PT, R44, R73, RZ ;  /* 0x000000492c2c7210 */ /* 0x000fe40007ffe0ff */
[----:B------:R-:W-:-:S02]  /*2c3c0*/  @P0 IADD3 R33, PT, PT, R33, -0x7f000001, RZ ;  /* 0x80ffffff21210810 */ /* 0x000fc40007ffe0ff */
[----:B------:R-:W-:Y:S02]  /*2c3d0*/  @P2 IADD3 R85, PT, PT, R85, -0x7f000001, RZ ;  /* 0x80ffffff55552810 */ /* 0x000fe40007ffe0ff */
[----:B------:R-:W-:Y:S01]  /*2c3e0*/  IADD3 R45, PT, PT, R45, R46, RZ ;  /* 0x0000002e2d2d7210 */ /* 0x000fe20007ffe0ff */
[----:B------:R-:W-:Y:S01]  /*2c3f0*/  ISETP.GE.U32.AND P0, PT, R11, 0x7f000001, PT ;  /* 0x7f0000010b00780c */ /* 0x000fe20003f06070 */
[----:B------:R-:W-:Y:S01]  /*2c400*/  ISETP.GE.U32.AND P2, PT, R44, 0x7f000001, PT ;  /* 0x7f0000012c00780c */ /* 0x000fe20003f46070 */
[----:B------:R-:W-:Y:S02]  /*2c410*/  @P3 IADD3 R38, PT, PT, R38, -0x7f000001, RZ ;  /* 0x80ffffff26263810 */ /* 0x000fe40007ffe0ff */
[----:B------:R-:W-:Y:S02]  /*2c420*/  @P4 IADD3 R83, PT, PT, R83, -0x7f000001, RZ ;  /* 0x80ffffff53534810 */ /* 0x000fe40007ffe0ff */
[----:B------:R-:W-:Y:S02]  /*2c430*/  @P1 IADD3 R8, PT, PT, R8, -0x7f000001, RZ ;  /* 0x80ffffff08081810 */ /* 0x000fe40007ffe0ff */
[----:B------:R-:W-:Y:S01]  /*2c440*/  @P5 IADD3 R10, PT, PT, R10, -0x7f000001, RZ ;  /* 0x80ffffff0a0a5810 */ /* 0x000fe20007ffe0ff */
[----:B------:R-:W-:Y:S01]  /*2c450*/  ISETP.GE.U32.AND P3, PT, R72, 0x7f000001, PT ;  /* 0x7f0000014800780c */ /* 0x000fe20003f66070 */
[----:B------:R-:W-:Y:S01]  /*2c460*/  ISETP.GE.U32.AND P5, PT, R45, 0x7f000001, PT ;  /* 0x7f0000012d00780c */ /* 0x000fe20003fa6070 */
[----:B------:R-:W-:-:S02]  /*2c470*/  @P6 IADD3 R0, PT, PT, R0, -0x7f000001, RZ ;  /* 0x80ffffff00006810 */ /* 0x000fc40007ffe0ff */
[----:B------:R-:W-:Y:S01]  /*2c480*/  IADD3 R32, PT, PT, R9, R32, RZ ;  /* 0x0000002009207210 */ /* 0x000fe20007ffe0ff */
[----:B------:R-:W-:Y:S01]  /*2c490*/  ISETP.GE.U32.AND P4, PT, R55, 0x7f000001, PT ;  /* 0x7f0000013700780c */ /* 0x000fe20003f86070 */
[----:B------:R-:W-:Y:S02]  /*2c4a0*/  IADD3 R8, PT, PT, R8, R85, RZ ;  /* 0x0000005508087210 */ /* 0x000fe40007ffe0ff */
[----:B------:R-:W-:Y:S02]  /*2c4b0*/  IADD3 R9, PT, PT, R10, R83, RZ ;  /* 0x000000530a097210 */ /* 0x000fe40007ffe0ff */
[----:B------:R-:W-:Y:S02]  /*2c4c0*/  IADD3 R0, PT, PT, R0, R33, RZ ;  /* 0x0000002100007210 */ /* 0x000fe40007ffe0ff */
[----:B------:R-:W-:Y:S02]  /*2c4d0*/  @P0 IADD3 R11, PT, PT, R11, -0x7f000001, RZ ;  /* 0x80ffffff0b0b0810 */ /* 0x000fe40007ffe0ff */
[----:B------:R-:W-:Y:S01]  /*2c4e0*/  @P2 IADD3 R44, PT, PT, R44, -0x7f000001, RZ ;  /* 0x80ffffff2c2c2810 */ /* 0x000fe20007ffe0ff */
[----:B------:R-:W-:Y:S01]  /*2c4f0*/  ISETP.GE.U32.AND P0, PT, R8, 0x7f000001, PT ;  /* 0x7f0000010800780c */ /* 0x000fe20003f06070 */
[----:B------:R-:W-:Y:S01]  /*2c500*/  ISETP.GE.U32.AND P2, PT, R9, 0x7f000001, PT ;  /* 0x7f0000010900780c */ /* 0x000fe20003f46070 */
[----:B------:R-:W-:Y:S01]  /*2c510*/  ISETP.GE.U32.AND P1, PT, R0, 0x7f000001, PT ;  /* 0x7f0000010000780c */ /* 0x000fe20003f26070 */
[----:B------:R-:W-:-:S02]  /*2c520*/  @P3 IADD3 R72, PT, PT, R72, -0x7f000001, RZ ;  /* 0x80ffffff48483810 */ /* 0x000fc40007ffe0ff */
[----:B------:R-:W-:Y:S02]  /*2c530*/  IADD3 R11, PT, PT, R44, R11, RZ ;  /* 0x0000000b2c0b7210 */ /* 0x000fe40007ffe0ff */
[----:B------:R-:W-:Y:S01]  /*2c540*/  @P5 IADD3 R45, PT, PT, R45, -0x7f000001, RZ ;  /* 0x80ffffff2d2d5810 */ /* 0x000fe20007ffe0ff */
[----:B------:R-:W-:Y:S01]  /*2c550*/  ISETP.GE.U32.AND P5, PT, R84, 0x7f000001, PT ;  /* 0x7f0000015400780c */ /* 0x000fe20003fa6070 */
[----:B------:R-:W-:Y:S02]  /*2c560*/  @P4 IADD3 R55, PT, PT, R55, -0x7f000001, RZ ;  /* 0x80ffffff37374810 */ /* 0x000fe40007ffe0ff */
[----:B------:R-:W-:Y:S01]  /*2c570*/  IADD3 R7, PT, PT, R7, R38, RZ ;  /* 0x0000002607077210 */ /* 0x000fe20007ffe0ff */
[----:B------:R-:W-:Y:S01]  /*2c580*/  ISETP.GE.U32.AND P4, PT, R11, 0x7f000001, PT ;  /* 0x7f0000010b00780c */ /* 0x000fe20003f86070 */
[----:B------:R-:W-:Y:S01]  /*2c590*/  ISETP.GE.U32.AND P3, PT, R48, 0x7f000001, PT ;  /* 0x7f0000013000780c */ /* 0x000fe20003f66070 */
[----:B------:R-:W-:Y:S01]  /*2c5a0*/  IADD3 R10, PT, PT, R45, R72, RZ ;  /* 0x000000482d0a7210 */ /* 0x000fe20007ffe0ff */
[----:B------:R-:W-:Y:S01]  /*2c5b0*/  ISETP.GE.U32.AND P6, PT, R32, 0x7f000001, PT ;  /* 0x7f0000012000780c */ /* 0x000fe20003fc6070 */
[----:B------:R-:W-:-:S02]  /*2c5c0*/  @P0 IADD3 R8, PT, PT, R8, -0x7f000001, RZ ;  /* 0x80ffffff08080810 */ /* 0x000fc40007ffe0ff */
[----:B------:R-:W-:Y:S01]  /*2c5d0*/  @P2 IADD3 R9, PT, PT, R9, -0x7f000001, RZ ;  /* 0x80ffffff09092810 */ /* 0x000fe20007ffe0ff */
[----:B------:R-:W-:Y:S01]  /*2c5e0*/  ISETP.GE.U32.AND P0, PT, R7, 0x7f000001, PT ;  /* 0x7f0000010700780c */ /* 0x000fe20003f06070 */
[----:B------:R-:W-:Y:S01]  /*2c5f0*/  ISETP.GE.U32.AND P2, PT, R10, 0x7f000001, PT ;  /* 0x7f0000010a00780c */ /* 0x000fe20003f46070 */
[----:B------:R-:W-:Y:S01]  /*2c600*/  @P1 IADD3 R0, PT, PT, R0, -0x7f000001, RZ ;  /* 0x80ffffff00001810 */ /* 0x000fe20007ffe0ff */
[----:B------:R-:W-:Y:S01]  /*2c610*/  ISETP.GE.U32.AND P1, PT, R63, 0x7f000001, PT ;  /* 0x7f0000013f00780c */ /* 0x000fe20003f26070 */
[----:B------:R-:W-:Y:S01]  /*2c620*/  @P5 IADD3 R84, PT, PT, R84, -0x7f000001, RZ ;  /* 0x80ffffff54545810 */ /* 0x000fe20007ffe0ff */
[----:B------:R-:W-:Y:S01]  /*2c630*/  ISETP.GE.U32.AND P5, PT, R12, 0x7f000001, PT ;  /* 0x7f0000010c00780c */ /* 0x000fe20003fa6070 */
[----:B------:R-:W-:Y:S02]  /*2c640*/  @P4 IADD3 R11, PT, PT, R11, -0x7f000001, RZ ;  /* 0x80ffffff0b0b4810 */ /* 0x000fe40007ffe0ff */
[----:B------:R-:W-:Y:S01]  /*2c650*/  @P3 IADD3 R48, PT, PT, R48, -0x7f000001, RZ ;  /* 0x80ffffff30303810 */ /* 0x000fe20007ffe0ff */
[----:B------:R-:W-:Y:S01]  /*2c660*/  ISETP.GE.U32.AND P4, PT, R9, R0, PT ;  /* 0x000000000900720c */ /* 0x000fe20003f86070 */
[----:B------:R-:W-:Y:S01]  /*2c670*/  ISETP.GE.U32.AND P3, PT, R8, R55, PT ;  /* 0x000000370800720c */ /* 0x000fe20003f66070 */
[----:B------:R-:W-:-:S02]  /*2c680*/  @P6 IADD3 R32, PT, PT, R32, -0x7f000001, RZ ;  /* 0x80ffffff20206810 */ /* 0x000fc40007ffe0ff */
[----:B------:R-:W-:Y:S02]  /*2c690*/  @P0 IADD3 R7, PT, PT, R7, -0x7f000001, RZ ;  /* 0x80ffffff07070810 */ /* 0x000fe40007ffe0ff */
[----:B------:R-:W-:Y:S02]  /*2c6a0*/  @P2 IADD3 R10, PT, PT, R10, -0x7f000001, RZ ;  /* 0x80ffffff0a0a2810 */ /* 0x000fe40007ffe0ff */
[----:B------:R-:W-:Y:S02]  /*2c6b0*/  IADD3 R36, PT, PT, -R55, R8, RZ ;  /* 0x0000000837247210 */ /* 0x000fe40007ffe1ff */
[----:B------:R-:W-:Y:S02]  /*2c6c0*/  IADD3 R70, PT, PT, -R0, R9, RZ ;  /* 0x0000000900467210 */ /* 0x000fe40007ffe1ff */
[----:B------:R-:W-:Y:S01]  /*2c6d0*/  @P1 IADD3 R63, PT, PT, R63, -0x7f000001, RZ ;  /* 0x80ffffff3f3f1810 */ /* 0x000fe20007ffe0ff */
[----:B------:R-:W-:Y:S01]  /*2c6e0*/  IMAD.WIDE.U32 R8, R48, R177, RZ ;  /* 0x000000b130087225 */ /* 0x000fe200078e00ff */
[----:B------:R-:W-:Y:S01]  /*2c6f0*/  ISETP.GE.U32.AND P1, PT, R11, R32, PT ;  /* 0x000000200b00720c */ /* 0x000fe20003f26070 */
[----:B------:R-:W-:Y:S01]  /*2c700*/  ISETP.GE.U32.AND P0, PT, R10, R7, PT ;  /* 0x000000070a00720c */ /* 0x000fe20003f06070 */
[----:B------:R-:W-:Y:S01]  /*2c710*/  @P5 IADD3 R12, PT, PT, R12, -0x7f000001, RZ ;  /* 0x80ffffff0c0c5810 */ /* 0x000fe20007ffe0ff */
[----:B------:R-:W-:Y:S01]  /*2c720*/  IMAD R37, R8, 0x7effffff, RZ ;  /* 0x7effffff08257824 */ /* 0x000fe200078e02ff */
[----:B------:R-:W-:-:S02]  /*2c730*/  @!P4 IADD3 R70, PT, PT, R70, 0x7f000001, RZ ;  /* 0x7f0000014646c810 */ /* 0x000fc40007ffe0ff */
[----:B------:R-:W-:Y:S02]  /*2c740*/  @!P3 IADD3 R36, PT, PT, R36, 0x7f000001, RZ ;  /* 0x7f0000012424b810 */ /* 0x000fe40007ffe0ff */
[----:B------:R-:W-:Y:S01]  /*2c750*/  IADD3 R66, PT, PT, -R32, R11, RZ ;  /* 0x0000000b20427210 */ /* 0x000fe20007ffe1ff */
[----:B------:R-:W-:Y:S01]  /*2c760*/  IMAD.HI.U32 R37, R37, 0x7f000001, R8 ;  /* 0x7f00000125257827 */ /* 0x000fe200078e0008 */
[----:B------:R-:W-:-:S03]  /*2c770*/  IADD3 R0, PT, PT, -R7, R10, RZ ;  /* 0x0000000a07007210 */ /* 0x000fc60007ffe1ff */
[----:B------:R-:W-:-:S04]  /*2c780*/  IMAD.WIDE.U32 R8, R12, R179, RZ ;  /* 0x000000b30c087225 */ /* 0x000fc800078e00ff */
[----:B--2---:R-:W-:Y:S01]  /*2c790*/  IMAD.WIDE.U32 R10, R47, R70, RZ ;  /* 0x000000462f0a7225 */ /* 0x004fe200078e00ff */
[----:B------:R-:W-:-:S03]  /*2c7a0*/  @!P1 IADD3 R66, PT, PT, R66, 0x7f000001, RZ ;  /* 0x7f00000142429810 */ /* 0x000fc60007ffe0ff */
[----:B---3--:R-:W-:Y:S01]  /*2c7b0*/  IMAD.WIDE.U32 R32, R49, R36, RZ ;  /* 0x0000002431207225 */ /* 0x008fe200078e00ff */
[----:B------:R-:W-:-:S03]  /*2c7c0*/  @!P0 IADD3 R0, PT, PT, R0, 0x7f000001, RZ ;  /* 0x7f00000100008810 */ /* 0x000fc60007ffe0ff */
[----:B------:R-:W-:Y:S02]  /*2c7d0*/  IMAD R55, R8, 0x7effffff, RZ ;  /* 0x7effffff08377824 */ /* 0x000fe400078e02ff */
[----:B------:R-:W-:Y:S02]  /*2c7e0*/  IMAD R45, R10, 0x7effffff, RZ ;  /* 0x7effffff0a2d7824 */ /* 0x000fe400078e02ff */
[----:B------:R-:W-:Y:S01]  /*2c7f0*/  IMAD R7, R32, 0x7effffff, RZ ;  /* 0x7effffff20077824 */ /* 0x000fe200078e02ff */
[----:B------:R-:W-:Y:S01]  /*2c800*/  IADD3 R84, PT, PT, R63, R84, RZ ;  /* 0x000000543f547210 */ /* 0x000fe20007ffe0ff */
[----:B------:R-:W-:-:S04]  /*2c810*/  IMAD.HI.U32 R46, R55, 0x7f000001, R8 ;  /* 0x7f000001372e7827 */ /* 0x000fc800078e0008 */
[----:B------:R-:W-:-:S04]  /*2c820*/  IMAD.HI.U32 R63, R45, 0x7f000001, R10 ;  /* 0x7f0000012d3f7827 */ /* 0x000fc800078e000a */
[----:B------:R-:W-:-:S04]  /*2c830*/  IMAD.HI.U32 R38, R7, 0x7f000001, R32 ;  /* 0x7f00000107267827 */ /* 0x000fc800078e0020 */
[----:B------:R-:W-:Y:S01]  /*2c840*/  IMAD.WIDE.U32 R8, R49, R66, RZ ;  /* 0x0000004231087225 */ /* 0x000fe200078e00ff */
[----:B------:R-:W-:-:S03]  /*2c850*/  ISETP.GE.U32.AND P1, PT, R63, 0x7f000001, PT ;  /* 0x7f0000013f00780c */ /* 0x000fc60003f26070 */
[----:B------:R-:W-:-:S04]  /*2c860*/  IMAD.WIDE.U32 R32, R49, R0, RZ ;  /* 0x0000000031207225 */ /* 0x000fc800078e00ff */
[----:B------:R-:W-:-:S04]  /*2c870*/  IMAD.WIDE.U32 R44, R49, R70, RZ ;  /* 0x00000046312c7225 */ /* 0x000fc800078e00ff */
[----:B------:R-:W-:Y:S02]  /*2c880*/  IMAD R49, R8, 0x7effffff, RZ ;  /* 0x7effffff08317824 */ /* 0x000fe400078e02ff */
[----:B------:R-:W-:Y:S02]  /*2c890*/  IMAD R7, R32, 0x7effffff, RZ ;  /* 0x7effffff20077824 */ /* 0x000fe400078e02ff */
[----:B------:R-:W-:Y:S01]  /*2c8a0*/  IMAD.WIDE.U32 R10, R47, R0, RZ ;  /* 0x000000002f0a7225 */ /* 0x000fe200078e00ff */
[----:B------:R-:W-:-:S03]  /*2c8b0*/  ISETP.GE.U32.AND P0, PT, R38, 0x7f000001, PT ;  /* 0x7f0000012600780c */ /* 0x000fc60003f06070 */
[----:B------:R-:W-:-:S04]  /*2c8c0*/  IMAD.HI.U32 R55, R49, 0x7f000001, R8 ;  /* 0x7f00000131377827 */ /* 0x000fc800078e0008 */
[----:B------:R-:W-:Y:S02]  /*2c8d0*/  IMAD R49, R44, 0x7effffff, RZ ;  /* 0x7effffff2c317824 */ /* 0x000fe400078e02ff */
[----:B------:R-:W-:-:S04]  /*2c8e0*/  IMAD.HI.U32 R57, R7, 0x7f000001, R32 ;  /* 0x7f00000107397827 */ /* 0x000fc800078e0020 */
[----:B------:R-:W-:Y:S02]  /*2c8f0*/  IMAD R7, R10, 0x7effffff, RZ ;  /* 0x7effffff0a077824 */ /* 0x000fe400078e02ff */
[----:B------:R-:W-:-:S04]  /*2c900*/  IMAD.WIDE.U32 R8, R47, R36, RZ ;  /* 0x000000242f087225 */ /* 0x000fc800078e00ff */
[----:B------:R-:W-:-:S04]  /*2c910*/  IMAD.WIDE.U32 R32, R47, R66, RZ ;  /* 0x000000422f207225 */ /* 0x000fc800078e00ff */
[----:B------:R-:W-:Y:S01]  /*2c920*/  IMAD.HI.U32 R61, R49, 0x7f000001, R44 ;  /* 0x7f000001313d7827 */ /* 0x000fe200078e002c */
[----:B------:R-:W-:-:S03]  /*2c930*/  @P1 IADD3 R63, PT, PT, R63, -0x7f000001, RZ ;  /* 0x80ffffff3f3f1810 */ /* 0x000fc60007ffe0ff */
[----:B------:R-:W-:-:S04]  /*2c940*/  IMAD.HI.U32 R49, R7, 0x7f000001, R10 ;  /* 0x7f00000107317827 */ /* 0x000fc800078e000a */
[----:B------:R-:W-:Y:S02]  /*2c950*/  IMAD R7, R8, 0x7effffff, RZ ;  /* 0x7effffff08077824 */ /* 0x000fe400078e02ff */
[----:B------:R-:W-:Y:S02]  /*2c960*/  IMAD R45, R32, 0x7effffff, RZ ;  /* 0x7effffff202d7824 */ /* 0x000fe400078e02ff */
[----:B------:R-:W-:Y:S01]  /*2c970*/  IMAD.WIDE.U32 R10, R39, R66, RZ ;  /* 0x00000042270a7225 */ /* 0x000fe200078e00ff */
[----:B------:R-:W-:Y:S01]  /*2c980*/  ISETP.GE.U32.AND P3, PT, R55, 0x7f000001, PT ;  /* 0x7f0000013700780c */ /* 0x000fe20003f66070 */
[----:B------:R-:W-:Y:S02]  /*2c990*/  ISETP.GE.U32.AND P4, PT, R61, 0x7f000001, PT ;  /* 0x7f0000013d00780c */ /* 0x000fe40003f86070 */
[----:B------:R-:W-:-:S04]  /*2c9a0*/  IMAD.HI.U32 R72, R7, 0x7f000001, R8 ;  /* 0x7f00000107487827 */ /* 0x000fc800078e0008 */
[----:B------:R-:W-:-:S04]  /*2c9b0*/  IMAD.HI.U32 R74, R45, 0x7f000001, R32 ;  /* 0x7f0000012d4a7827 */ /* 0x000fc800078e0020 */
[----:B------:R-:W-:Y:S02]  /*2c9c0*/  IMAD R45, R10, 0x7effffff, RZ ;  /* 0x7effffff0a2d7824 */ /* 0x000fe400078e02ff */
[----:B------:R-:W-:Y:S01]  /*2c9d0*/  IMAD.WIDE.U32 R32, R63, 0x5fffffa, RZ ;  /* 0x05fffffa3f207825 */ /* 0x000fe200078e00ff */
[----:B------:R-:W-:Y:S01]  /*2c9e0*/  ISETP.GE.U32.AND P2, PT, R57, 0x7f000001, PT ;  /* 0x7f0000013900780c */ /* 0x000fe20003f46070 */
[----:B------:R-:W-:Y:S01]  /*2c9f0*/  @P0 IADD3 R38, PT, PT, R38, -0x7f000001, RZ ;  /* 0x80ffffff26260810 */ /* 0x000fe20007ffe0ff */
[----:B------:R-:W-:Y:S01]  /*2ca00*/  ISETP.GE.U32.AND P1, PT, R72, 0x7f000001, PT ;  /* 0x7f0000014800780c */ /* 0x000fe20003f26070 */
[----:B------:R-:W-:Y:S01]  /*2ca10*/  IMAD R7, R63, 0x6, RZ ;  /* 0x000000063f077824 */ /* 0x000fe200078e02ff */
[----:B------:R-:W-:Y:S01]  /*2ca20*/  ISETP.GE.U32.AND P0, PT, R49, 0x7f000001, PT ;  /* 0x7f0000013100780c */ /* 0x000fe20003f06070 */
[----:B------:R-:W-:-:S04]  /*2ca30*/  IMAD.HI.U32 R63, R45, 0x7f000001, R10 ;  /* 0x7f0000012d3f7827 */ /* 0x000fc800078e000a */
[----:B------:R-:W-:-:S04]  /*2ca40*/  IMAD.WIDE.U32 R10, R39, R70, RZ ;  /* 0x00000046270a7225 */ /* 0x000fc800078e00ff */
[----:B------:R-:W-:Y:S01]  /*2ca50*/  IMAD.HI.U32 R80, R7, 0x7f000001, R32 ;  /* 0x7f00000107507827 */ /* 0x000fe200078e0020 */
[----:B------:R-:W-:-:S03]  /*2ca60*/  @P3 IADD3 R55, PT, PT, R55, -0x7f000001, RZ ;  /* 0x80ffffff37373810 */ /* 0x000fc60007ffe0ff */
[----:B------:R-:W-:Y:S01]  /*2ca70*/  IMAD R7, R10, 0x7effffff, RZ ;  /* 0x7effffff0a077824 */ /* 0x000fe200078e02ff */
[----:B------:R-:W-:-:S03]  /*2ca80*/  @P4 IADD3 R61, PT, PT, R61, -0x7f000001, RZ ;  /* 0x80ffffff3d3d4810 */ /* 0x000fc60007ffe0ff */
[----:B------:R-:W-:Y:S01]  /*2ca90*/  IMAD.HI.U32 R69, R7, 0x7f000001, R10 ;  /* 0x7f00000107457827 */ /* 0x000fe200078e000a */
[----:B------:R-:W-:Y:S01]  /*2caa0*/  ISETP.GE.U32.AND P6, PT, R38, 0x7f000001, PT ;  /* 0x7f0000012600780c */ /* 0x000fe20003fc6070 */
[----:B------:R-:W-:Y:S01]  /*2cab0*/  @P2 IADD3 R57, PT, PT, R57, -0x7f000001, RZ ;  /* 0x80ffffff39392810 */ /* 0x000fe20007ffe0ff */
[----:B------:R-:W-:Y:S01]  /*2cac0*/  ISETP.GE.U32.AND P3, PT, R55, 0x7f000001, PT ;  /* 0x7f0000013700780c */ /* 0x000fe20003f66070 */
[----:B------:R-:W-:Y:S01]  /*2cad0*/  @P1 IADD3 R72, PT, PT, R72, -0x7f000001, RZ ;  /* 0x80ffffff48481810 */ /* 0x000fe20007ffe0ff */
[----:B------:R-:W-:Y:S01]  /*2cae0*/  IMAD.WIDE.U32 R8, R48, R173, RZ ;  /* 0x000000ad30087225 */ /* 0x000fe200078e00ff */
[----:B------:R-:W-:Y:S01]  /*2caf0*/  ISETP.GE.U32.AND P2, PT, R74, 0x7f000001, PT ;  /* 0x7f0000014a00780c */ /* 0x000fe20003f46070 */
[----:B------:R-:W-:Y:S01]  /*2cb00*/  ISETP.GE.U32.AND P4, PT, R61, 0x7f000001, PT ;  /* 0x7f0000013d00780c */ /* 0x000fe20003f86070 */
[----:B------:R-:W-:Y:S01]  /*2cb10*/  @P0 IADD3 R49, PT, PT, R49, -0x7f000001, RZ ;  /* 0x80ffffff31310810 */ /* 0x000fe20007ffe0ff */
[----:B------:R-:W-:Y:S01]  /*2cb20*/  ISETP.GE.U32.AND P1, PT, R69, 0x7f000001, PT ;  /* 0x7f0000014500780c */ /* 0x000fe20003f26070 */
[----:B------:R-:W-:Y:S01]  /*2cb30*/  IMAD.WIDE.U32 R32, R12, R177, RZ ;  /* 0x000000b10c207225 */ /* 0x000fe200078e00ff */
[----:B------:R-:W-:-:S03]  /*2cb40*/  ISETP.GE.U32.AND P0, PT, R63, 0x7f000001, PT ;  /* 0x7f0000013f00780c */ /* 0x000fc60003f06070 */
[----:B------:R-:W-:Y:S02]  /*2cb50*/  IMAD R45, R8, 0x7effffff, RZ ;  /* 0x7effffff082d7824 */ /* 0x000fe400078e02ff */
[----:B------:R-:W-:Y:S02]  /*2cb60*/  IMAD R47, R32, 0x7effffff, RZ ;  /* 0x7effffff202f7824 */ /* 0x000fe400078e02ff */
[----:B------:R-:W-:Y:S01]  /*2cb70*/  IMAD.HI.U32 R44, R45, 0x7f000001, R8 ;  /* 0x7f0000012d2c7827 */ /* 0x000fe200078e0008 */
[----:B------:R-:W-:-:S03]  /*2cb80*/  @P6 IADD3 R38, PT, PT, R38, -0x7f000001, RZ ;  /* 0x80ffffff26266810 */ /* 0x000fc60007ffe0ff */
[----:B------:R-:W-:Y:S01]  /*2cb90*/  IMAD.HI.U32 R45, R47, 0x7f000001, R32 ;  /* 0x7f0000012f2d7827 */ /* 0x000fe200078e0020 */
[----:B------:R-:W-:-:S03]  /*2cba0*/  @P3 IADD3 R55, PT, PT, R55, -0x7f000001, RZ ;  /* 0x80ffffff37373810 */ /* 0x000fc60007ffe0ff */
[----:B------:R-:W-:Y:S01]  /*2cbb0*/  IMAD.WIDE.U32 R10, R39, R0, RZ ;  /* 0x00000000270a7225 */ /* 0x000fe200078e00ff */
[----:B------:R-:W-:-:S03]  /*2cbc0*/  @P2 IADD3 R74, PT, PT, R74, -0x7f000001, RZ ;  /* 0x80ffffff4a4a2810 */ /* 0x000fc60007ffe0ff */
[-C--:B------:R-:W-:Y:S01]  /*2cbd0*/  IMAD.WIDE.U32 R32, R41, R36.reuse, RZ ;  /* 0x0000002429207225 */ /* 0x080fe200078e00ff */
[----:B------:R-:W-:Y:S02]  /*2cbe0*/  @P4 IADD3 R61, PT, PT, R61, -0x7f000001, RZ ;  /* 0x80ffffff3d3d4810 */ /* 0x000fe40007ffe0ff */
[----:B------:R-:W-:Y:S01]  /*2cbf0*/  @P1 IADD3 R69, PT, PT, R69, -0x7f000001, RZ ;  /* 0x80ffffff45451810 */ /* 0x000fe20007ffe0ff */
[----:B------:R-:W-:Y:S01]  /*2cc00*/  IMAD.WIDE.U32 R8, R39, R36, RZ ;  /* 0x0000002427087225 */ /* 0x000fe200078e00ff */
[----:B------:R-:W-:Y:S01]  /*2cc10*/  @P0 IADD3 R63, PT, PT, R63, -0x7f000001, RZ ;  /* 0x80ffffff3f3f0810 */ /* 0x000fe20007ffe0ff */
[----:B------:R-:W-:Y:S02]  /*2cc20*/  ISETP.GE.U32.AND P5, PT, R57, 0x7f000001, PT ;  /* 0x7f0000013900780c */ /* 0x000fe40003fa6070 */
[----:B------:R-:W-:Y:S02]  /*2cc30*/  IMAD R39, R10, 0x7effffff, RZ ;  /* 0x7effffff0a277824 */ /* 0x000fe400078e02ff */
[----:B------:R-:W-:Y:S01]  /*2cc40*/  IMAD R47, R32, 0x7effffff, RZ ;  /* 0x7effffff202f7824 */ /* 0x000fe200078e02ff */
[----:B------:R-:W-:-:S02]  /*2cc50*/  IADD3 R7, PT, PT, R38, R49, RZ ;  /* 0x0000003126077210 */ /* 0x000fc40007ffe0ff */
[----:B------:R-:W-:Y:S01]  /*2cc60*/  IADD3 R49, PT, PT, R55, R72, RZ ;  /* 0x0000004837317210 */ /* 0x000fe20007ffe0ff */
[----:B------:R-:W-:Y:S01]  /*2cc70*/  IMAD.HI.U32 R36, R39, 0x7f000001, R10 ;  /* 0x7f00000127247827 */ /* 0x000fe200078e000a */
[----:B------:R-:W-:Y:S01]  /*2cc80*/  ISETP.GE.U32.AND P6, PT, R80, 0x7f000001, PT ;  /* 0x7f0000015000780c */ /* 0x000fe20003fc6070 */
[----:B------:R-:W-:Y:S02]  /*2cc90*/  IADD3 R55, PT, PT, R61, R74, RZ ;  /* 0x0000004a3d377210 */ /* 0x000fe40007ffe0ff */
[----:B------:R-:W-:-:S04]  /*2cca0*/  IMAD.HI.U32 R71, R47, 0x7f000001, R32 ;  /* 0x7f0000012f477827 */ /* 0x000fc800078e0020 */
[----:B------:R-:W-:-:S04]  /*2ccb0*/  IMAD.WIDE.U32 R38, R69, 0x5fffffa, RZ ;  /* 0x05fffffa45267825 */ /* 0x000fc800078e00ff */
[----:B------:R-:W-:-:S04]  /*2ccc0*/  IMAD.WIDE.U32 R32, R63, 0x5fffffa, RZ ;  /* 0x05fffffa3f207825 */ /* 0x000fc800078e00ff */
[----:B------:R-:W-:Y:S02]  /*2ccd0*/  IMAD R61, R63, 0x6, RZ ;  /* 0x000000063f3d7824 */ /* 0x000fe400078e02ff */
[----:B------:R-:W-:Y:S02]  /*2cce0*/  IMAD R47, R8, 0x7effffff, RZ ;  /* 0x7effffff082f7824 */ /* 0x000fe400078e02ff */
[----:B------:R-:W-:Y:S02]  /*2ccf0*/  IMAD R63, R69, 0x6, RZ ;  /* 0x00000006453f7824 */ /* 0x000fe400078e02ff */
[----:B------:R-:W-:-:S04]  /*2cd00*/  IMAD.WIDE.U32 R10, R41, R66, RZ ;  /* 0x00000042290a7225 */ /* 0x000fc800078e00ff */
[----:B------:R-:W-:-:S04]  /*2cd10*/  IMAD.HI.U32 R66, R47, 0x7f000001, R8 ;  /* 0x7f0000012f427827 */ /* 0x000fc800078e0008 */
[----:B------:R-:W-:Y:S01]  /*2cd20*/  IMAD.HI.U32 R38, R63, 0x7f000001, R38 ;  /* 0x7f0000013f267827 */ /* 0x000fe200078e0026 */
[----:B------:R-:W-:Y:S01]  /*2cd30*/  @P5 IADD3 R57, PT, PT, R57, -0x7f000001, RZ ;  /* 0x80ffffff39395810 */ /* 0x000fe20007ffe0ff */
[----:B------:R-:W-:Y:S01]  /*2cd40*/  ISETP.GE.U32.AND P5, PT, R66, 0x7f000001, PT ;  /* 0x7f0000014200780c */ /* 0x000fe20003fa6070 */
[----:B------:R-:W-:Y:S02]  /*2cd50*/  @P6 IADD3 R80, PT, PT, R80, -0x7f000001, RZ ;  /* 0x80ffffff50506810 */ /* 0x000fe40007ffe0ff */
[----:B------:R-:W-:Y:S01]  /*2cd60*/  ISETP.GE.U32.AND P0, PT, R38, 0x7f000001, PT ;  /* 0x7f0000012600780c */ /* 0x000fe20003f06070 */
[----:B------:R-:W-:Y:S01]  /*2cd70*/  ISETP.GE.U32.AND P6, PT, R71, 0x7f000001, PT ;  /* 0x7f0000014700780c */ /* 0x000fe20003fc6070 */
[----:B------:R-:W-:Y:S01]  /*2cd80*/  IMAD.HI.U32 R72, R61, 0x7f000001, R32 ;  /* 0x7f0000013d487827 */ /* 0x000fe200078e0020 */
[----:B------:R-:W-:Y:S01]  /*2cd90*/  ISETP.GE.U32.AND P4, PT, R36, 0x7f000001, PT ;  /* 0x7f0000012400780c */ /* 0x000fe20003f86070 */
[----:B------:R-:W-:Y:S02]  /*2cda0*/  ISETP.GE.U32.AND P2, PT, R55, 0x7f000001, PT ;  /* 0x7f0000013700780c */ /* 0x000fe40003f46070 */
[----:B------:R-:W-:Y:S01]  /*2cdb0*/  IMAD R33, R10, 0x7effffff, RZ ;  /* 0x7effffff0a217824 */ /* 0x000fe200078e02ff */
[----:B------:R-:W-:Y:S01]  /*2cdc0*/  IADD3 R57, PT, PT, R57, R80, RZ ;  /* 0x0000005039397210 */ /* 0x000fe20007ffe0ff */
[----:B------:R-:W-:-:S02]  /*2cdd0*/  IMAD.WIDE.U32 R8, R41, R70, RZ ;  /* 0x0000004629087225 */ /* 0x000fc400078e00ff */
[----:B------:R-:W-:Y:S02]  /*2cde0*/  @P5 IADD3 R66, PT, PT, R66, -0x7f000001, RZ ;  /* 0x80ffffff42425810 */ /* 0x000fe40007ffe0ff */
[----:B------:R-:W-:Y:S01]  /*2cdf0*/  IMAD.HI.U32 R32, R33, 0x7f000001, R10 ;  /* 0x7f00000121207827 */ /* 0x000fe200078e000a */
[----:B------:R-:W-:Y:S01]  /*2ce00*/  @P0 IADD3 R38, PT, PT, R38, -0x7f000001, RZ ;  /* 0x80ffffff26260810 */ /* 0x000fe20007ffe0ff */
[----:B------:R-:W-:Y:S02]  /*2ce10*/  ISETP.GE.U32.AND P5, PT, R72, 0x7f000001, PT ;  /* 0x7f0000014800780c */ /* 0x000fe40003fa6070 */
[----:B------:R-:W-:Y:S01]  /*2ce20*/  IMAD R33, R8, 0x7effffff, RZ ;  /* 0x7effffff08217824 */ /* 0x000fe200078e02ff */
[----:B------:R-:W-:Y:S01]  /*2ce30*/  ISETP.GE.U32.AND P0, PT, R57, 0x7f000001, PT ;  /* 0x7f0000013900780c */ /* 0x000fe20003f06070 */
[----:B------:R-:W-:Y:S01]  /*2ce40*/  IMAD.WIDE.U32 R10, R48, R179, RZ ;  /* 0x000000b3300a7225 */ /* 0x000fe200078e00ff */
[----:B------:R-:W-:Y:S01]  /*2ce50*/  @P6 IADD3 R71, PT, PT, R71, -0x7f000001, RZ ;  /* 0x80ffffff47476810 */ /* 0x000fe20007ffe0ff */
[----:B------:R-:W-:-:S02]  /*2ce60*/  ISETP.GE.U32.AND P1, PT, R49, 0x7f000001, PT ;  /* 0x7f0000013100780c */ /* 0x000fc40003f26070 */
[----:B------:R-:W-:Y:S01]  /*2ce70*/  IMAD.HI.U32 R61, R33, 0x7f000001, R8 ;  /* 0x7f000001213d7827 */ /* 0x000fe200078e0008 */
[----:B------:R-:W-:Y:S01]  /*2ce80*/  @P4 IADD3 R36, PT, PT, R36, -0x7f000001, RZ ;  /* 0x80ffffff24244810 */ /* 0x000fe20007ffe0ff */
[----:B------:R-:W-:Y:S02]  /*2ce90*/  ISETP.GE.U32.AND P4, PT, R32, 0x7f000001, PT ;  /* 0x7f0000012000780c */ /* 0x000fe40003f86070 */
[----:B------:R-:W-:Y:S01]  /*2cea0*/  IMAD R47, R10, 0x7effffff, RZ ;  /* 0x7effffff0a2f7824 */ /* 0x000fe200078e02ff */
[----:B------:R-:W-:Y:S01]  /*2ceb0*/  ISETP.GE.U32.AND P6, PT, R61, 0x7f000001, PT ;  /* 0x7f0000013d00780c */ /* 0x000fe20003fc6070 */
[----:B------:R-:W-:Y:S01]  /*2cec0*/  IMAD.WIDE.U32 R8, R71, 0x5fffffa, RZ ;  /* 0x05fffffa47087825 */ /* 0x000fe200078e00ff */
[----:B------:R-:W-:Y:S01]  /*2ced0*/  @P2 IADD3 R55, PT, PT, R55, -0x7f000001, RZ ;  /* 0x80ffffff37372810 */ /* 0x000fe20007ffe0ff */
[----:B------:R-:W-:Y:S02]  /*2cee0*/  ISETP.GE.U32.AND P3, PT, R7, 0x7f000001, PT ;  /* 0x7f0000010700780c */ /* 0x000fe40003f66070 */
[----:B------:R-:W-:-:S04]  /*2cef0*/  IMAD.HI.U32 R47, R47, 0x7f000001, R10 ;  /* 0x7f0000012f2f7827 */ /* 0x000fc800078e000a */
[----:B------:R-:W-:Y:S01]  /*2cf00*/  IMAD R11, R71, 0x6, RZ ;  /* 0x00000006470b7824 */ /* 0x000fe200078e02ff */
[----:B------:R-:W-:Y:S02]  /*2cf10*/  IADD3 R55, PT, PT, R55, R66, RZ ;  /* 0x0000004237377210 */ /* 0x000fe40007ffe0ff */
[----:B------:R-:W-:Y:S02]  /*2cf20*/  @P5 IADD3 R72, PT, PT, R72, -0x7f000001, RZ ;  /* 0x80ffffff48485810 */ /* 0x000fe40007ffe0ff */
[----:B------:R-:W-:Y:S01]  /*2cf30*/  @P0 IADD3 R57, PT, PT, R57, -0x7f000001, RZ ;  /* 0x80ffffff39390810 */ /* 0x000fe20007ffe0ff */
[----:B------:R-:W-:Y:S01]  /*2cf40*/  IMAD.HI.U32 R66, R11, 0x7f000001, R8 ;  /* 0x7f0000010b427827 */ /* 0x000fe200078e0008 */
[----:B------:R-:W-:Y:S02]  /*2cf50*/  @P1 IADD3 R49, PT, PT, R49, -0x7f000001, RZ ;  /* 0x80ffffff31311810 */ /* 0x000fe40007ffe0ff */
[----:B------:R-:W-:Y:S02]  /*2cf60*/  @P4 IADD3 R32, PT, PT, R32, -0x7f000001, RZ ;  /* 0x80ffffff20204810 */ /* 0x000fe40007ffe0ff */
[----:B------:R-:W-:Y:S01]  /*2cf70*/  IADD3 R57, PT, PT, R57, R72, RZ ;  /* 0x0000004839397210 */ /* 0x000fe20007ffe0ff */
[----:B------:R-:W-:Y:S01]  /*2cf80*/  ISETP.GE.U32.AND P1, PT, R66, 0x7f000001, PT ;  /* 0x7f0000014200780c */ /* 0x000fe20003f26070 */
[----:B------:R-:W-:-:S02]  /*2cf90*/  @P6 IADD3 R61, PT, PT, R61, -0x7f000001, RZ ;  /* 0x80ffffff3d3d6810 */ /* 0x000fc40007ffe0ff */
[----:B------:R-:W-:Y:S01]  /*2cfa0*/  @P3 IADD3 R7, PT, PT, R7, -0x7f000001, RZ ;  /* 0x80ffffff07073810 */ /* 0x000fe20007ffe0ff */
[----:B------:R-:W-:Y:S01]  /*2cfb0*/  ISETP.GE.U32.AND P2, PT, R84, 0x7f000001, PT ;  /* 0x7f0000015400780c */ /* 0x000fe20003f46070 */
[----:B------:R-:W-:Y:S01]  /*2cfc0*/  IMAD.WIDE.U32 R8, R41, R0, RZ ;  /* 0x0000000029087225 */ /* 0x000fe200078e00ff */
[----:B------:R-:W-:Y:S01]  /*2cfd0*/  ISETP.GE.U32.AND P5, PT, R57, 0x7f000001, PT ;  /* 0x7f0000013900780c */ /* 0x000fe20003fa6070 */
[----:B------:R-:W-:Y:S02]  /*2cfe0*/  IADD3 R36, PT, PT, R49, R36, RZ ;  /* 0x0000002431247210 */ /* 0x000fe40007ffe0ff */
[----:B------:R-:W-:Y:S01]  /*2cff0*/  IMAD.WIDE.U32 R10, R32, 0x5fffffa, RZ ;  /* 0x05fffffa200a7825 */ /* 0x000fe200078e00ff */
[----:B------:R-:W-:-:S03]  /*2d000*/  IADD3 R7, PT, PT, R7, R38, RZ ;  /* 0x0000002607077210 */ /* 0x000fc60007ffe0ff */
[----:B------:R-:W-:Y:S02]  /*2d010*/  IMAD R41, R32, 0x6, RZ ;  /* 0x0000000620297824 */ /* 0x000fe400078e02ff */
[----:B------:R-:W-:-:S04]  /*2d020*/  IMAD.WIDE.U32 R32, R61, 0x5fffffa, RZ ;  /* 0x05fffffa3d207825 */ /* 0x000fc800078e00ff */
[----:B------:R-:W-:Y:S02]  /*2d030*/  IMAD R49, R61, 0x6, RZ ;  /* 0x000000063d317824 */ /* 0x000fe400078e02ff */
[----:B------:R-:W-:Y:S01]  /*2d040*/  IMAD R39, R8, 0x7effffff, RZ ;  /* 0x7effffff08277824 */ /* 0x000fe200078e02ff */
[----:B------:R-:W-:Y:S01]  /*2d050*/  @P1 IADD3 R66, PT, PT, R66, -0x7f000001, RZ ;  /* 0x80ffffff42421810 */ /* 0x000fe20007ffe0ff */
[----:B------:R-:W-:Y:S01]  /*2d060*/  IMAD.HI.U32 R70, R41, 0x7f000001, R10 ;  /* 0x7f00000129467827 */ /* 0x000fe200078e000a */
[----:B------:R-:W-:-:S03]  /*2d070*/  ISETP.GE.U32.AND P1, PT, R7, 0x7f000001, PT ;  /* 0x7f0000010700780c */ /* 0x000fc60003f26070 */
[----:B------:R-:W-:Y:S01]  /*2d080*/  IMAD.HI.U32 R61, R49, 0x7f000001, R32 ;  /* 0x7f000001313d7827 */ /* 0x000fe200078e0020 */
[----:B------:R-:W-:-:S03]  /*2d090*/  ISETP.GE.U32.AND P4, PT, R70, 0x7f000001, PT ;  /* 0x7f0000014600780c */ /* 0x000fc60003f86070 */
[----:B------:R-:W-:Y:S01]  /*2d0a0*/  IMAD.HI.U32 R38, R39, 0x7f000001, R8 ;  /* 0x7f00000127267827 */ /* 0x000fe200078e0008 */
[----:B------:R-:W-:Y:S01]  /*2d0b0*/  @P2 IADD3 R84, PT, PT, R84, -0x7f000001, RZ ;  /* 0x80ffffff54542810 */ /* 0x000fe20007ffe0ff */
[----:B------:R-:W-:Y:S01]  /*2d0c0*/  ISETP.GE.U32.AND P3, PT, R61, 0x7f000001, PT ;  /* 0x7f0000013d00780c */ /* 0x000fe20003f66070 */
[----:B------:R-:W-:Y:S01]  /*2d0d0*/  @P5 IADD3 R57, PT, PT, R57, -0x7f000001, RZ ;  /* 0x80ffffff39395810 */ /* 0x000fe20007ffe0ff */
[----:B------:R-:W-:Y:S01]  /*2d0e0*/  ISETP.GE.U32.AND P6, PT, R36, 0x7f000001, PT ;  /* 0x7f0000012400780c */ /* 0x000fe20003fc6070 */
[----:B------:R-:W-:Y:S01]  /*2d0f0*/  ISETP.GE.U32.AND P0, PT, R38, 0x7f000001, PT ;  /* 0x7f0000012600780c */ /* 0x000fe20003f06070 */
[----:B------:R-:W-:Y:S01]  /*2d100*/  ISETP.GE.U32.AND P2, PT, R55, 0x7f000001, PT ;  /* 0x7f0000013700780c */ /* 0x000fe20003f46070 */
[----:B------:R-:W-:Y:S02]  /*2d110*/  IADD3 R0, PT, PT, R57, R66, RZ ;  /* 0x0000004239007210 */ /* 0x000fe40007ffe0ff */
[----:B------:R-:W-:Y:S01]  /*2d120*/  @P1 IADD3 R7, PT, PT, R7, -0x7f000001, RZ ;  /* 0x80ffffff07071810 */ /* 0x000fe20007ffe0ff */
[----:B------:R-:W-:Y:S01]  /*2d130*/  IMAD.WIDE.U32 R48, R48, R222, RZ ;  /* 0x000000de30307225 */ /* 0x000fe200078e00ff */
[----:B------:R-:W-:Y:S01]  /*2d140*/  @P4 IADD3 R70, PT, PT, R70, -0x7f000001, RZ ;  /* 0x80ffffff46464810 */ /* 0x000fe20007ffe0ff */
[----:B------:R-:W-:-:S03]  /*2d150*/  ISETP.GE.U32.AND P1, PT, R0, 0x7f000001, PT ;  /* 0x7f0000010000780c */ /* 0x000fc60003f26070 */
[----:B------:R-:W-:Y:S02]  /*2d160*/  @P3 IADD3 R61, PT, PT, R61, -0x7f000001, RZ ;  /* 0x80ffffff3d3d3810 */ /* 0x000fe40007ffe0ff */
[----:B------:R-:W-:Y:S02]  /*2d170*/  @P6 IADD3 R36, PT, PT, R36, -0x7f000001, RZ ;  /* 0x80ffffff24246810 */ /* 0x000fe40007ffe0ff */
[----:B------:R-:W-:Y:S02]  /*2d180*/  @P0 IADD3 R38, PT, PT, R38, -0x7f000001, RZ ;  /* 0x80ffffff26260810 */ /* 0x000fe40007ffe0ff */
[----:B------:R-:W-:Y:S01]  /*2d190*/  @P2 IADD3 R55, PT, PT, R55, -0x7f000001, RZ ;  /* 0x80ffffff37372810 */ /* 0x000fe20007ffe0ff */
[----:B------:R-:W-:Y:S01]  /*2d1a0*/  IMAD.WIDE.U32 R8, R12, R173, RZ ;  /* 0x000000ad0c087225 */ /* 0x000fe200078e00ff */
[----:B------:R-:W-:-:S03]  /*2d1b0*/  IADD3 R7, PT, PT, R7, R70, RZ ;  /* 0x0000004607077210 */ /* 0x000fc60007ffe0ff */
[----:B------:R-:W-:Y:S01]  /*2d1c0*/  IMAD R33, R48, 0x7effffff, RZ ;  /* 0x7effffff30217824 */ /* 0x000fe200078e02ff */
[----:B------:R-:W-:Y:S01]  /*2d1d0*/  IADD3 R36, PT, PT, R36, R61, RZ ;  /* 0x0000003d24247210 */ /* 0x000fe20007ffe0ff */
[----:B------:R-:W-:Y:S01]  /*2d1e0*/  IMAD R39, R8, 0x7effffff, RZ ;  /* 0x7effffff08277824 */ /* 0x000fe200078e02ff */
[----:B------:R-:W-:Y:S01]  /*2d1f0*/  IADD3 R55, PT, PT, R55, R38, RZ ;  /* 0x0000002637377210 */ /* 0x000fe20007ffe0ff */
[----:B------:R-:W-:Y:S01]  /*2d200*/  IMAD.HI.U32 R48, R33, 0x7f000001, R48 ;  /* 0x7f00000121307827 */ /* 0x000fe200078e0030 */
[----:B------:R-:W-:Y:S01]  /*2d210*/  ISETP.GE.U32.AND P5, PT, R40, 0x7f000001, PT ;  /* 0x7f0000012800780c */ /* 0x000fe20003fa6070 */
[----:B------:R-:W-:Y:S02]  /*2d220*/  ISETP.GE.U32.AND P2, PT, R7, 0x7f000001, PT ;  /* 0x7f0000010700780c */ /* 0x000fe40003f46070 */
[----:B------:R-:W-:Y:S01]  /*2d230*/  IMAD.WIDE.U32 R32, R84, R173, RZ ;  /* 0x000000ad54207225 */ /* 0x000fe200078e00ff */
[----:B------:R-:W-:Y:S01]  /*2d240*/  ISETP.GE.U32.AND P3, PT, R36, 0x7f000001, PT ;  /* 0x7f0000012400780c */ /* 0x000fe20003f66070 */
[----:B------:R-:W-:-:S02]  /*2d250*/  @P1 IADD3 R0, PT, PT, R0, -0x7f000001, RZ ;  /* 0x80ffffff00001810 */ /* 0x000fc40007ffe0ff */
[----:B------:R-:W-:Y:S01]  /*2d260*/  IMAD.WIDE.U32 R10, R12, R222, RZ ;  /* 0x000000de0c0a7225 */ /* 0x000fe200078e00ff */
[----:B------:R-:W-:-:S03]  /*2d270*/  ISETP.GE.U32.AND P0, PT, R55, 0x7f000001, PT ;  /* 0x7f0000013700780c */ /* 0x000fc60003f06070 */
[----:B------:R-:W-:-:S04]  /*2d280*/  IMAD.HI.U32 R49, R39, 0x7f000001, R8 ;  /* 0x7f00000127317827 */ /* 0x000fc800078e0008 */
[----:B------:R-:W-:Y:S02]  /*2d290*/  IMAD R9, R32, 0x7effffff, RZ ;  /* 0x7effffff20097824 */ /* 0x000fe400078e02ff */
[----:B------:R-:W-:Y:S02]  /*2d2a0*/  IMAD R41, R10, 0x7effffff, RZ ;  /* 0x7effffff0a297824 */ /* 0x000fe400078e02ff */
[----:B------:R-:W-:Y:S01]  /*2d2b0*/  IMAD.WIDE.U32 R38, R84, R179, RZ ;  /* 0x000000b354267225 */ /* 0x000fe200078e00ff */
[----:B----4-:R-:W-:-:S03]  /*2d2c0*/  IADD3 R0, PT, PT, R0, R43, RZ ;  /* 0x0000002b00007210 */ /* 0x010fc60007ffe0ff */
[----:B------:R-:W-:-:S04]  /*2d2d0*/  IMAD.HI.U32 R63, R9, 0x7f000001, R32 ;  /* 0x7f000001093f7827 */ /* 0x000fc800078e0020 */
[----:B------:R-:W-:-:S04]  /*2d2e0*/  IMAD.HI.U32 R8, R41, 0x7f000001, R10 ;  /* 0x7f00000129087827 */ /* 0x000fc800078e000a */
[----:B------:R-:W-:Y:S02]  /*2d2f0*/  IMAD R9, R38, 0x7effffff, RZ ;  /* 0x7effffff26097824 */ /* 0x000fe400078e02ff */
[----:B------:R-:W-:Y:S01]  /*2d300*/  IMAD.WIDE.U32 R10, R84, R177, RZ ;  /* 0x000000b1540a7225 */ /* 0x000fe200078e00ff */
[----:B------:R-:W-:Y:S01]  /*2d310*/  ISETP.GE.U32.AND P1, PT, R0, 0x7f000001, PT ;  /* 0x7f0000010000780c */ /* 0x000fe20003f26070 */
[----:B------:R-:W-:Y:S02]  /*2d320*/  @P5 IADD3 R40, PT, PT, R40, -0x7f000001, RZ ;  /* 0x80ffffff28285810 */ /* 0x000fe40007ffe0ff */
[----:B------:R-:W-:Y:S01]  /*2d330*/  IMAD.WIDE.U32 R32, R84, R222, RZ ;  /* 0x000000de54207225 */ /* 0x000fe200078e00ff */
[----:B------:R-:W-:-:S03]  /*2d340*/  @P2 IADD3 R7, PT, PT, R7, -0x7f000001, RZ ;  /* 0x80ffffff07072810 */ /* 0x000fc60007ffe0ff */
[----:B------:R-:W-:Y:S01]  /*2d350*/  IMAD.HI.U32 R70, R9, 0x7f000001, R38 ;  /* 0x7f00000109467827 */ /* 0x000fe200078e0026 */
[----:B------:R-:W-:-:S03]  /*2d360*/  @P3 IADD3 R36, PT, PT, R36, -0x7f000001, RZ ;  /* 0x80ffffff24243810 */ /* 0x000fc60007ffe0ff */
[----:B------:R-:W-:Y:S01]  /*2d370*/  IMAD R9, R10, 0x7effffff, RZ ;  /* 0x7effffff0a097824 */ /* 0x000fe200078e02ff */
[----:B------:R-:W-:Y:S01]  /*2d380*/  @P0 IADD3 R55, PT, PT, R55, -0x7f000001, RZ ;  /* 0x80ffffff37370810 */ /* 0x000fe20007ffe0ff */
[----:B------:R-:W-:Y:S02]  /*2d390*/  IMAD R41, R32, 0x7effffff, RZ ;  /* 0x7effffff20297824 */ /* 0x000fe400078e02ff */
[----:B------:R-:W-:Y:S01]  /*2d3a0*/  IMAD.HI.U32 R57, R9, 0x7f000001, R10 ;  /* 0x7f00000109397827 */ /* 0x000fe200078e000a */
[----:B------:R-:W-:-:S03]  /*2d3b0*/  IADD3 R12, PT, PT, R7, R6, RZ ;  /* 0x00000006070c7210 */ /* 0x000fc60007ffe0ff */
[----:B------:R-:W-:-:S04]  /*2d3c0*/  IMAD.WIDE.U32 R10, R40, R173, RZ ;  /* 0x000000ad280a7225 */ /* 0x000fc800078e00ff */
[----:B------:R-:W-:Y:S01]  /*2d3d0*/  IMAD.HI.U32 R61, R41, 0x7f000001, R32 ;  /* 0x7f000001293d7827 */ /* 0x000fe200078e0020 */
[----:B------:R-:W-:Y:S02]  /*2d3e0*/  IADD3 R32, PT, PT, R36, R5, RZ ;  /* 0x0000000524207210 */ /* 0x000fe40007ffe0ff */
[----:B------:R-:W-:Y:S01]  /*2d3f0*/  IADD3 R36, PT, PT, R55, R4, RZ ;  /* 0x0000000437247210 */ /* 0x000fe20007ffe0ff */
[----:B------:R-:W-:Y:S01]  /*2d400*/  IMAD.WIDE.U32 R6, R40, R179, RZ ;  /* 0x000000b328067225 */ /* 0x000fe200078e00ff */
[----:B------:R-:W-:Y:S01]  /*2d410*/  ISETP.GE.U32.AND P2, PT, R12, 0x7f000001, PT ;  /* 0x7f0000010c00780c */ /* 0x000fe20003f46070 */
[----:B------:R0:W-:Y:S02]  /*2d420*/  STL [R1+0x110], R0 ;  /* 0x0001100001007387 */ /* 0x0001e40000100800 */
[----:B------:R-:W-:Y:S01]  /*2d430*/  IMAD R5, R10, 0x7effffff, RZ ;  /* 0x7effffff0a057824 */ /* 0x000fe200078e02ff */
[----:B------:R-:W-:Y:S01]  /*2d440*/  ISETP.GE.U32.AND P3, PT, R32, 0x7f000001, PT ;  /* 0x7f0000012000780c */ /* 0x000fe20003f66070 */
[----:B------:R-:W-:-:S02]  /*2d450*/  IMAD R9, R6, 0x7effffff, RZ ;  /* 0x7effffff06097824 */ /* 0x000fc400078e02ff */
[----:B------:R-:W-:Y:S01]  /*2d460*/  IMAD.HI.U32 R11, R5, 0x7f000001, R10 ;  /* 0x7f000001050b7827 */ /* 0x000fe200078e000a */
[----:B0-----:R-:W-:Y:S01]  /*2d470*/  @P1 IADD3 R0, PT, PT, R0, -0x7f000001, RZ ;  /* 0x80ffffff00001810 */ /* 0x001fe20007ffe0ff */
[----:B------:R-:W-:Y:S02]  /*2d480*/  ISETP.GE.U32.AND P1, PT, R36, 0x7f000001, PT ;  /* 0x7f0000012400780c */ /* 0x000fe40003f26070 */
[----:B------:R-:W-:Y:S01]  /*2d490*/  IMAD.WIDE.U32 R4, R13, R51, RZ ;  /* 0x000000330d047225 */ /* 0x000fe200078e00ff */
[----:B------:R-:W-:-:S03]  /*2d4a0*/  ISETP.GE.U32.AND P0, PT, R8, 0x7f000001, PT ;  /* 0x7f0000010800780c */ /* 0x000fc60003f06070 */
[----:B------:R-:W-:-:S04]  /*2d4b0*/  IMAD.HI.U32 R10, R9, 0x7f000001, R6 ;  /* 0x7f000001090a7827 */ /* 0x000fc800078e0006 */
[----:B------:R-:W-:Y:S01]  /*2d4c0*/  IMAD R9, R4, 0x7effffff, RZ ;  /* 0x7effffff04097824 */ /* 0x000fe200078e02ff */
[----:B------:R-:W-:Y:S01]  /*2d4d0*/  STL [R1+0x110], R0 ;  /* 0x0001100001007387 */ /* 0x000fe20000100800 */
[----:B------:R-:W-:-:S03]  /*2d4e0*/  IMAD.WIDE.U32 R6, R14, R51, RZ ;  /* 0x000000330e067225 */ /* 0x000fc600078e00ff */
[----:B------:R0:W-:Y:S01]  /*2d4f0*/  STL [R1+0x114], R12 ;  /* 0x0001140c01007387 */ /* 0x0001e20000100800 */
[----:B------:R-:W-:-:S03]  /*2d500*/  IMAD.HI.U32 R9, R9, 0x7f000001, R4 ;  /* 0x7f00000109097827 */ /* 0x000fc600078e0004 */
[----:B------:R1:W-:Y:S01]  /*2d510*/  STL [R1+0x118], R32 ;  /* 0x0001182001007387 */ /* 0x0003e20000100800 */
[----:B------:R-:W-:-:S03]  /*2d520*/  IMAD R5, R6, 0x7effffff, RZ ;  /* 0x7effffff06057824 */ /* 0x000fc600078e02ff */
[----:B------:R2:W-:Y:S01]  /*2d530*/  STL [R1+0x11c], R36 ;  /* 0x00011c2401007387 */ /* 0x0005e20000100800 */
[----:B0-----:R-:W-:Y:S01]  /*2d540*/  @P2 IADD3 R12, PT, PT, R12, -0x7f000001, RZ ;  /* 0x80ffffff0c0c2810 */ /* 0x001fe20007ffe0ff */
[----:B------:R-:W-:Y:S01]  /*2d550*/  ISETP.GE.U32.AND P5, PT, R63, 0x7f000001, PT ;  /* 0x7f0000013f00780c */ /* 0x000fe20003fa6070 */
[----:B-1----:R-:W-:Y:S01]  /*2d560*/  @P3 IADD3 R32, PT, PT, R32, -0x7f000001, RZ ;  /* 0x80ffffff20203810 */ /* 0x002fe20007ffe0ff */
[----:B------:R-:W-:Y:S01]  /*2d570*/  ISETP.GE.U32.AND P3, PT, R103, 0x7f000001, PT ;  /* 0x7f0000016700780c */ /* 0x000fe20003f66070 */
[----:B--2---:R-:W-:Y:S01]  /*2d580*/  @P1 IADD3 R36, PT, PT, R36, -0x7f000001, RZ ;  /* 0x80ffffff24241810 */ /* 0x004fe20007ffe0ff */
[----:B------:R-:W-:Y:S01]  /*2d590*/  ISETP.GE.U32.AND P1, PT, R9, 0x7f000001, PT ;  /* 0x7f0000010900780c */ /* 0x000fe20003f26070 */
[----:B------:R0:W-:Y:S01]  /*2d5a0*/  STL [R1+0x114], R12 ;  /* 0x0001140c01007387 */ /* 0x0001e20000100800 */
[----:B------:R-:W-:Y:S01]  /*2d5b0*/  IMAD.HI.U32 R6, R5, 0x7f000001, R6 ;  /* 0x7f00000105067827 */ /* 0x000fe200078e0006 */
[----:B------:R-:W-:Y:S02]  /*2d5c0*/  ISETP.GE.U32.AND P2, PT, R99, 0x7f000001, PT ;  /* 0x7f0000016300780c */ /* 0x000fe40003f46070 */
[----:B------:R1:W-:Y:S01]  /*2d5d0*/  STL [R1+0x118], R32 ;  /* 0x0001182001007387 */ /* 0x0003e20000100800 */
[----:B------:R-:W-:Y:S01]  /*2d5e0*/  IMAD.WIDE.U32 R4, R40, R222, RZ ;  /* 0x000000de28047225 */ /* 0x000fe200078e00ff */
[----:B------:R-:W-:-:S02]  /*2d5f0*/  @P0 IADD3 R8, PT, PT, R8, -0x7f000001, RZ ;  /* 0x80ffffff08080810 */ /* 0x000fc40007ffe0ff */
[----:B------:R2:W-:Y:S01]  /*2d600*/  STL [R1+0x11c], R36 ;  /* 0x00011c2401007387 */ /* 0x0005e20000100800 */
[----:B------:R-:W-:-:S03]  /*2d610*/  IMAD R7, R4, 0x7effffff, RZ ;  /* 0x7effffff04077824 */ /* 0x000fc600078e02ff */
[----:B------:R-:W3:Y:S01]  /*2d620*/  LD.E R0, desc[UR14][R34.64+0xa4] ;  /* 0x0000a40e22007980 */ /* 0x000ee2000c101900 */
[----:B------:R-:W-:-:S03]  /*2d630*/  ISETP.GE.U32.AND P0, PT, R6, 0x7f000001, PT ;  /* 0x7f0000010600780c */ /* 0x000fc60003f06070 */
[----:B0-----:R-:W4:Y:S01]  /*2d640*/  LD.E R12, desc[UR14][R34.64+0xa0] ;  /* 0x0000a00e220c7980 */ /* 0x001f22000c101900 */
[----:B-1----:R-:W-:Y:S01]  /*2d650*/  IMAD.WIDE.U32 R32, R8, 0x5fffffa, RZ ;  /* 0x05fffffa08207825 */ /* 0x002fe200078e00ff */
[----:B------:R-:W-:Y:S02]  /*2d660*/  @P1 IADD3 R9, PT, PT, R9, -0x7f000001, RZ ;  /* 0x80ffffff09091810 */ /* 0x000fe40007ffe0ff */
[----:B------:R-:W-:Y:S01]  /*2d670*/  @P3 IADD3 R103, PT, PT, R103, -0x7f000001, RZ ;  /* 0x80ffffff67673810 */ /* 0x000fe20007ffe0ff */
[----:B------:R-:W-:Y:S01]  /*2d680*/  IMAD.HI.U32 R55, R7, 0x7f000001, R4 ;  /* 0x7f00000107377827 */ /* 0x000fe200078e0004 */
[----:B------:R-:W-:-:S03]  /*2d690*/  @P5 IADD3 R63, PT, PT, R63, -0x7f000001, RZ ;  /* 0x80ffffff3f3f5810 */ /* 0x000fc60007ffe0ff */
[----:B------:R-:W-:Y:S01]  /*2d6a0*/  IMAD.WIDE.U32 R38, R40, R177, RZ ;  /* 0x000000b128267225 */ /* 0x000fe200078e00ff */
[----:B------:R-:W-:Y:S01]  /*2d6b0*/  @P2 IADD3 R99, PT, PT, R99, -0x7f000001, RZ ;  /* 0x80ffffff63632810 */ /* 0x000fe20007ffe0ff */
[----:B------:R-:W-:Y:S01]  /*2d6c0*/  ISETP.GE.U32.AND P4, PT, R104, 0x7f000001, PT ;  /* 0x7f0000016800780c */ /* 0x000fe20003f86070 */
[----:B------:R-:W-:Y:S01]  /*2d6d0*/  ISETP.GE.U32.AND P1, PT, R90, 0x7f000001, PT ;  /* 0x7f0000015a00780c */ /* 0x000fe20003f26070 */
[----:B------:R-:W-:Y:S01]  /*2d6e0*/  IMAD R5, R8, 0x6, RZ ;  /* 0x0000000608057824 */ /* 0x000fe200078e02ff */
[----:B------:R-:W-:Y:S01]  /*2d6f0*/  @P0 IADD3 R6, PT, PT, R6, -0x7f000001, RZ ;  /* 0x80ffffff06060810 */ /* 0x000fe20007ffe0ff */
[----:B------:R-:W-:Y:S01]  /*2d700*/  IMAD R43, R38, 0x7effffff, RZ ;  /* 0x7effffff262b7824 */ /* 0x000fe200078e02ff */
[----:B------:R-:W3:Y:S01]  /*2d710*/  LD.E R40, desc[UR14][R34.64+0xa8] ;  /* 0x0000a80e22287980 */ /* 0x000ee2000c101900 */
[----:B------:R-:W-:-:S04]  /*2d720*/  IMAD.HI.U32 R66, R5, 0x7f000001, R32 ;  /* 0x7f00000105427827 */ /* 0x000fc800078e0020 */
[----:B------:R-:W-:-:S04]  /*2d730*/  IMAD.WIDE.U32 R4, R9, R103, RZ ;  /* 0x0000006709047225 */ /* 0x000fc800078e00ff */
[----:B------:R-:W-:-:S04]  /*2d740*/  IMAD.WIDE.U32 R32, R63, 0x5fffffa, RZ ;  /* 0x05fffffa3f207825 */ /* 0x000fc800078e00ff */
[----:B------:R-:W-:Y:S01]  /*2d750*/  IMAD R13, R63, 0x6, RZ ;  /* 0x000000063f0d7824 */ /* 0x000fe200078e02ff */
[----:B------:R-:W-:Y:S01]  /*2d760*/  @P4 IADD3 R104, PT, PT, R104, -0x7f000001, RZ ;  /* 0x80ffffff68684810 */ /* 0x000fe20007ffe0ff */
[----:B------:R-:W-:Y:S01]  /*2d770*/  IMAD.HI.U32 R43, R43, 0x7f000001, R38 ;  /* 0x7f0000012b2b7827 */ /* 0x000fe200078e0026 */
[----:B------:R-:W-:Y:S01]  /*2d780*/  @P1 IADD3 R90, PT, PT, R90, -0x7f000001, RZ ;  /* 0x80ffffff5a5a1810 */ /* 0x000fe20007ffe0ff */
[----:B------:R0:W3:Y:S02]  /*2d790*/  LD.E R35, desc[UR14][R34.64+0xac] ;  /* 0x0000ac0e22237980 */ /* 0x0000e4000c101900 */
[----:B------:R-:W-:Y:S02]  /*2d7a0*/  IMAD R7, R4, 0x7effffff, RZ ;  /* 0x7effffff04077824 */ /* 0x000fe400078e02ff */
[----:B------:R-:W-:-:S04]  /*2d7b0*/  IMAD.WIDE.U32 R38, R9, R99, RZ ;  /* 0x0000006309267225 */ /* 0x000fc800078e00ff */
[----:B------:R-:W-:-:S04]  /*2d7c0*/  IMAD.HI.U32 R72, R13, 0x7f000001, R32 ;  /* 0x7f0000010d487827 */ /* 0x000fc800078e0020 */
[----:B------:R-:W-:-:S04]  /*2d7d0*/  IMAD.HI.U32 R8, R7, 0x7f000001, R4 ;  /* 0x7f00000107087827 */ /* 0x000fc800078e0004 */
[----:B------:R-:W-:Y:S02]  /*2d7e0*/  IMAD R13, R38, 0x7effffff, RZ ;  /* 0x7effffff260d7824 */ /* 0x000fe400078e02ff */
[----:B------:R-:W-:-:S04]  /*2d7f0*/  IMAD.WIDE.U32 R4, R6, R81, RZ ;  /* 0x0000005106047225 */ /* 0x000fc800078e00ff */
[----:B--2---:R-:W-:-:S04]  /*2d800*/  IMAD.HI.U32 R36, R13, 0x7f000001, R38 ;  /* 0x7f0000010d247827 */ /* 0x004fc800078e0026 */
[----:B------:R-:W-:Y:S01]  /*2d810*/  IMAD R13, R4, 0x7effffff, RZ ;  /* 0x7effffff040d7824 */ /* 0x000fe200078e02ff */
[----:B------:R-:W-:Y:S01]  /*2d820*/  ISETP.GE.U32.AND P2, PT, R43, 0x7f000001, PT ;  /* 0x7f0000012b00780c */ /* 0x000fe20003f46070 */
[----:B------:R-:W-:-:S04]  /*2d830*/  IMAD.WIDE.U32 R38, R6, R79, RZ ;  /* 0x0000004f06267225 */ /* 0x000fc800078e00ff */
[----:B------:R-:W-:Y:S01]  /*2d840*/  IMAD.HI.U32 R13, R13, 0x7f000001, R4 ;  /* 0x7f0000010d0d7827 */ /* 0x000fe200078e0004 */
[----:B------:R-:W-:-:S03]  /*2d850*/  ISETP.GE.U32.AND P0, PT, R8, 0x7f000001, PT ;  /* 0x7f0000010800780c */ /* 0x000fc60003f06070 */
[----:B------:R-:W-:Y:S01]  /*2d860*/  IMAD.WIDE.U32 R104, R9, R104, RZ ;  /* 0x0000006809687225 */ /* 0x000fe200078e00ff */
[----:B------:R-:W-:-:S03]  /*2d870*/  ISETP.GE.U32.AND P3, PT, R13, 0x7f000001, PT ;  /* 0x7f0000010d00780c */ /* 0x000fc60003f66070 */
[----:B------:R-:W-:-:S04]  /*2d880*/  IMAD.WIDE.U32 R90, R9, R90, RZ ;  /* 0x0000005a095a7225 */ /* 0x000fc800078e00ff */
[----:B------:R-:W-:Y:S01]  /*2d890*/  IMAD R9, R38, 0x7effffff, RZ ;  /* 0x7effffff26097824 */ /* 0x000fe200078e02ff */
[----:B------:R-:W-:Y:S01]  /*2d8a0*/  ISETP.GE.U32.AND P1, PT, R61, 0x7f000001, PT ;  /* 0x7f0000013d00780c */ /* 0x000fe20003f26070 */
        /* <DEDUP_REMOVED lines=9> */
[----:B------:R-:W-:Y:S01]  /*2d940*/  IMAD R7, R90, 0x7effffff, RZ ;  /* 0x7effffff5a077824 */ /* 0x000fe200078e02ff */
[----:B------:R-:W-:Y:S01]  /*2d950*/  ISETP.GE.U32.AND P3, PT, R37, 0x7f000001, PT ;  /* 0x7f0000012500780c */ /* 0x000fe20003f66070 */
[----:B------:R-:W-:Y:S01]  /*2d960*/  IMAD.HI.U32 R32, R41, 0x7f000001, R32 ;  /* 0x7f00000129207827 */ /* 0x000fe200078e0020 */
[----:B------:R-:W-:Y:S01]  /*2d970*/  ISETP.GE.U32.AND P4, PT, R104, 0x7f000001, PT ;  /* 0x7f0000016800780c */ /* 0x000fe20003f86070 */
[----:B------:R-:W-:Y:S02]  /*2d980*/  ISETP.GE.U32.AND P0, PT, R8, 0x7f000001, PT ;  /* 0x7f0000010800780c */ /* 0x000fe40003f06070 */
[----:B------:R-:W-:Y:S01]  /*2d990*/  IMAD.HI.U32 R90, R7, 0x7f000001, R90 ;  /* 0x7f000001075a7827 */ /* 0x000fe200078e005a */
[----:B------:R-:W-:Y:S01]  /*2d9a0*/  ISETP.GE.U32.AND P5, PT, R32, 0x7f000001, PT ;  /* 0x7f0000012000780c */ /* 0x000fe20003fa6070 */
[----:B------:R-:W-:-:S02]  /*2d9b0*/  @P1 IADD3 R61, PT, PT, R61, -0x7f000001, RZ ;  /* 0x80ffffff3d3d1810 */ /* 0x000fc40007ffe0ff */
[----:B------:R-:W-:Y:S01]  /*2d9c0*/  @P2 IADD3 R14, PT, PT, R14, -0x7f000001, RZ ;  /* 0x80ffffff0e0e2810 */ /* 0x000fe20007ffe0ff */
[----:B------:R-:W-:Y:S01]  /*2d9d0*/  ISETP.GE.U32.AND P1, PT, R90, 0x7f000001, PT ;  /* 0x7f0000015a00780c */ /* 0x000fe20003f26070 */
[----:B------:R-:W-:Y:S02]  /*2d9e0*/  ISETP.GE.U32.AND P2, PT, R48, 0x7f000001, PT ;  /* 0x7f0000013000780c */ /* 0x000fe40003f46070 */
[----:B------:R-:W-:Y:S01]  /*2d9f0*/  @P3 IADD3 R37, PT, PT, R37, -0x7f000001, RZ ;  /* 0x80ffffff25253810 */ /* 0x000fe20007ffe0ff */
[----:B------:R-:W-:Y:S01]  /*2da00*/  ISETP.GE.U32.AND P3, PT, R47, 0x7f000001, PT ;  /* 0x7f0000012f00780c */ /* 0x000fe20003f66070 */
[----:B------:R-:W-:Y:S01]  /*2da10*/  @P4 IADD3 R104, PT, PT, R104, -0x7f000001, RZ ;  /* 0x80ffffff68684810 */ /* 0x000fe20007ffe0ff */
[----:B------:R-:W-:Y:S01]  /*2da20*/  ISETP.GE.U32.AND P4, PT, R44, 0x7f000001, PT ;  /* 0x7f0000012c00780c */ /* 0x000fe20003f86070 */
[----:B------:R-:W-:Y:S01]  /*2da30*/  @P0 IADD3 R8, PT, PT, R8, -0x7f000001, RZ ;  /* 0x80ffffff08080810 */ /* 0x000fe20007ffe0ff */
[----:B------:R-:W-:Y:S01]  /*2da40*/  ISETP.GE.U32.AND P0, PT, R45, 0x7f000001, PT ;  /* 0x7f0000012d00780c */ /* 0x000fe20003f06070 */
[----:B------:R-:W-:Y:S01]  /*2da50*/  @P5 IADD3 R32, PT, PT, R32, -0x7f000001, RZ ;  /* 0x80ffffff20205810 */ /* 0x000fe20007ffe0ff */
[----:B------:R-:W-:Y:S01]  /*2da60*/  ISETP.GE.U32.AND P6, PT, R36, 0x7f000001, PT ;  /* 0x7f0000012400780c */ /* 0x000fe20003fc6070 */
[----:B------:R-:W-:-:S02]  /*2da70*/  ISETP.GE.U32.AND P5, PT, R13, 0x7f000001, PT ;  /* 0x7f0000010d00780c */ /* 0x000fc40003fa6070 */
[----:B------:R-:W-:Y:S01]  /*2da80*/  @P1 IADD3 R90, PT, PT, R90, -0x7f000001, RZ ;  /* 0x80ffffff5a5a1810 */ /* 0x000fe20007ffe0ff */
[----:B------:R-:W-:Y:S01]  /*2da90*/  ISETP.GE.U32.AND P1, PT, R46, 0x7f000001, PT ;  /* 0x7f0000012e00780c */ /* 0x000fe20003f26070 */
[----:B------:R-:W-:Y:S01]  /*2daa0*/  @P2 IADD3 R48, PT, PT, R48, -0x7f000001, RZ ;  /* 0x80ffffff30302810 */ /* 0x000fe20007ffe0ff */
[----:B------:R-:W-:Y:S01]  /*2dab0*/  ISETP.GE.U32.AND P2, PT, R32, 0x7f000001, PT ;  /* 0x7f0000012000780c */ /* 0x000fe20003f46070 */
[----:B------:R-:W-:Y:S02]  /*2dac0*/  @P3 IADD3 R47, PT, PT, R47, -0x7f000001, RZ ;  /* 0x80ffffff2f2f3810 */ /* 0x000fe40007ffe0ff */
[----:B------:R-:W-:Y:S01]  /*2dad0*/  @P4 IADD3 R44, PT, PT, R44, -0x7f000001, RZ ;  /* 0x80ffffff2c2c4810 */ /* 0x000fe20007ffe0ff */
[----:B------:R-:W-:Y:S01]  /*2dae0*/  ISETP.GE.U32.AND P3, PT, R48, 0x7f000001, PT ;  /* 0x7f0000013000780c */ /* 0x000fe20003f66070 */
[----:B------:R-:W-:Y:S01]  /*2daf0*/  @P0 IADD3 R45, PT, PT, R45, -0x7f000001, RZ ;  /* 0x80ffffff2d2d0810 */ /* 0x000fe20007ffe0ff */
[----:B------:R-:W-:Y:S01]  /*2db00*/  ISETP.GE.U32.AND P0, PT, R49, 0x7f000001, PT ;  /* 0x7f0000013100780c */ /* 0x000fe20003f06070 */
[----:B------:R-:W-:-:S02]  /*2db10*/  @P6 IADD3 R36, PT, PT, R36, -0x7f000001, RZ ;  /* 0x80ffffff24246810 */ /* 0x000fc40007ffe0ff */
[----:B------:R-:W-:Y:S01]  /*2db20*/  @P5 IADD3 R13, PT, PT, R13, -0x7f000001, RZ ;  /* 0x80ffffff0d0d5810 */ /* 0x000fe20007ffe0ff */
[----:B------:R-:W-:Y:S01]  /*2db30*/  IMAD.WIDE.U32 R38, R43, 0x5fffffa, RZ ;  /* 0x05fffffa2b267825 */ /* 0x000fe200078e00ff */
[----:B------:R-:W-:Y:S01]  /*2db40*/  ISETP.GE.U32.AND P6, PT, R11, 0x7f000001, PT ;  /* 0x7f0000010b00780c */ /* 0x000fe20003fc6070 */
[----:B------:R-:W-:Y:S01]  /*2db50*/  ISETP.GE.U32.AND P4, PT, R37, 0x7f000001, PT ;  /* 0x7f0000012500780c */ /* 0x000fe20003f86070 */
[----:B------:R-:W-:Y:S01]  /*2db60*/  ISETP.GE.U32.AND P5, PT, R44, 0x7f000001, PT ;  /* 0x7f0000012c00780c */ /* 0x000fe20003fa6070 */
[----:B------:R-:W-:Y:S01]  /*2db70*/  @P1 IADD3 R46, PT, PT, R46, -0x7f000001, RZ ;  /* 0x80ffffff2e2e1810 */ /* 0x000fe20007ffe0ff */
[----:B------:R-:W-:Y:S01]  /*2db80*/  IMAD R33, R43, 0x6, RZ ;  /* 0x000000062b217824 */ /* 0x000fe200078e02ff */
[----:B------:R-:W-:Y:S01]  /*2db90*/  ISETP.GE.U32.AND P1, PT, R104, 0x7f000001, PT ;  /* 0x7f0000016800780c */ /* 0x000fe20003f26070 */
[----:B------:R-:W-:Y:S01]  /*2dba0*/  IMAD.WIDE.U32 R6, R6, R77, RZ ;  /* 0x0000004d06067225 */ /* 0x000fe200078e00ff */
[----:B------:R-:W-:Y:S02]  /*2dbb0*/  @P2 IADD3 R32, PT, PT, R32, -0x7f000001, RZ ;  /* 0x80ffffff20202810 */ /* 0x000fe40007ffe0ff */
[----:B------:R-:W-:Y:S01]  /*2dbc0*/  @P3 IADD3 R48, PT, PT, R48, -0x7f000001, RZ ;  /* 0x80ffffff30303810 */ /* 0x000fe20007ffe0ff */
[----:B------:R-:W-:Y:S01]  /*2dbd0*/  IMAD.HI.U32 R38, R33, 0x7f000001, R38 ;  /* 0x7f00000121267827 */ /* 0x000fe200078e0026 */
[----:B------:R-:W-:Y:S01]  /*2dbe0*/  ISETP.GE.U32.AND P2, PT, R90, 0x7f000001, PT ;  /* 0x7f0000015a00780c */ /* 0x000fe20003f46070 */
[----:B------:R-:W-:-:S02]  /*2dbf0*/  ISETP.GE.U32.AND P3, PT, R14, 0x7f000001, PT ;  /* 0x7f0000010e00780c */ /* 0x000fc40003f66070 */
[----:B------:R-:W-:Y:S01]  /*2dc00*/  IMAD R33, R6, 0x7effffff, RZ ;  /* 0x7effffff06217824 */ /* 0x000fe200078e02ff */
[----:B------:R-:W-:Y:S01]  /*2dc10*/  @P0 IADD3 R49, PT, PT, R49, -0x7f000001, RZ ;  /* 0x80ffffff31310810 */ /* 0x000fe20007ffe0ff */
[----:B------:R-:W-:Y:S01]  /*2dc20*/  IMAD.WIDE.U32 R4, R61, 0x5fffffa, RZ ;  /* 0x05fffffa3d047825 */ /* 0x000fe200078e00ff */
[----:B------:R-:W-:Y:S02]  /*2dc30*/  @P6 IADD3 R11, PT, PT, R11, -0x7f000001, RZ ;  /* 0x80ffffff0b0b6810 */ /* 0x000fe40007ffe0ff */
[----:B------:R-:W-:Y:S01]  /*2dc40*/  @P4 IADD3 R37, PT, PT, R37, -0x7f000001, RZ ;  /* 0x80ffffff25254810 */ /* 0x000fe20007ffe0ff */
[----:B------:R-:W-:Y:S01]  /*2dc50*/  IMAD.HI.U32 R33, R33, 0x7f000001, R6 ;  /* 0x7f00000121217827 */ /* 0x000fe200078e0006 */
[----:B------:R-:W-:Y:S01]  /*2dc60*/  @P5 IADD3 R44, PT, PT, R44, -0x7f000001, RZ ;  /* 0x80ffffff2c2c5810 */ /* 0x000fe20007ffe0ff */
[----:B------:R-:W-:Y:S01]  /*2dc70*/  ISETP.GE.U32.AND P0, PT, R57, 0x7f000001, PT ;  /* 0x7f0000013900780c */ /* 0x000fe20003f06070 */
[----:B------:R-:W-:Y:S01]  /*2dc80*/  ISETP.GE.U32.AND P5, PT, R47, 0x7f000001, PT ;  /* 0x7f0000012f00780c */ /* 0x000fe20003fa6070 */
[----:B------:R-:W-:Y:S01]  /*2dc90*/  IMAD R9, R61, 0x6, RZ ;  /* 0x000000063d097824 */ /* 0x000fe200078e02ff */
[----:B------:R-:W-:Y:S01]  /*2dca0*/  ISETP.GE.U32.AND P6, PT, R66, 0x7f000001, PT ;  /* 0x7f0000014200780c */ /* 0x000fe20003fc6070 */
[----:B------:R-:W-:Y:S01]  /*2dcb0*/  @P1 IADD3 R104, PT, PT, R104, -0x7f000001, RZ ;  /* 0x80ffffff68681810 */ /* 0x000fe20007ffe0ff */
[----:B------:R-:W-:Y:S01]  /*2dcc0*/  ISETP.GE.U32.AND P1, PT, R33, 0x7f000001, PT ;  /* 0x7f0000012100780c */ /* 0x000fe20003f26070 */
[----:B------:R-:W-:Y:S01]  /*2dcd0*/  IMAD.HI.U32 R74, R9, 0x7f000001, R4 ;  /* 0x7f000001094a7827 */ /* 0x000fe200078e0004 */
[----:B------:R-:W-:Y:S01]  /*2dce0*/  IADD3 R37, PT, PT, R37, R46, RZ ;  /* 0x0000002e25257210 */ /* 0x000fe20007ffe0ff */
[----:B------:R-:W-:Y:S01]  /*2dcf0*/  ISETP.GE.U32.AND P4, PT, R36, 0x7f000001, PT ;  /* 0x7f0000012400780c */ /* 0x000fe20003f86070 */
[----:B------:R-:W-:-:S02]  /*2dd00*/  @P2 IADD3 R90, PT, PT, R90, -0x7f000001, RZ ;  /* 0x80ffffff5a5a2810 */ /* 0x000fc40007ffe0ff */
[----:B------:R-:W-:Y:S01]  /*2dd10*/  @P3 IADD3 R14, PT, PT, R14, -0x7f000001, RZ ;  /* 0x80ffffff0e0e3810 */ /* 0x000fe20007ffe0ff */
[----:B------:R-:W-:Y:S01]  /*2dd20*/  ISETP.GE.U32.AND P2, PT, R74, 0x7f000001, PT ;  /* 0x7f0000014a00780c */ /* 0x000fe20003f46070 */
[----:B------:R-:W-:Y:S01]  /*2dd30*/  ISETP.GE.U32.AND P3, PT, R37, 0x7f000001, PT ;  /* 0x7f0000012500780c */ /* 0x000fe20003f66070 */
        /* <DEDUP_REMOVED lines=8> */
[----:B------:R-:W-:Y:S01]  /*2ddc0*/  IMAD.WIDE.U32 R4, R11, 0x5fffffa, RZ ;  /* 0x05fffffa0b047825 */ /* 0x000fe200078e00ff */
[----:B------:R-:W-:Y:S01]  /*2ddd0*/  ISETP.GE.U32.AND P1, PT, R6, 0x7f000001, PT ;  /* 0x7f0000010600780c */ /* 0x000fe20003f26070 */
[----:B------:R-:W-:-:S02]  /*2dde0*/  IADD3 R47, PT, PT, R47, R66, RZ ;  /* 0x000000422f2f7210 */ /* 0x000fc40007ffe0ff */
[----:B------:R-:W-:Y:S01]  /*2ddf0*/  @P4 IADD3 R36, PT, PT, R36, -0x7f000001, RZ ;  /* 0x80ffffff24244810 */ /* 0x000fe20007ffe0ff */
[----:B------:R-:W-:Y:S01]  /*2de00*/  IMAD R11, R11, 0x6, RZ ;  /* 0x000000060b0b7824 */ /* 0x000fe200078e02ff */
[----:B------:R-:W-:Y:S02]  /*2de10*/  @P2 IADD3 R74, PT, PT, R74, -0x7f000001, RZ ;  /* 0x80ffffff4a4a2810 */ /* 0x000fe40007ffe0ff */
[----:B------:R-:W-:Y:S01]  /*2de20*/  @P3 IADD3 R37, PT, PT, R37, -0x7f000001, RZ ;  /* 0x80ffffff25253810 */ /* 0x000fe20007ffe0ff */
[----:B------:R-:W-:Y:S01]  /*2de30*/  ISETP.GE.U32.AND P3, PT, R47, 0x7f000001, PT ;  /* 0x7f0000012f00780c */ /* 0x000fe20003f66070 */
[----:B0-----:R-:W-:Y:S01]  /*2de40*/  IMAD.HI.U32 R34, R11, 0x7f000001, R4 ;  /* 0x7f0000010b227827 */ /* 0x001fe200078e0004 */
[----:B------:R-:W-:Y:S01]  /*2de50*/  ISETP.GE.U32.AND P2, PT, R36, 0x7f000001, PT ;  /* 0x7f0000012400780c */ /* 0x000fe20003f46070 */
[----:B------:R-:W-:Y:S02]  /*2de60*/  IADD3 R7, PT, PT, R44, R45, RZ ;  /* 0x0000002d2c077210 */ /* 0x000fe40007ffe0ff */
[----:B------:R-:W-:-:S02]  /*2de70*/  @P0 IADD3 R70, PT, PT, R70, -0x7f000001, RZ ;  /* 0x80ffffff46460810 */ /* 0x000fc40007ffe0ff */
[----:B------:R-:W-:Y:S02]  /*2de80*/  @P5 IADD3 R55, PT, PT, R55, -0x7f000001, RZ ;  /* 0x80ffffff37375810 */ /* 0x000fe40007ffe0ff */
[----:B------:R-:W-:Y:S01]  /*2de90*/  @P6 IADD3 R8, PT, PT, R8, -0x7f000001, RZ ;  /* 0x80ffffff08086810 */ /* 0x000fe20007ffe0ff */
[----:B------:R-:W-:Y:S01]  /*2dea0*/  ISETP.GE.U32.AND P0, PT, R34, 0x7f000001, PT ;  /* 0x7f0000012200780c */ /* 0x000fe20003f06070 */
[----:B------:R-:W-:Y:S01]  /*2deb0*/  ISETP.GE.U32.AND P6, PT, R104, 0x7f000001, PT ;  /* 0x7f0000016800780c */ /* 0x000fe20003fc6070 */
[----:B------:R-:W-:Y:S01]  /*2dec0*/  @P1 IADD3 R6, PT, PT, R6, -0x7f000001, RZ ;  /* 0x80ffffff06061810 */ /* 0x000fe20007ffe0ff */
[----:B------:R-:W-:Y:S01]  /*2ded0*/  ISETP.GE.U32.AND P1, PT, R7, 0x7f000001, PT ;  /* 0x7f0000010700780c */ /* 0x000fe20003f26070 */
[----:B------:R-:W-:Y:S01]  /*2dee0*/  IMAD.WIDE.U32 R4, R55, 0x5fffffa, RZ ;  /* 0x05fffffa37047825 */ /* 0x000fe200078e00ff */
[----:B------:R-:W-:Y:S02]  /*2def0*/  IADD3 R37, PT, PT, R37, R74, RZ ;  /* 0x0000004a25257210 */ /* 0x000fe40007ffe0ff */
[----:B------:R-:W-:Y:S01]  /*2df00*/  @P3 IADD3 R47, PT, PT, R47, -0x7f000001, RZ ;  /* 0x80ffffff2f2f3810 */ /* 0x000fe20007ffe0ff */
[----:B------:R-:W-:Y:S01]  /*2df10*/  IMAD R9, R55, 0x6, RZ ;  /* 0x0000000637097824 */ /* 0x000fe200078e02ff */
[----:B------:R-:W-:Y:S01]  /*2df20*/  @P2 IADD3 R36, PT, PT, R36, -0x7f000001, RZ ;  /* 0x80ffffff24242810 */ /* 0x000fe20007ffe0ff */
[----:B------:R-:W-:Y:S01]  /*2df30*/  ISETP.GE.U32.AND P2, PT, R10, 0x7f000001, PT ;  /* 0x7f0000010a00780c */ /* 0x000fe20003f46070 */
[----:B------:R-:W-:Y:S01]  /*2df40*/  ISETP.GE.U32.AND P3, PT, R13, 0x7f000001, PT ;  /* 0x7f0000010d00780c */ /* 0x000fe20003f66070 */
[----:B------:R-:W-:Y:S01]  /*2df50*/  IMAD.HI.U32 R44, R9, 0x7f000001, R4 ;  /* 0x7f000001092c7827 */ /* 0x000fe200078e0004 */
[----:B------:R-:W-:-:S02]  /*2df60*/  IADD3 R5, PT, PT, R6, R57, RZ ;  /* 0x0000003906057210 */ /* 0x000fc40007ffe0ff */
[----:B------:R-:W-:Y:S02]  /*2df70*/  @P0 IADD3 R34, PT, PT, R34, -0x7f000001, RZ ;  /* 0x80ffffff22220810 */ /* 0x000fe40007ffe0ff */
[----:B------:R-:W-:Y:S01]  /*2df80*/  @P6 IADD3 R104, PT, PT, R104, -0x7f000001, RZ ;  /* 0x80ffffff68686810 */ /* 0x000fe20007ffe0ff */
[----:B------:R-:W-:Y:S01]  /*2df90*/  ISETP.GE.U32.AND P0, PT, R8, 0x7f000001, PT ;  /* 0x7f0000010800780c */ /* 0x000fe20003f06070 */
[----:B------:R-:W-:Y:S01]  /*2dfa0*/  ISETP.GE.U32.AND P6, PT, R37, 0x7f000001, PT ;  /* 0x7f0000012500780c */ /* 0x000fe20003fc6070 */
[----:B------:R-:W-:Y:S01]  /*2dfb0*/  @P1 IADD3 R7, PT, PT, R7, -0x7f000001, RZ ;  /* 0x80ffffff07071810 */ /* 0x000fe20007ffe0ff */
[----:B------:R-:W-:Y:S01]  /*2dfc0*/  ISETP.GE.U32.AND P1, PT, R5, 0x7f000001, PT ;  /* 0x7f0000010500780c */ /* 0x000fe20003f26070 */
[----:B------:R-:W-:Y:S01]  /*2dfd0*/  ISETP.GE.U32.AND P4, PT, R33, 0x7f000001, PT ;  /* 0x7f0000012100780c */ /* 0x000fe20003f86070 */
[----:B------:R-:W2:Y:S01]  /*2dfe0*/  LDL R6, [R1+0x114] ;  /* 0x0001140001067983 */ /* 0x000ea20000100800 */
[----:B------:R-:W-:Y:S02]  /*2dff0*/  @P2 IADD3 R10, PT, PT, R10, -0x7f000001, RZ ;  /* 0x80ffffff0a0a2810 */ /* 0x000fe40007ffe0ff */
[----:B------:R-:W-:Y:S01]  /*2e000*/  @P3 IADD3 R13, PT, PT, R13, -0x7f000001, RZ ;  /* 0x80ffffff0d0d3810 */ /* 0x000fe20007ffe0ff */
[----:B------:R-:W-:Y:S01]  /*2e010*/  ISETP.GE.U32.AND P2, PT, R36, 0x7f000001, PT ;  /* 0x7f0000012400780c */ /* 0x000fe20003f46070 */
[----:B------:R-:W2:Y:S03]  /*2e020*/  LDL R4, [R1+0x11c] ;  /* 0x00011c0001047983 */ /* 0x000ea60000100800 */
[----:B------:R-:W-:-:S02]  /*2e030*/  @P0 IADD3 R8, PT, PT, R8, -0x7f000001, RZ ;  /* 0x80ffffff08080810 */ /* 0x000fc40007ffe0ff */
[----:B------:R-:W-:Y:S01]  /*2e040*/  @P6 IADD3 R37, PT, PT, R37, -0x7f000001, RZ ;  /* 0x80ffffff25256810 */ /* 0x000fe20007ffe0ff */
[----:B------:R-:W-:Y:S01]  /*2e050*/  ISETP.GE.U32.AND P0, PT, R13, 0x7f000001, PT ;  /* 0x7f0000010d00780c */ /* 0x000fe20003f06070 */
[----:B------:R-:W-:Y:S02]  /*2e060*/  @P1 IADD3 R5, PT, PT, R5, -0x7f000001, RZ ;  /* 0x80ffffff05051810 */ /* 0x000fe40007ffe0ff */
[----:B------:R-:W-:Y:S02]  /*2e070*/  IADD3 R46, PT, PT, R37, R34, RZ ;  /* 0x00000022252e7210 */ /* 0x000fe40007ffe0ff */
[----:B------:R-:W2:Y:S01]  /*2e080*/  LDL R34, [R1+0x110] ;  /* 0x0001100001227983 */ /* 0x000ea20000100800 */
[----:B------:R-:W-:Y:S02]  /*2e090*/  IADD3 R39, PT, PT, R5, R10, RZ ;  /* 0x0000000a05277210 */ /* 0x000fe40007ffe0ff */
[----:B------:R-:W-:Y:S01]  /*2e0a0*/  @P2 IADD3 R36, PT, PT, R36, -0x7f000001, RZ ;  /* 0x80ffffff24242810 */ /* 0x000fe20007ffe0ff */
[----:B------:R-:W2:Y:S01]  /*2e0b0*/  LDL R5, [R1+0x118] ;  /* 0x0001180001057983 */ /* 0x000ea20000100800 */
[----:B------:R-:W-:-:S03]  /*2e0c0*/  @P4 IADD3 R33, PT, PT, R33, -0x7f000001, RZ ;  /* 0x80ffffff21214810 */ /* 0x000fc60007ffe0ff */
[----:B------:R-:W-:Y:S01]  /*2e0d0*/  @P0 IADD3 R13, PT, PT, R13, -0x7f000001, RZ ;  /* 0x80ffffff0d0d0810 */ /* 0x000fe20007ffe0ff */
[----:B------:R-:W-:Y:S01]  /*2e0e0*/  ISETP.GE.U32.AND P0, PT, R36, 0x7f000001, PT ;  /* 0x7f0000012400780c */ /* 0x000fe20003f06070 */
[----:B------:R-:W-:Y:S01]  /*2e0f0*/  ISETP.GE.U32.AND P4, PT, R90, 0x7f000001, PT ;  /* 0x7f0000015a00780c */ /* 0x000fe20003f86070 */
[----:B------:R-:W-:Y:S01]  /*2e100*/  ISETP.GE.U32.AND P5, PT, R72, 0x7f000001, PT ;  /* 0x7f0000014800780c */ /* 0x000fe20003fa6070 */
[----:B------:R-:W-:Y:S01]  /*2e110*/  ISETP.GE.U32.AND P1, PT, R104, 0x7f000001, PT ;  /* 0x7f0000016800780c */ /* 0x000fe20003f26070 */
[----:B------:R-:W-:-:S09]  /*2e120*/  ISETP.GE.U32.AND P6, PT, R14, 0x7f000001, PT ;  /* 0x7f0000010e00780c */ /* 0x000fd20003fc6070 */
[----:B------:R-:W-:Y:S02]  /*2e130*/  @P0 IADD3 R36, PT, PT, R36, -0x7f000001, RZ ;  /* 0x80ffffff24240810 */ /* 0x000fe40007ffe0ff */
[----:B------:R-:W-:Y:S01]  /*2e140*/  @P4 IADD3 R90, PT, PT, R90, -0x7f000001, RZ ;  /* 0x80ffffff5a5a4810 */ /* 0x000fe20007ffe0ff */
[----:B------:R-:W-:Y:S01]  /*2e150*/  ISETP.GE.U32.AND P4, PT, R32, 0x7f000001, PT ;  /* 0x7f0000012000780c */ /* 0x000fe20003f86070 */
[----:B------:R-:W-:Y:S02]  /*2e160*/  IADD3 R10, PT, PT, R36, UR9, RZ ;  /* 0x00000009240a7c10 */ /* 0x000fe4000fffe0ff */
[----:B------:R-:W2:Y:S01]  /*2e170*/  LDL.64 R36, [R1+0x100] ;  /* 0x0001000001247983 */ /* 0x000ea20000100a00 */
[----:B------:R-:W-:Y:S01]  /*2e180*/  @P5 IADD3 R72, PT, PT, R72, -0x7f000001, RZ ;  /* 0x80ffffff48485810 */ /* 0x000fe20007ffe0ff */
[----:B------:R-:W-:Y:S01]  /*2e190*/  ISETP.GE.U32.AND P5, PT, R33, 0x7f000001, PT ;  /* 0x7f0000012100780c */ /* 0x000fe20003fa6070 */
[----:B------:R-:W-:Y:S01]  /*2e1a0*/  ISETP.GE.U32.AND P3, PT, R90, 0x7f000001, PT ;  /* 0x7f0000015a00780c */ /* 0x000fe20003f66070 */
[----:B------:R-:W-:Y:S01]  /*2e1b0*/  ISETP.GE.U32.AND P2, PT, R8, 0x7f000001, PT ;  /* 0x7f0000010800780c */ /* 0x000fe20003f46070 */
[----:B------:R-:W-:-:S05]  /*2e1c0*/  @P1 IADD3 R104, PT, PT, R104, -0x7f000001, RZ ;  /* 0x80ffffff68681810 */ /* 0x000fca0007ffe0ff */
[----:B------:R-:W-:Y:S01]  /*2e1d0*/  @P4 IADD3 R32, PT, PT, R32, -0x7f000001, RZ ;  /* 0x80ffffff20204810 */ /* 0x000fe20007ffe0ff */
[----:B------:R-:W-:Y:S01]  /*2e1e0*/  ISETP.GE.U32.AND P4, PT, R44, 0x7f000001, PT ;  /* 0x7f0000012c00780c */ /* 0x000fe20003f86070 */
[----:B------:R-:W-:Y:S02]  /*2e1f0*/  IADD3 R7, PT, PT, R7, R70, RZ ;  /* 0x0000004607077210 */ /* 0x000fe40007ffe0ff */
[----:B------:R-:W-:Y:S01]  /*2e200*/  @P6 IADD3 R14, PT, PT, R14, -0x7f000001, RZ ;  /* 0x80ffffff0e0e6810 */ /* 0x000fe20007ffe0ff */
[----:B------:R-:W-:Y:S01]  /*2e210*/  ISETP.GE.U32.AND P6, PT, R104, 0x7f000001, PT ;  /* 0x7f0000016800780c */ /* 0x000fe20003fc6070 */
[----:B------:R-:W-:Y:S01]  /*2e220*/  ISETP.GE.U32.AND P1, PT, R32, 0x7f000001, PT ;  /* 0x7f0000012000780c */ /* 0x000fe20003f26070 */
[----:B------:R-:W-:Y:S01]  /*2e230*/  @P5 IADD3 R33, PT, PT, R33, -0x7f000001, RZ ;  /* 0x80ffffff21215810 */ /* 0x000fe20007ffe0ff */
[----:B------:R-:W-:Y:S01]  /*2e240*/  ISETP.GE.U32.AND P5, PT, R7, 0x7f000001, PT ;  /* 0x7f0000010700780c */ /* 0x000fe20003fa6070 */
[----:B------:R-:W-:Y:S02]  /*2e250*/  @P3 IADD3 R90, PT, PT, R90, -0x7f000001, RZ ;  /* 0x80ffffff5a5a3810 */ /* 0x000fe40007ffe0ff */
[----:B------:R-:W-:Y:S01]  /*2e260*/  @P2 IADD3 R8, PT, PT, R8, -0x7f000001, RZ ;  /* 0x80ffffff08082810 */ /* 0x000fe20007ffe0ff */
[----:B------:R-:W-:-:S02]  /*2e270*/  ISETP.GE.U32.AND P3, PT, R14, 0x7f000001, PT ;  /* 0x7f0000010e00780c */ /* 0x000fc40003f66070 */
[----:B------:R-:W-:Y:S01]  /*2e280*/  @P4 IADD3 R44, PT, PT, R44, -0x7f000001, RZ ;  /* 0x80ffffff2c2c4810 */ /* 0x000fe20007ffe0ff */
[----:B------:R-:W-:Y:S01]  /*2e290*/  ISETP.GE.U32.AND P4, PT, R33, 0x7f000001, PT ;  /* 0x7f0000012100780c */ /* 0x000fe20003f86070 */
[----:B------:R-:W-:Y:S01]  /*2e2a0*/  ISETP.GE.U32.AND P2, PT, R90, 0x7f000001, PT ;  /* 0x7f0000015a00780c */ /* 0x000fe20003f46070 */
[----:B------:R-:W-:Y:S02]  /*2e2b0*/  IADD3 R8, PT, PT, R8, UR7, RZ ;  /* 0x0000000708087c10 */ /* 0x000fe4000fffe0ff */
        /* <DEDUP_REMOVED lines=12> */
[----:B------:R-:W-:Y:S02]  /*2e380*/  IADD3 R9, PT, PT, R104, UR8, RZ ;  /* 0x0000000868097c10 */ /* 0x000fe4000fffe0ff */
[----:B------:R-:W-:Y:S01]  /*2e390*/  @P1 IADD3 R38, PT, PT, R38, -0x7f000001, RZ ;  /* 0x80ffffff26261810 */ /* 0x000fe20007ffe0ff */
        /* <DEDUP_REMOVED lines=8> */
[----:B------:R-:W-:Y:S01]  /*2e420*/  ISETP.GE.U32.AND P5, PT, R7, 0x7f000001, PT ;  /* 0x7f0000010700780c */ /* 0x000fe20003fa6070 */
[----:B------:R-:W-:Y:S01]  /*2e430*/  @P0 IADD3 R32, PT, PT, R32, -0x7f000001, RZ ;  /* 0x80ffffff20200810 */ /* 0x000fe20007ffe0ff */
[----:B------:R-:W-:Y:S02]  /*2e440*/  ISETP.GE.U32.AND P0, PT, R42, 0x7f000001, PT ;  /* 0x7f0000012a00780c */ /* 0x000fe40003f06070 */
[----:B------:R-:W-:Y:S01]  /*2e450*/  @P4 IADD3 R14, PT, PT, R14, -0x7f000001, RZ ;  /* 0x80ffffff0e0e4810 */ /* 0x000fe20007ffe0ff */
[----:B------:R-:W-:-:S03]  /*2e460*/  ISETP.GE.U32.AND P4, PT, R67, 0x7f000001, PT ;  /* 0x7f0000014300780c */ /* 0x000fc60003f86070 */
[----:B------:R-:W-:Y:S02]  /*2e470*/  @P1 IADD3 R33, PT, PT, R33, -0x7f000001, RZ ;  /* 0x80ffffff21211810 */ /* 0x000fe40007ffe0ff */
[----:B------:R-:W-:Y:S01]  /*2e480*/  @P6 IADD3 R10, PT, PT, R10, -0x7f000001, RZ ;  /* 0x80ffffff0a0a6810 */ /* 0x000fe20007ffe0ff */
[----:B------:R-:W-:Y:S01]  /*2e490*/  ISETP.GE.U32.AND P1, PT, R60, 0x7f000001, PT ;  /* 0x7f0000013c00780c */ /* 0x000fe20003f26070 */
[----:B------:R-:W-:Y:S01]  /*2e4a0*/  @P3 IADD3 R47, PT, PT, R47, -0x7f000001, RZ ;  /* 0x80ffffff2f2f3810 */ /* 0x000fe20007ffe0ff */
[----:B------:R-:W-:Y:S01]  /*2e4b0*/  ISETP.GE.U32.AND P3, PT, R59, 0x7f000001, PT ;  /* 0x7f0000013b00780c */ /* 0x000fe20003f66070 */
[----:B------:R-:W-:Y:S01]  /*2e4c0*/  @P2 IADD3 R9, PT, PT, R9, -0x7f000001, RZ ;  /* 0x80ffffff09092810 */ /* 0x000fe20007ffe0ff */
[----:B------:R-:W-:Y:S01]  /*2e4d0*/  ISETP.GE.U32.AND P2, PT, R68, 0x7f000001, PT ;  /* 0x7f0000014400780c */ /* 0x000fe20003f46070 */
[----:B------:R-:W-:Y:S02]  /*2e4e0*/  @P5 IADD3 R7, PT, PT, R7, -0x7f000001, RZ ;  /* 0x80ffffff07075810 */ /* 0x000fe40007ffe0ff */
[----:B------:R-:W-:-:S02]  /*2e4f0*/  IADD3 R10, PT, PT, R10, R33, RZ ;  /* 0x000000210a0a7210 */ /* 0x000fc40007ffe0ff */
[----:B------:R-:W-:Y:S02]  /*2e500*/  IADD3 R13, PT, PT, R8, R13, RZ ;  /* 0x0000000d080d7210 */ /* 0x000fe40007ffe0ff */
[----:B------:R-:W-:Y:S02]  /*2e510*/  IADD3 R44, PT, PT, R47, R38, RZ ;  /* 0x000000262f2c7210 */ /* 0x000fe40007ffe0ff */
[----:B------:R-:W-:Y:S02]  /*2e520*/  IADD3 R38, PT, PT, R9, R32, RZ ;  /* 0x0000002009267210 */ /* 0x000fe40007ffe0ff */
[----:B------:R-:W-:Y:S02]  /*2e530*/  IADD3 R7, PT, PT, R7, R14, RZ ;  /* 0x0000000e07077210 */ /* 0x000fe40007ffe0ff */
[----:B------:R-:W-:Y:S01]  /*2e540*/  @P0 IADD3 R42, PT, PT, R42, -0x7f000001, RZ ;  /* 0x80ffffff2a2a0810 */ /* 0x000fe20007ffe0ff */
        /* <DEDUP_REMOVED lines=9> */
[----:B------:R-:W-:-:S03]  /*2e5e0*/  ISETP.GE.U32.AND P2, PT, R78, 0x7f000001, PT ;  /* 0x7f0000014e00780c */ /* 0x000fc60003f46070 */
[----:B------:R-:W-:Y:S01]  /*2e5f0*/  @P0 IADD3 R10, PT, PT, R10, -0x7f000001, RZ ;  /* 0x80ffffff0a0a0810 */ /* 0x000fe20007ffe0ff */
[----:B------:R-:W-:Y:S01]  /*2e600*/  ISETP.GE.U32.AND P0, PT, R39, 0x7f000001, PT ;  /* 0x7f0000012700780c */ /* 0x000fe20003f06070 */
[----:B------:R-:W-:Y:S01]  /*2e610*/  @P5 IADD3 R13, PT, PT, R13, -0x7f000001, RZ ;  /* 0x80ffffff0d0d5810 */ /* 0x000fe20007ffe0ff */
[----:B------:R-:W-:Y:S02]  /*2e620*/  ISETP.GE.U32.AND P5, PT, R11, 0x7f000001, PT ;  /* 0x7f0000010b00780c */ /* 0x000fe40003fa6070 */
[----:B------:R-:W-:Y:S02]  /*2e630*/  @P4 IADD3 R38, PT, PT, R38, -0x7f000001, RZ ;  /* 0x80ffffff26264810 */ /* 0x000fe40007ffe0ff */
[----:B------:R-:W-:Y:S01]  /*2e640*/  @P1 IADD3 R7, PT, PT, R7, -0x7f000001, RZ ;  /* 0x80ffffff07071810 */ /* 0x000fe20007ffe0ff */
[----:B------:R-:W-:Y:S01]  /*2e650*/  ISETP.GE.U32.AND P1, PT, R46, 0x7f000001, PT ;  /* 0x7f0000012e00780c */ /* 0x000fe20003f26070 */
[----:B------:R-:W-:Y:S01]  /*2e660*/  ISETP.GE.U32.AND P4, PT, R44, 0x7f000001, PT ;  /* 0x7f0000012c00780c */ /* 0x000fe20003f86070 */
[----:B------:R-:W-:Y:S01]  /*2e670*/  ISETP.GE.U32.AND P6, PT, R65, 0x7f000001, PT ;  /* 0x7f0000014100780c */ /* 0x000fe20003fc6070 */
[----:B------:R-:W-:Y:S01]  /*2e680*/  @P3 IADD3 R53, PT, PT, R53, -0x7f000001, RZ ;  /* 0x80ffffff35353810 */ /* 0x000fe20007ffe0ff */
[----:B------:R-:W-:Y:S01]  /*2e690*/  ISETP.GE.U32.AND P3, PT, R76, 0x7f000001, PT ;  /* 0x7f0000014c00780c */ /* 0x000fe20003f66070 */
[----:B------:R-:W-:Y:S01]  /*2e6a0*/  @P2 IADD3 R78, PT, PT, R78, -0x7f000001, RZ ;  /* 0x80ffffff4e4e2810 */ /* 0x000fe20007ffe0ff */
[----:B------:R-:W-:Y:S01]  /*2e6b0*/  IMAD.WIDE.U32 R32, R67, 0x5fffffa, RZ ;  /* 0x05fffffa43207825 */ /* 0x000fe200078e00ff */
[----:B------:R-:W-:-:S03]  /*2e6c0*/  ISETP.GE.U32.AND P2, PT, R87, 0x7f000001, PT ;  /* 0x7f0000015700780c */ /* 0x000fc60003f46070 */
[----:B------:R-:W-:Y:S01]  /*2e6d0*/  IMAD R43, R67, 0x6, RZ ;  /* 0x00000006432b7824 */ /* 0x000fe200078e02ff */
[----:B------:R-:W-:Y:S02]  /*2e6e0*/  @P0 IADD3 R39, PT, PT, R39, -0x7f000001, RZ ;  /* 0x80ffffff27270810 */ /* 0x000fe40007ffe0ff */
[----:B------:R-:W-:Y:S02]  /*2e6f0*/  IADD3 R53, PT, PT, R53, R78, RZ ;  /* 0x0000004e35357210 */ /* 0x000fe40007ffe0ff */
[----:B------:R-:W-:Y:S01]  /*2e700*/  @P5 IADD3 R11, PT, PT, R11, -0x7f000001, RZ ;  /* 0x80ffffff0b0b5810 */ /* 0x000fe20007ffe0ff */
[----:B------:R-:W-:Y:S01]  /*2e710*/  IMAD.HI.U32 R32, R43, 0x7f000001, R32 ;  /* 0x7f0000012b207827 */ /* 0x000fe200078e0020 */
[----:B------:R-:W-:Y:S02]  /*2e720*/  @P1 IADD3 R46, PT, PT, R46, -0x7f000001, RZ ;  /* 0x80ffffff2e2e1810 */ /* 0x000fe40007ffe0ff */
[----:B------:R-:W-:Y:S02]  /*2e730*/  @P4 IADD3 R44, PT, PT, R44, -0x7f000001, RZ ;  /* 0x80ffffff2c2c4810 */ /* 0x000fe40007ffe0ff */
[----:B------:R-:W-:Y:S01]  /*2e740*/  @P6 IADD3 R65, PT, PT, R65, -0x7f000001, RZ ;  /* 0x80ffffff41416810 */ /* 0x000fe20007ffe0ff */
[----:B------:R-:W-:Y:S01]  /*2e750*/  ISETP.GE.U32.AND P4, PT, R39, R10, PT ;  /* 0x0000000a2700720c */ /* 0x000fe20003f86070 */
[----:B------:R-:W-:Y:S01]  /*2e760*/  ISETP.GE.U32.AND P6, PT, R32, 0x7f000001, PT ;  /* 0x7f0000012000780c */ /* 0x000fe20003fc6070 */
[----:B------:R-:W-:Y:S01]  /*2e770*/  @P3 IADD3 R76, PT, PT, R76, -0x7f000001, RZ ;  /* 0x80ffffff4c4c3810 */ /* 0x000fe20007ffe0ff */
[----:B------:R-:W-:Y:S01]  /*2e780*/  ISETP.GE.U32.AND P0, PT, R53, 0x7f000001, PT ;  /* 0x7f0000013500780c */ /* 0x000fe20003f06070 */
[C---:B------:R-:W-:Y:S01]  /*2e790*/  IMAD R45, R68.reuse, 0x6, RZ ;  /* 0x00000006442d7824 */ /* 0x040fe200078e02ff */
[----:B------:R-:W-:Y:S01]  /*2e7a0*/  ISETP.GE.U32.AND P3, PT, R11, R38, PT ;  /* 0x000000260b00720c */ /* 0x000fe20003f66070 */
[----:B------:R-:W-:Y:S01]  /*2e7b0*/  IMAD.WIDE.U32 R68, R68, 0x5fffffa, RZ ;  /* 0x05fffffa44447825 */ /* 0x000fe200078e00ff */
[----:B------:R-:W-:Y:S01]  /*2e7c0*/  @P2 IADD3 R87, PT, PT, R87, -0x7f000001, RZ ;  /* 0x80ffffff57572810 */ /* 0x000fe20007ffe0ff */
[----:B------:R-:W-:Y:S01]  /*2e7d0*/  ISETP.GE.U32.AND P2, PT, R46, R13, PT ;  /* 0x0000000d2e00720c */ /* 0x000fe20003f46070 */
[----:B------:R-:W-:Y:S01]  /*2e7e0*/  ISETP.GE.U32.AND P1, PT, R44, R7, PT ;  /* 0x000000072c00720c */ /* 0x000fe20003f26070 */
[----:B------:R-:W-:Y:S01]  /*2e7f0*/  IADD3 R47, PT, PT, -R10, R39, RZ ;  /* 0x000000270a2f7210 */ /* 0x000fe20007ffe1ff */
[----:B------:R-:W-:Y:S01]  /*2e800*/  IMAD.HI.U32 R69, R45, 0x7f000001, R68 ;  /* 0x7f0000012d457827 */ /* 0x000fe200078e0044 */
[----:B------:R-:W-:-:S02]  /*2e810*/  IADD3 R45, PT, PT, -R38, R11, RZ ;  /* 0x0000000b262d7210 */ /* 0x000fc40007ffe1ff */
[----:B------:R-:W-:Y:S02]  /*2e820*/  IADD3 R43, PT, PT, -R13, R46, RZ ;  /* 0x0000002e0d2b7210 */ /* 0x000fe40007ffe1ff */
[----:B------:R-:W-:Y:S02]  /*2e830*/  @!P4 IADD3 R47, PT, PT, R47, 0x7f000001, RZ ;  /* 0x7f0000012f2fc810 */ /* 0x000fe40007ffe0ff */
[----:B------:R-:W-:Y:S02]  /*2e840*/  @P6 IADD3 R32, PT, PT, R32, -0x7f000001, RZ ;  /* 0x80ffffff20206810 */ /* 0x000fe40007ffe0ff */
[----:B------:R-:W-:Y:S02]  /*2e850*/  @P0 IADD3 R53, PT, PT, R53, -0x7f000001, RZ ;  /* 0x80ffffff35350810 */ /* 0x000fe40007ffe0ff */
[----:B------:R-:W-:Y:S02]  /*2e860*/  @!P3 IADD3 R45, PT, PT, R45, 0x7f000001, RZ ;  /* 0x7f0000012d2db810 */ /* 0x000fe40007ffe0ff */
[----:B------:R-:W-:Y:S01]  /*2e870*/  IADD3 R7, PT, PT, -R7, R44, RZ ;  /* 0x0000002c07077210 */ /* 0x000fe20007ffe1ff */
[----:B------:R-:W-:Y:S01]  /*2e880*/  IMAD.WIDE.U32 R8, R112, R111, RZ ;  /* 0x0000006f70087225 */ /* 0x000fe200078e00ff */
[----:B------:R-:W-:-:S02]  /*2e890*/  @!P2 IADD3 R43, PT, PT, R43, 0x7f000001, RZ ;  /* 0x7f0000012b2ba810 */ /* 0x000fc40007ffe0ff */
[----:B------:R-:W-:Y:S01]  /*2e8a0*/  IADD3 R44, PT, PT, R53, R32, RZ ;  /* 0x00000020352c7210 */ /* 0x000fe20007ffe0ff */
[----:B---3--:R-:W-:Y:S01]  /*2e8b0*/  IMAD.WIDE.U32 R38, R0, R47, RZ ;  /* 0x0000002f00267225 */ /* 0x008fe200078e00ff */
[----:B------:R-:W-:-:S03]  /*2e8c0*/  @!P1 IADD3 R7, PT, PT, R7, 0x7f000001, RZ ;  /* 0x7f00000107079810 */ /* 0x000fc60007ffe0ff */
[----:B----4-:R-:W-:-:S04]  /*2e8d0*/  IMAD.WIDE.U32 R32, R12, R45, RZ ;  /* 0x0000002d0c207225 */ /* 0x010fc800078e00ff */
[----:B------:R-:W-:Y:S02]  /*2e8e0*/  IMAD R41, R8, 0x7effffff, RZ ;  /* 0x7effffff08297824 */ /* 0x000fe400078e02ff */
[----:B------:R-:W-:-:S04]  /*2e8f0*/  IMAD.WIDE.U32 R10, R12, R43, RZ ;  /* 0x0000002b0c0a7225 */ /* 0x000fc800078e00ff */
[----:B------:R-:W-:Y:S02]  /*2e900*/  IMAD R53, R38, 0x7effffff, RZ ;  /* 0x7effffff26357824 */ /* 0x000fe400078e02ff */
[----:B------:R-:W-:Y:S02]  /*2e910*/  IMAD R49, R32, 0x7effffff, RZ ;  /* 0x7effffff20317824 */ /* 0x000fe400078e02ff */
[----:B------:R-:W-:-:S04]  /*2e920*/  IMAD.HI.U32 R55, R41, 0x7f000001, R8 ;  /* 0x7f00000129377827 */ /* 0x000fc800078e0008 */
[----:B------:R-:W-:-:S04]  /*2e930*/  IMAD.WIDE.U32 R8, R12, R7, RZ ;  /* 0x000000070c087225 */ /* 0x000fc800078e00ff */
[----:B------:R-:W-:Y:S02]  /*2e940*/  IMAD R41, R10, 0x7effffff, RZ ;  /* 0x7effffff0a297824 */ /* 0x000fe400078e02ff */
[----:B------:R-:W-:-:S04]  /*2e950*/  IMAD.HI.U32 R53, R53, 0x7f000001, R38 ;  /* 0x7f00000135357827 */ /* 0x000fc800078e0026 */
[----:B------:R-:W-:Y:S01]  /*2e960*/  IMAD.HI.U32 R46, R49, 0x7f000001, R32 ;  /* 0x7f000001312e7827 */ /* 0x000fe200078e0020 */
[----:B------:R-:W-:-:S03]  /*2e970*/  ISETP.GE.U32.AND P2, PT, R53, 0x7f000001, PT ;  /* 0x7f0000013500780c */ /* 0x000fc60003f46070 */
[----:B------:R-:W-:Y:S02]  /*2e980*/  IMAD R13, R8, 0x7effffff, RZ ;  /* 0x7effffff080d7824 */ /* 0x000fe400078e02ff */
[----:B------:R-:W-:Y:S01]  /*2e990*/  IMAD.HI.U32 R14, R41, 0x7f000001, R10 ;  /* 0x7f000001290e7827 */ /* 0x000fe200078e000a */
[----:B------:R-:W-:-:S03]  /*2e9a0*/  ISETP.GE.U32.AND P1, PT, R46, 0x7f000001, PT ;  /* 0x7f0000012e00780c */ /* 0x000fc60003f26070 */
[----:B------:R-:W-:Y:S01]  /*2e9b0*/  IMAD.HI.U32 R38, R13, 0x7f000001, R8 ;  /* 0x7f0000010d267827 */ /* 0x000fe200078e0008 */
[----:B------:R-:W-:-:S03]  /*2e9c0*/  ISETP.GE.U32.AND P0, PT, R14, 0x7f000001, PT ;  /* 0x7f0000010e00780c */ /* 0x000fc60003f06070 */
[----:B------:R-:W-:-:S04]  /*2e9d0*/  IMAD.WIDE.U32 R8, R0, R7, RZ ;  /* 0x0000000700087225 */ /* 0x000fc800078e00ff */
[----:B------:R-:W-:-:S04]  /*2e9e0*/  IMAD.WIDE.U32 R12, R12, R47, RZ ;  /* 0x0000002f0c0c7225 */ /* 0x000fc800078e00ff */
[----:B------:R-:W-:Y:S02]  /*2e9f0*/  IMAD R41, R8, 0x7effffff, RZ ;  /* 0x7effffff08297824 */ /* 0x000fe400078e02ff */
[----:B------:R-:W-:Y:S02]  /*2ea00*/  IMAD R39, R12, 0x7effffff, RZ ;  /* 0x7effffff0c277824 */ /* 0x000fe400078e02ff */
[----:B------:R-:W-:Y:S01]  /*2ea10*/  IMAD.WIDE.U32 R32, R0, R45, RZ ;  /* 0x0000002d00207225 */ /* 0x000fe200078e00ff */
[----:B------:R-:W-:-:S03]  /*2ea20*/  @P2 IADD3 R53, PT, PT, R53, -0x7f000001, RZ ;  /* 0x80ffffff35352810 */ /* 0x000fc60007ffe0ff */
[----:B------:R-:W-:Y:S01]  /*2ea30*/  IMAD.WIDE.U32 R10, R0, R43, RZ ;  /* 0x0000002b000a7225 */ /* 0x000fe200078e00ff */
[----:B------:R-:W-:-:S03]  /*2ea40*/  @P1 IADD3 R46, PT, PT, R46, -0x7f000001, RZ ;  /* 0x80ffffff2e2e1810 */ /* 0x000fc60007ffe0ff */
[----:B------:R-:W-:-:S04]  /*2ea50*/  IMAD.HI.U32 R41, R41, 0x7f000001, R8 ;  /* 0x7f00000129297827 */ /* 0x000fc800078e0008 */
[----:B------:R-:W-:-:S04]  /*2ea60*/  IMAD.HI.U32 R39, R39, 0x7f000001, R12 ;  /* 0x7f00000127277827 */ /* 0x000fc800078e000c */
[----:B------:R-:W-:Y:S01]  /*2ea70*/  IMAD R9, R32, 0x7effffff, RZ ;  /* 0x7effffff20097824 */ /* 0x000fe200078e02ff */
[----:B------:R-:W-:Y:S01]  /*2ea80*/  @P0 IADD3 R14, PT, PT, R14, -0x7f000001, RZ ;  /* 0x80ffffff0e0e0810 */ /* 0x000fe20007ffe0ff */
[----:B------:R-:W-:Y:S01]  /*2ea90*/  IMAD R49, R10, 0x7effffff, RZ ;  /* 0x7effffff0a317824 */ /* 0x000fe200078e02ff */
[----:B------:R-:W-:Y:S01]  /*2eaa0*/  ISETP.GE.U32.AND P6, PT, R39, 0x7f000001, PT ;  /* 0x7f0000012700780c */ /* 0x000fe20003fc6070 */
[----:B------:R-:W-:Y:S01]  /*2eab0*/  IMAD.HI.U32 R32, R9, 0x7f000001, R32 ;  /* 0x7f00000109207827 */ /* 0x000fe200078e0020 */
[----:B------:R-:W-:Y:S01]  /*2eac0*/  ISETP.GE.U32.AND P3, PT, R38, 0x7f000001, PT ;  /* 0x7f0000012600780c */ /* 0x000fe20003f66070 */
[----:B------:R-:W-:Y:S02]  /*2ead0*/  ISETP.GE.U32.AND P1, PT, R46, 0x7f000001, PT ;  /* 0x7f0000012e00780c */ /* 0x000fe40003f26070 */
[----:B------:R-:W-:Y:S01]  /*2eae0*/  IMAD.WIDE.U32 R8, R53, 0x5fffffa, RZ ;  /* 0x05fffffa35087825 */ /* 0x000fe200078e00ff */
[----:B------:R-:W-:-:S03]  /*2eaf0*/  ISETP.GE.U32.AND P4, PT, R14, 0x7f000001, PT ;  /* 0x7f0000010e00780c */ /* 0x000fc60003f86070 */
        /* <DEDUP_REMOVED lines=8> */
[----:B------:R-:W-:Y:S02]  /*2eb80*/  IMAD R9, R10, 0x7effffff, RZ ;  /* 0x7effffff0a097824 */ /* 0x000fe400078e02ff */
[----:B------:R-:W-:Y:S01]  /*2eb90*/  IMAD.HI.U32 R12, R33, 0x7f000001, R12 ;  /* 0x7f000001210c7827 */ /* 0x000fe200078e000c */
[----:B------:R-:W-:Y:S02]  /*2eba0*/  @P6 IADD3 R39, PT, PT, R39, -0x7f000001, RZ ;  /* 0x80ffffff27276810 */ /* 0x000fe40007ffe0ff */
[----:B------:R-:W-:Y:S01]  /*2ebb0*/  @P3 IADD3 R38, PT, PT, R38, -0x7f000001, RZ ;  /* 0x80ffffff26263810 */ /* 0x000fe20007ffe0ff */
[----:B------:R-:W-:Y:S01]  /*2ebc0*/  IMAD.HI.U32 R10, R9, 0x7f000001, R10 ;  /* 0x7f000001090a7827 */ /* 0x000fe200078e000a */
[----:B------:R-:W-:Y:S01]  /*2ebd0*/  @P1 IADD3 R46, PT, PT, R46, -0x7f000001, RZ ;  /* 0x80ffffff2e2e1810 */ /* 0x000fe20007ffe0ff */
[----:B------:R-:W-:Y:S01]  /*2ebe0*/  ISETP.GE.U32.AND P1, PT, R12, 0x7f000001, PT ;  /* 0x7f0000010c00780c */ /* 0x000fe20003f26070 */
[----:B------:R-:W-:Y:S01]  /*2ebf0*/  @P4 IADD3 R14, PT, PT, R14, -0x7f000001, RZ ;  /* 0x80ffffff0e0e4810 */ /* 0x000fe20007ffe0ff */
[----:B------:R-:W-:Y:S01]  /*2ec00*/  ISETP.GE.U32.AND P0, PT, R32, 0x7f000001, PT ;  /* 0x7f0000012000780c */ /* 0x000fe20003f06070 */
[----:B------:R-:W-:Y:S01]  /*2ec10*/  @P5 IADD3 R41, PT, PT, R41, -0x7f000001, RZ ;  /* 0x80ffffff29295810 */ /* 0x000fe20007ffe0ff */
[----:B------:R-:W-:Y:S01]  /*2ec20*/  ISETP.GE.U32.AND P3, PT, R39, 0x7f000001, PT ;  /* 0x7f0000012700780c */ /* 0x000fe20003f66070 */
[----:B------:R-:W-:Y:S01]  /*2ec30*/  ISETP.GE.U32.AND P4, PT, R10, 0x7f000001, PT ;  /* 0x7f0000010a00780c */ /* 0x000fe20003f86070 */
[----:B------:R-:W-:Y:S01]  /*2ec40*/  ISETP.GE.U32.AND P6, PT, R38, 0x7f000001, PT ;  /* 0x7f0000012600780c */ /* 0x000fe20003fc6070 */
[----:B------:R-:W-:Y:S01]  /*2ec50*/  ISETP.GE.U32.AND P5, PT, R53, 0x7f000001, PT ;  /* 0x7f0000013500780c */ /* 0x000fe20003fa6070 */
[----:B------:R-:W-:-:S02]  /*2ec60*/  @P2 IADD3 R49, PT, PT, R49, -0x7f000001, RZ ;  /* 0x80ffffff31312810 */ /* 0x000fc40007ffe0ff */
[----:B------:R-:W-:Y:S01]  /*2ec70*/  IADD3 R0, PT, PT, R14, R41, RZ ;  /* 0x000000290e007210 */ /* 0x000fe20007ffe0ff */
[----:B------:R-:W-:Y:S01]  /*2ec80*/  IMAD.WIDE.U32 R8, R40, R7, RZ ;  /* 0x0000000728087225 */ /* 0x000fe200078e00ff */
[----:B------:R-:W-:Y:S02]  /*2ec90*/  IADD3 R14, PT, PT, R46, R49, RZ ;  /* 0x000000312e0e7210 */ /* 0x000fe40007ffe0ff */
[----:B------:R-:W-:Y:S01]  /*2eca0*/  @P1 IADD3 R12, PT, PT, R12, -0x7f000001, RZ ;  /* 0x80ffffff0c0c1810 */ /* 0x000fe20007ffe0ff */
[----:B------:R-:W-:Y:S01]  /*2ecb0*/  IMAD.WIDE.U32 R40, R40, R43, RZ ;  /* 0x0000002b28287225 */ /* 0x000fe200078e00ff */
[----:B------:R-:W-:Y:S02]  /*2ecc0*/  @P0 IADD3 R32, PT, PT, R32, -0x7f000001, RZ ;  /* 0x80ffffff20200810 */ /* 0x000fe40007ffe0ff */
[----:B------:R-:W-:Y:S01]  /*2ecd0*/  @P3 IADD3 R39, PT, PT, R39, -0x7f000001, RZ ;  /* 0x80ffffff27273810 */ /* 0x000fe20007ffe0ff */
[----:B------:R-:W-:Y:S01]  /*2ece0*/  ISETP.GE.U32.AND P1, PT, R14, 0x7f000001, PT ;  /* 0x7f0000010e00780c */ /* 0x000fe20003f26070 */
[----:B------:R-:W-:Y:S01]  /*2ecf0*/  IMAD R11, R8, 0x7effffff, RZ ;  /* 0x7effffff080b7824 */ /* 0x000fe200078e02ff */
[----:B------:R-:W-:-:S02]  /*2ed00*/  @P4 IADD3 R10, PT, PT, R10, -0x7f000001, RZ ;  /* 0x80ffffff0a0a4810 */ /* 0x000fc40007ffe0ff */
[----:B------:R-:W-:Y:S02]  /*2ed10*/  @P6 IADD3 R38, PT, PT, R38, -0x7f000001, RZ ;  /* 0x80ffffff26266810 */ /* 0x000fe40007ffe0ff */
[----:B------:R-:W-:Y:S01]  /*2ed20*/  @P5 IADD3 R53, PT, PT, R53, -0x7f000001, RZ ;  /* 0x80ffffff35355810 */ /* 0x000fe20007ffe0ff */
[----:B------:R-:W-:Y:S01]  /*2ed30*/  IMAD R13, R40, 0x7effffff, RZ ;  /* 0x7effffff280d7824 */ /* 0x000fe200078e02ff */
[----:B------:R-:W-:Y:S01]  /*2ed40*/  IADD3 R32, PT, PT, R39, R32, RZ ;  /* 0x0000002027207210 */ /* 0x000fe20007ffe0ff */
[----:B------:R-:W-:Y:S01]  /*2ed50*/  IMAD.HI.U32 R49, R11, 0x7f000001, R8 ;  /* 0x7f0000010b317827 */ /* 0x000fe200078e0008 */
[----:B------:R-:W-:-:S03]  /*2ed60*/  IADD3 R33, PT, PT, R38, R53, RZ ;  /* 0x0000003526217210 */ /* 0x000fc60007ffe0ff */
[----:B------:R-:W-:-:S04]  /*2ed70*/  IMAD.WIDE.U32 R8, R10, 0x5fffffa, RZ ;  /* 0x05fffffa0a087825 */ /* 0x000fc800078e00ff */
[----:B------:R-:W-:Y:S02]  /*2ed80*/  IMAD R39, R10, 0x6, RZ ;  /* 0x000000060a277824 */ /* 0x000fe400078e02ff */
[----:B------:R-:W-:-:S04]  /*2ed90*/  IMAD.WIDE.U32 R10, R12, 0x5fffffa, RZ ;  /* 0x05fffffa0c0a7825 */ /* 0x000fc800078e00ff */
[----:B------:R-:W-:Y:S01]  /*2eda0*/  IMAD.HI.U32 R53, R13, 0x7f000001, R40 ;  /* 0x7f0000010d357827 */ /* 0x000fe200078e0028 */
[----:B------:R-:W-:-:S03]  /*2edb0*/  @P1 IADD3 R14, PT, PT, R14, -0x7f000001, RZ ;  /* 0x80ffffff0e0e1810 */ /* 0x000fc60007ffe0ff */
[----:B------:R-:W-:Y:S01]  /*2edc0*/  IMAD R41, R12, 0x6, RZ ;  /* 0x000000060c297824 */ /* 0x000fe200078e02ff */
[----:B------:R-:W-:Y:S01]  /*2edd0*/  ISETP.GE.U32.AND P2, PT, R53, 0x7f000001, PT ;  /* 0x7f0000013500780c */ /* 0x000fe20003f46070 */
[----:B------:R-:W-:Y:S01]  /*2ede0*/  IMAD.HI.U32 R38, R39, 0x7f000001, R8 ;  /* 0x7f00000127267827 */ /* 0x000fe200078e0008 */
[----:B------:R-:W-:-:S03]  /*2edf0*/  ISETP.GE.U32.AND P1, PT, R0, 0x7f000001, PT ;  /* 0x7f0000010000780c */ /* 0x000fc60003f26070 */
[----:B------:R-:W-:Y:S01]  /*2ee00*/  IMAD.WIDE.U32 R12, R35, R45, RZ ;  /* 0x0000002d230c7225 */ /* 0x000fe200078e00ff */
[----:B------:R-:W-:-:S03]  /*2ee10*/  ISETP.GE.U32.AND P0, PT, R49, 0x7f000001, PT ;  /* 0x7f0000013100780c */ /* 0x000fc60003f06070 */
[----:B------:R-:W-:-:S04]  /*2ee20*/  IMAD.WIDE.U32 R8, R35, R43, RZ ;  /* 0x0000002b23087225 */ /* 0x000fc800078e00ff */
[----:B------:R-:W-:-:S04]  /*2ee30*/  IMAD.HI.U32 R45, R41, 0x7f000001, R10 ;  /* 0x7f000001292d7827 */ /* 0x000fc800078e000a */
[----:B------:R-:W-:-:S04]  /*2ee40*/  IMAD.WIDE.U32 R10, R35, R47, RZ ;  /* 0x0000002f230a7225 */ /* 0x000fc800078e00ff */
[----:B------:R-:W-:Y:S02]  /*2ee50*/  IMAD R41, R12, 0x7effffff, RZ ;  /* 0x7effffff0c297824 */ /* 0x000fe400078e02ff */
[----:B------:R-:W-:Y:S02]  /*2ee60*/  IMAD R39, R8, 0x7effffff, RZ ;  /* 0x7effffff08277824 */ /* 0x000fe400078e02ff */
[----:B------:R-:W-:Y:S02]  /*2ee70*/  IMAD R43, R10, 0x7effffff, RZ ;  /* 0x7effffff0a2b7824 */ /* 0x000fe400078e02ff */
[----:B------:R-:W-:-:S04]  /*2ee80*/  IMAD.HI.U32 R40, R41, 0x7f000001, R12 ;  /* 0x7f00000129287827 */ /* 0x000fc800078e000c */
[----:B------:R-:W-:Y:S01]  /*2ee90*/  IMAD.HI.U32 R39, R39, 0x7f000001, R8 ;  /* 0x7f00000127277827 */ /* 0x000fe200078e0008 */
[----:B------:R-:W-:-:S03]  /*2eea0*/  ISETP.GE.U32.AND P4, PT, R40, 0x7f000001, PT ;  /* 0x7f0000012800780c */ /* 0x000fc60003f86070 */
[----:B------:R-:W-:Y:S01]  /*2eeb0*/  IMAD.HI.U32 R43, R43, 0x7f000001, R10 ;  /* 0x7f0000012b2b7827 */ /* 0x000fe200078e000a */
        /* <DEDUP_REMOVED lines=8> */
[----:B------:R-:W-:Y:S01]  /*2ef40*/  ISETP.GE.U32.AND P6, PT, R38, 0x7f000001, PT ;  /* 0x7f0000012600780c */ /* 0x000fe20003fc6070 */
[----:B------:R-:W-:Y:S01]  /*2ef50*/  IMAD.WIDE.U32 R8, R35, R7, RZ ;  /* 0x0000000723087225 */ /* 0x000fe200078e00ff */
[----:B------:R-:W-:-:S02]  /*2ef60*/  IADD3 R76, PT, PT, R87, R76, RZ ;  /* 0x0000004c574c7210 */ /* 0x000fc40007ffe0ff */
[----:B------:R-:W-:Y:S01]  /*2ef70*/  IADD3 R60, PT, PT, R60, R65, RZ ;  /* 0x000000413c3c7210 */ /* 0x000fe20007ffe0ff */
[----:B------:R-:W-:Y:S01]  /*2ef80*/  IMAD R7, R8, 0x7effffff, RZ ;  /* 0x7effffff08077824 */ /* 0x000fe200078e02ff */
[----:B------:R-:W-:Y:S02]  /*2ef90*/  IADD3 R42, PT, PT, R42, R59, RZ ;  /* 0x0000003b2a2a7210 */ /* 0x000fe40007ffe0ff */
[----:B------:R-:W-:Y:S02]  /*2efa0*/  @P4 IADD3 R40, PT, PT, R40, -0x7f000001, RZ ;  /* 0x80ffffff28284810 */ /* 0x000fe40007ffe0ff */
[----:B------:R-:W-:Y:S01]  /*2efb0*/  @P3 IADD3 R45, PT, PT, R45, -0x7f000001, RZ ;  /* 0x80ffffff2d2d3810 */ /* 0x000fe20007ffe0ff */
[----:B------:R-:W-:Y:S01]  /*2efc0*/  IMAD.HI.U32 R41, R7, 0x7f000001, R8 ;  /* 0x7f00000107297827 */ /* 0x000fe200078e0008 */
[----:B------:R-:W-:Y:S01]  /*2efd0*/  @P5 IADD3 R39, PT, PT, R39, -0x7f000001, RZ ;  /* 0x80ffffff27275810 */ /* 0x000fe20007ffe0ff */
[----:B------:R-:W-:Y:S01]  /*2efe0*/  ISETP.GE.U32.AND P3, PT, R69, 0x7f000001, PT ;  /* 0x7f0000014500780c */ /* 0x000fe20003f66070 */
        /* <DEDUP_REMOVED lines=9> */
[----:B------:R-:W-:Y:S01]  /*2f080*/  IMAD.WIDE.U32 R10, R40, 0x5fffffa, RZ ;  /* 0x05fffffa280a7825 */ /* 0x000fe200078e00ff */
[----:B------:R-:W-:-:S03]  /*2f090*/  ISETP.GE.U32.AND P1, PT, R41, 0x7f000001, PT ;  /* 0x7f0000012900780c */ /* 0x000fc60003f26070 */
[----:B------:R-:W-:-:S04]  /*2f0a0*/  IMAD.WIDE.U32 R8, R39, 0x5fffffa, RZ ;  /* 0x05fffffa27087825 */ /* 0x000fc800078e00ff */
[----:B------:R-:W-:Y:S02]  /*2f0b0*/  IMAD R35, R40, 0x6, RZ ;  /* 0x0000000628237824 */ /* 0x000fe400078e02ff */
[----:B------:R-:W-:Y:S02]  /*2f0c0*/  IMAD R7, R39, 0x6, RZ ;  /* 0x0000000627077824 */ /* 0x000fe400078e02ff */
[----:B------:R-:W-:Y:S01]  /*2f0d0*/  IMAD.WIDE.U32 R12, R43, 0x5fffffa, RZ ;  /* 0x05fffffa2b0c7825 */ /* 0x000fe200078e00ff */
[----:B------:R-:W-:Y:S02]  /*2f0e0*/  IADD3 R0, PT, PT, R0, R45, RZ ;  /* 0x0000002d00007210 */ /* 0x000fe40007ffe0ff */
[----:B------:R-:W-:Y:S01]  /*2f0f0*/  IADD3 R33, PT, PT, R33, R38, RZ ;  /* 0x0000002621217210 */ /* 0x000fe20007ffe0ff */
[----:B------:R-:W-:Y:S02]  /*2f100*/  IMAD R39, R43, 0x6, RZ ;  /* 0x000000062b277824 */ /* 0x000fe400078e02ff */
[----:B------:R-:W-:Y:S01]  /*2f110*/  IMAD.HI.U32 R35, R35, 0x7f000001, R10 ;  /* 0x7f00000123237827 */ /* 0x000fe200078e000a */
[----:B------:R-:W-:-:S03]  /*2f120*/  IADD3 R14, PT, PT, R14, R49, RZ ;  /* 0x000000310e0e7210 */ /* 0x000fc60007ffe0ff */
[----:B------:R-:W-:Y:S01]  /*2f130*/  IMAD.HI.U32 R38, R7, 0x7f000001, R8 ;  /* 0x7f00000107267827 */ /* 0x000fe200078e0008 */
[----:B------:R-:W-:Y:S02]  /*2f140*/  IADD3 R32, PT, PT, R32, R53, RZ ;  /* 0x0000003520207210 */ /* 0x000fe40007ffe0ff */
[----:B------:R-:W-:Y:S02]  /*2f150*/  @P5 IADD3 R76, PT, PT, R76, -0x7f000001, RZ ;  /* 0x80ffffff4c4c5810 */ /* 0x000fe40007ffe0ff */
[----:B------:R-:W-:Y:S01]  /*2f160*/  @P3 IADD3 R69, PT, PT, R69, -0x7f000001, RZ ;  /* 0x80ffffff45453810 */ /* 0x000fe20007ffe0ff */
[----:B------:R-:W-:Y:S01]  /*2f170*/  IMAD.HI.U32 R13, R39, 0x7f000001, R12 ;  /* 0x7f000001270d7827 */ /* 0x000fe200078e000c */
[----:B------:R-:W-:Y:S02]  /*2f180*/  @P2 IADD3 R60, PT, PT, R60, -0x7f000001, RZ ;  /* 0x80ffffff3c3c2810 */ /* 0x000fe40007ffe0ff */
[----:B------:R-:W-:Y:S01]  /*2f190*/  @P4 IADD3 R44, PT, PT, R44, -0x7f000001, RZ ;  /* 0x80ffffff2c2c4810 */ /* 0x000fe20007ffe0ff */
[----:B------:R-:W-:Y:S01]  /*2f1a0*/  ISETP.GE.U32.AND P5, PT, R35, 0x7f000001, PT ;  /* 0x7f0000012300780c */ /* 0x000fe20003fa6070 */
        /* <DEDUP_REMOVED lines=9> */
[----:B------:R-:W-:Y:S01]  /*2f240*/  IMAD.WIDE.U32 R8, R76, R181, RZ ;  /* 0x000000b54c087225 */ /* 0x000fe200078e00ff */
[----:B------:R-:W-:-:S03]  /*2f250*/  @P5 IADD3 R35, PT, PT, R35, -0x7f000001, RZ ;  /* 0x80ffffff23235810 */ /* 0x000fc60007ffe0ff */
[----:B------:R-:W-:Y:S01]  /*2f260*/  IMAD R7, R8, 0x7effffff, RZ ;  /* 0x7effffff08077824 */ /* 0x000fe200078e02ff */
[----:B------:R-:W-:Y:S01]  /*2f270*/  @P3 IADD3 R0, PT, PT, R0, -0x7f000001, RZ ;  /* 0x80ffffff00003810 */ /* 0x000fe20007ffe0ff */
[----:B------:R-:W-:Y:S01]  /*2f280*/  IMAD.WIDE.U32 R10, R44, R182, RZ ;  /* 0x000000b62c0a7225 */ /* 0x000fe200078e00ff */
[----:B------:R-:W-:Y:S02]  /*2f290*/  @P4 IADD3 R38, PT, PT, R38, -0x7f000001, RZ ;  /* 0x80ffffff26264810 */ /* 0x000fe40007ffe0ff */
[----:B------:R-:W-:Y:S01]  /*2f2a0*/  @P2 IADD3 R33, PT, PT, R33, -0x7f000001, RZ ;  /* 0x80ffffff21212810 */ /* 0x000fe20007ffe0ff */
[----:B------:R-:W-:Y:S01]  /*2f2b0*/  IMAD.HI.U32 R46, R7, 0x7f000001, R8 ;  /* 0x7f000001072e7827 */ /* 0x000fe200078e0008 */
[----:B------:R-:W-:Y:S02]  /*2f2c0*/  @P6 IADD3 R13, PT, PT, R13, -0x7f000001, RZ ;  /* 0x80ffffff0d0d6810 */ /* 0x000fe40007ffe0ff */
[----:B------:R-:W-:Y:S02]  /*2f2d0*/  @P0 IADD3 R14, PT, PT, R14, -0x7f000001, RZ ;  /* 0x80ffffff0e0e0810 */ /* 0x000fe40007ffe0ff */
[----:B------:R-:W-:Y:S01]  /*2f2e0*/  @P1 IADD3 R32, PT, PT, R32, -0x7f000001, RZ ;  /* 0x80ffffff20201810 */ /* 0x000fe20007ffe0ff */
[----:B------:R-:W-:Y:S01]  /*2f2f0*/  IMAD R7, R10, 0x7effffff, RZ ;  /* 0x7effffff0a077824 */ /* 0x000fe200078e02ff */
[----:B------:R-:W-:-:S02]  /*2f300*/  IADD3 R39, PT, PT, R0, R35, RZ ;  /* 0x0000002300277210 */ /* 0x000fc40007ffe0ff */
[----:B------:R-:W-:Y:S02]  /*2f310*/  IADD3 R35, PT, PT, R33, R38, RZ ;  /* 0x0000002621237210 */ /* 0x000fe40007ffe0ff */
[----:B------:R-:W-:Y:S01]  /*2f320*/  IADD3 R14, PT, PT, R14, R13, RZ ;  /* 0x0000000d0e0e7210 */ /* 0x000fe20007ffe0ff */
[----:B------:R-:W-:Y:S01]  /*2f330*/  IMAD.HI.U32 R49, R7, 0x7f000001, R10 ;  /* 0x7f00000107317827 */ /* 0x000fe200078e000a */
[----:B------:R-:W-:Y:S01]  /*2f340*/  IADD3 R7, PT, PT, R32, R41, RZ ;  /* 0x0000002920077210 */ /* 0x000fe20007ffe0ff */
[----:B------:R-:W-:Y:S01]  /*2f350*/  ISETP.GE.U32.AND P2, PT, R39, 0x7f000001, PT ;  /* 0x7f0000012700780c */ /* 0x000fe20003f46070 */
[----:B------:R-:W-:Y:S01]  /*2f360*/  ISETP.GE.U32.AND P1, PT, R35, 0x7f000001, PT ;  /* 0x7f0000012300780c */ /* 0x000fe20003f26070 */
[----:B------:R-:W-:Y:S02]  /*2f370*/  ISETP.GE.U32.AND P3, PT, R14, 0x7f000001, PT ;  /* 0x7f0000010e00780c */ /* 0x000fe40003f66070 */
[----:B------:R-:W-:Y:S01]  /*2f380*/  ISETP.GE.U32.AND P0, PT, R7, 0x7f000001, PT ;  /* 0x7f0000010700780c */ /* 0x000fe20003f06070 */
[----:B------:R-:W-:-:S04]  /*2f390*/  IMAD.WIDE.U32 R32, R44, R181, RZ ;  /* 0x000000b52c207225 */ /* 0x000fc800078e00ff */
[----:B------:R-:W-:-:S04]  /*2f3a0*/  IMAD R45, R32, 0x7effffff, RZ ;  /* 0x7effffff202d7824 */ /* 0x000fc800078e02ff */
[----:B------:R-:W-:Y:S02]  /*2f3b0*/  @P2 IADD3 R39, PT, PT, R39, -0x7f000001, RZ ;  /* 0x80ffffff27272810 */ /* 0x000fe40007ffe0ff */
[----:B------:R-:W-:Y:S02]  /*2f3c0*/  @P1 IADD3 R35, PT, PT, R35, -0x7f000001, RZ ;  /* 0x80ffffff23231810 */ /* 0x000fe40007ffe0ff */
[----:B------:R-:W-:Y:S01]  /*2f3d0*/  @P3 IADD3 R14, PT, PT, R14, -0x7f000001, RZ ;  /* 0x80ffffff0e0e3810 */ /* 0x000fe20007ffe0ff */
[----:B------:R-:W-:Y:S01]  /*2f3e0*/  IMAD.HI.U32 R48, R45, 0x7f000001, R32 ;  /* 0x7f0000012d307827 */ /* 0x000fe200078e0020 */
[----:B------:R-:W-:Y:S02]  /*2f3f0*/  @P0 IADD3 R7, PT, PT, R7, -0x7f000001, RZ ;  /* 0x80ffffff07070810 */ /* 0x000fe40007ffe0ff */
[----:B--2---:R-:W-:Y:S02]  /*2f400*/  IADD3 R6, PT, PT, R39, R6, RZ ;  /* 0x0000000627067210 */ /* 0x004fe40007ffe0ff */
[----:B------:R-:W-:-:S02]  /*2f410*/  IADD3 R32, PT, PT, R35, R34, RZ ;  /* 0x0000002223207210 */ /* 0x000fc40007ffe0ff */
[----:B------:R-:W-:Y:S02]  /*2f420*/  IADD3 R34, PT, PT, R14, R5, RZ ;  /* 0x000000050e227210 */ /* 0x000fe40007ffe0ff */
[----:B------:R-:W-:Y:S01]  /*2f430*/  IADD3 R38, PT, PT, R7, R4, RZ ;  /* 0x0000000407267210 */ /* 0x000fe20007ffe0ff */
[----:B------:R-:W-:Y:S01]  /*2f440*/  ISETP.GE.U32.AND P1, PT, R6, 0x7f000001, PT ;  /* 0x7f0000010600780c */ /* 0x000fe20003f26070 */
[----:B------:R-:W-:Y:S01]  /*2f450*/  ISETP.GE.U32.AND P0, PT, R32, 0x7f000001, PT ;  /* 0x7f0000012000780c */ /* 0x000fe20003f06070 */
[----:B------:R-:W-:Y:S01]  /*2f460*/  ISETP.GE.U32.AND P2, PT, R34, 0x7f000001, PT ;  /* 0x7f0000012200780c */ /* 0x000fe20003f46070 */
[----:B------:R-:W-:Y:S01]  /*2f470*/  IMAD.WIDE.U32 R10, R76, R185, RZ ;  /* 0x000000b94c0a7225 */ /* 0x000fe200078e00ff */
[----:B------:R-:W-:-:S03]  /*2f480*/  ISETP.GE.U32.AND P3, PT, R38, 0x7f000001, PT ;  /* 0x7f0000012600780c */ /* 0x000fc60003f66070 */
[----:B------:R-:W-:Y:S01]  /*2f490*/  IMAD.WIDE.U32 R8, R76, R182, RZ ;  /* 0x000000b64c087225 */ /* 0x000fe200078e00ff */
[----:B------:R0:W-:Y:S03]  /*2f4a0*/  STL [R1+0x114], R6 ;  /* 0x0001140601007387 */ /* 0x0001e60000100800 */
[----:B------:R-:W-:Y:S02]  /*2f4b0*/  IMAD R43, R10, 0x7effffff, RZ ;  /* 0x7effffff0a2b7824 */ /* 0x000fe400078e02ff */
[----:B------:R-:W-:Y:S01]  /*2f4c0*/  IMAD R41, R8, 0x7effffff, RZ ;  /* 0x7effffff08297824 */ /* 0x000fe200078e02ff */
[----:B------:R1:W-:Y:S01]  /*2f4d0*/  STL [R1+0x118], R34 ;  /* 0x0001182201007387 */ /* 0x0003e20000100800 */
[----:B------:R-:W-:-:S03]  /*2f4e0*/  IMAD.HI.U32 R47, R43, 0x7f000001, R10 ;  /* 0x7f0000012b2f7827 */ /* 0x000fc600078e000a */
[----:B------:R2:W-:Y:S01]  /*2f4f0*/  STL [R1+0x110], R32 ;  /* 0x0001102001007387 */ /* 0x0005e20000100800 */
[----:B------:R-:W-:Y:S01]  /*2f500*/  IMAD.HI.U32 R43, R41, 0x7f000001, R8 ;  /* 0x7f000001292b7827 */ /* 0x000fe200078e0008 */
[----:B0-----:R-:W-:-:S03]  /*2f510*/  @P1 IADD3 R6, PT, PT, R6, -0x7f000001, RZ ;  /* 0x80ffffff06061810 */ /* 0x001fc60007ffe0ff */
[----:B------:R-:W-:Y:S01]  /*2f520*/  IMAD.WIDE.U32 R8, R44, R221, RZ ;  /* 0x000000dd2c087225 */ /* 0x000fe200078e00ff */
[----:B------:R0:W-:Y:S01]  /*2f530*/  STL [R1+0x11c], R38 ;  /* 0x00011c2601007387 */ /* 0x0001e20000100800 */
[----:B-1----:R-:W-:Y:S02]  /*2f540*/  @P2 IADD3 R34, PT, PT, R34, -0x7f000001, RZ ;  /* 0x80ffffff22222810 */ /* 0x002fe40007ffe0ff */
[----:B--2---:R-:W-:Y:S01]  /*2f550*/  @P0 IADD3 R32, PT, PT, R32, -0x7f000001, RZ ;  /* 0x80ffffff20200810 */ /* 0x004fe20007ffe0ff */
[----:B------:R-:W-:Y:S01]  /*2f560*/  IMAD R33, R8, 0x7effffff, RZ ;  /* 0x7effffff08217824 */ /* 0x000fe200078e02ff */
[----:B0-----:R-:W-:-:S03]  /*2f570*/  @P3 IADD3 R38, PT, PT, R38, -0x7f000001, RZ ;  /* 0x80ffffff26263810 */ /* 0x001fc60007ffe0ff */
[----:B------:R-:W-:Y:S01]  /*2f580*/  STL [R1+0x110], R32 ;  /* 0x0001102001007387 */ /* 0x000fe20000100800 */
[----:B------:R-:W-:-:S03]  /*2f590*/  IMAD.HI.U32 R53, R33, 0x7f000001, R8 ;  /* 0x7f00000121357827 */ /* 0x000fc600078e0008 */
[----:B------:R-:W-:Y:S04]  /*2f5a0*/  STL [R1+0x114], R6 ;  /* 0x0001140601007387 */ /* 0x000fe80000100800 */
[----:B------:R-:W-:Y:S04]  /*2f5b0*/  STL [R1+0x118], R34 ;  /* 0x0001182201007387 */ /* 0x000fe80000100800 */
[----:B------:R0:W-:Y:S04]  /*2f5c0*/  STL [R1+0x11c], R38 ;  /* 0x00011c2601007387 */ /* 0x0001e80000100800 */
[----:B------:R-:W2:Y:S01]  /*2f5d0*/  LD.E R8, desc[UR14][R36.64+0xb0] ;  /* 0x0000b00e24087980 */ /* 0x000ea2000c101900 */
[----:B------:R-:W-:Y:S01]  /*2f5e0*/  IADD3 R42, PT, PT, R42, R69, RZ ;  /* 0x000000452a2a7210 */ /* 0x000fe20007ffe0ff */
[----:B------:R-:W-:Y:S01]  /*2f5f0*/  IMAD.WIDE.U32 R12, R76, R221, RZ ;  /* 0x000000dd4c0c7225 */ /* 0x000fe200078e00ff */
[----:B------:R-:W-:Y:S01]  /*2f600*/  IADD3 R60, PT, PT, R60, R55, RZ ;  /* 0x000000373c3c7210 */ /* 0x000fe20007ffe0ff */
[----:B------:R-:W3:Y:S04]  /*2f610*/  LD.E R40, desc[UR14][R36.64+0xb8] ;  /* 0x0000b80e24287980 */ /* 0x000ee8000c101900 */
[----:B0-----:R-:W4:Y:S01]  /*2f620*/  LD.E R38, desc[UR14][R36.64+0xb4] ;  /* 0x0000b40e24267980 */ /* 0x001f22000c101900 */
[----:B------:R-:W-:Y:S01]  /*2f630*/  ISETP.GE.U32.AND P4, PT, R42, 0x7f000001, PT ;  /* 0x7f0000012a00780c */ /* 0x000fe20003f86070 */
[----:B------:R-:W-:-:S04]  /*2f640*/  IMAD.WIDE.U32 R4, R44, R185, RZ ;  /* 0x000000b92c047225 */ /* 0x000fc800078e00ff */
[----:B------:R-:W-:Y:S02]  /*2f650*/  IMAD R11, R12, 0x7effffff, RZ ;  /* 0x7effffff0c0b7824 */ /* 0x000fe400078e02ff */
[----:B------:R-:W-:Y:S01]  /*2f660*/  IMAD R7, R4, 0x7effffff, RZ ;  /* 0x7effffff04077824 */ /* 0x000fe200078e02ff */
[----:B------:R-:W-:Y:S01]  /*2f670*/  ISETP.GE.U32.AND P0, PT, R60, 0x7f000001, PT ;  /* 0x7f0000013c00780c */ /* 0x000fe20003f06070 */
[----:B------:R-:W-:-:S04]  /*2f680*/  IMAD.HI.U32 R45, R11, 0x7f000001, R12 ;  /* 0x7f0000010b2d7827 */ /* 0x000fc800078e000c */
[----:B------:R-:W-:Y:S01]  /*2f690*/  @P4 IADD3 R42, PT, PT, R42, -0x7f000001, RZ ;  /* 0x80ffffff2a2a4810 */ /* 0x000fe20007ffe0ff */
[----:B------:R-:W-:-:S04]  /*2f6a0*/  IMAD.HI.U32 R44, R7, 0x7f000001, R4 ;  /* 0x7f000001072c7827 */ /* 0x000fc800078e0004 */
[----:B------:R-:W-:-:S04]  /*2f6b0*/  IMAD.WIDE.U32 R12, R42, R185, RZ ;  /* 0x000000b92a0c7225 */ /* 0x000fc800078e00ff */
[----:B------:R-:W-:-:S04]  /*2f6c0*/  IMAD.WIDE.U32 R4, R15, R51, RZ ;  /* 0x000000330f047225 */ /* 0x000fc800078e00ff */
[----:B------:R-:W-:-:S04]  /*2f6d0*/  IMAD.WIDE.U32 R10, R42, R182, RZ ;  /* 0x000000b62a0a7225 */ /* 0x000fc800078e00ff */
[----:B------:R-:W-:Y:S02]  /*2f6e0*/  IMAD R39, R12, 0x7effffff, RZ ;  /* 0x7effffff0c277824 */ /* 0x000fe400078e02ff */
[----:B------:R-:W-:Y:S01]  /*2f6f0*/  IMAD R0, R4, 0x7effffff, RZ ;  /* 0x7effffff04007824 */ /* 0x000fe200078e02ff */
[----:B------:R-:W-:Y:S01]  /*2f700*/  IADD3 R64, PT, PT, R123, R64, RZ ;  /* 0x000000407b407210 */ /* 0x000fe20007ffe0ff */
[----:B------:R-:W-:Y:S02]  /*2f710*/  IMAD R35, R10, 0x7effffff, RZ ;  /* 0x7effffff0a237824 */ /* 0x000fe400078e02ff */
[----:B------:R-:W-:Y:S01]  /*2f720*/  IMAD.HI.U32 R55, R39, 0x7f000001, R12 ;  /* 0x7f00000127377827 */ /* 0x000fe200078e000c */
[----:B------:R-:W-:-:S03]  /*2f730*/  ISETP.GE.U32.AND P4, PT, R53, 0x7f000001, PT ;  /* 0x7f0000013500780c */ /* 0x000fc60003f86070 */
[----:B------:R-:W-:Y:S01]  /*2f740*/  IMAD.HI.U32 R7, R0, 0x7f000001, R4 ;  /* 0x7f00000100077827 */ /* 0x000fe200078e0004 */
[----:B------:R-:W-:-:S03]  /*2f750*/  @P0 IADD3 R60, PT, PT, R60, -0x7f000001, RZ ;  /* 0x80ffffff3c3c0810 */ /* 0x000fc60007ffe0ff */
[----:B------:R-:W-:Y:S01]  /*2f760*/  IMAD.WIDE.U32 R12, R42, R181, RZ ;  /* 0x000000b52a0c7225 */ /* 0x000fe200078e00ff */
[----:B------:R-:W-:-:S03]  /*2f770*/  ISETP.GE.U32.AND P2, PT, R7, 0x7f000001, PT ;  /* 0x7f0000010700780c */ /* 0x000fc60003f46070 */
[----:B------:R-:W-:Y:S01]  /*2f780*/  IMAD.WIDE.U32 R14, R42, R221, RZ ;  /* 0x000000dd2a0e7225 */ /* 0x000fe200078e00ff */
[----:B------:R-:W-:-:S03]  /*2f790*/  ISETP.GE.U32.AND P0, PT, R64, 0x7f000001, PT ;  /* 0x7f0000014000780c */ /* 0x000fc60003f06070 */
[----:B------:R-:W-:Y:S01]  /*2f7a0*/  IMAD.HI.U32 R61, R35, 0x7f000001, R10 ;  /* 0x7f000001233d7827 */ /* 0x000fe200078e000a */
[----:B------:R-:W-:Y:S01]  /*2f7b0*/  ISETP.GE.U32.AND P3, PT, R56, 0x7f000001, PT ;  /* 0x7f0000013800780c */ /* 0x000fe20003f66070 */
[----:B------:R-:W-:Y:S01]  /*2f7c0*/  @P4 IADD3 R53, PT, PT, R53, -0x7f000001, RZ ;  /* 0x80ffffff35354810 */ /* 0x000fe20007ffe0ff */
[----:B------:R-:W-:Y:S01]  /*2f7d0*/  ISETP.GE.U32.AND P5, PT, R55, 0x7f000001, PT ;  /* 0x7f0000013700780c */ /* 0x000fe20003fa6070 */
[----:B------:R-:W-:Y:S01]  /*2f7e0*/  IMAD.WIDE.U32 R10, R16, R51, RZ ;  /* 0x00000033100a7225 */ /* 0x000fe200078e00ff */
[----:B------:R0:W2:Y:S03]  /*2f7f0*/  LD.E R42, desc[UR14][R36.64+0xbc] ;  /* 0x0000bc0e242a7980 */ /* 0x0000a6000c101900 */
[----:B------:R-:W-:Y:S01]  /*2f800*/  IMAD R4, R12, 0x7effffff, RZ ;  /* 0x7effffff0c047824 */ /* 0x000fe200078e02ff */
[----:B------:R-:W-:Y:S01]  /*2f810*/  @P2 IADD3 R7, PT, PT, R7, -0x7f000001, RZ ;  /* 0x80ffffff07072810 */ /* 0x000fe20007ffe0ff */
[----:B------:R-:W-:Y:S01]  /*2f820*/  IMAD R5, R14, 0x7effffff, RZ ;  /* 0x7effffff0e057824 */ /* 0x000fe200078e02ff */
[----:B------:R-:W-:Y:S01]  /*2f830*/  @P0 IADD3 R64, PT, PT, R64, -0x7f000001, RZ ;  /* 0x80ffffff40400810 */ /* 0x000fe20007ffe0ff */
[----:B------:R-:W-:Y:S01]  /*2f840*/  IMAD R0, R10, 0x7effffff, RZ ;  /* 0x7effffff0a007824 */ /* 0x000fe200078e02ff */
[----:B------:R-:W2:Y:S01]  /*2f850*/  LDL R16, [R1+0x114] ;  /* 0x0001140001107983 */ /* 0x000ea20000100800 */
[----:B------:R-:W-:-:S04]  /*2f860*/  IMAD.HI.U32 R13, R4, 0x7f000001, R12 ;  /* 0x7f000001040d7827 */ /* 0x000fc800078e000c */
[----:B------:R-:W-:-:S04]  /*2f870*/  IMAD.HI.U32 R12, R5, 0x7f000001, R14 ;  /* 0x7f000001050c7827 */ /* 0x000fc800078e000e */
[----:B------:R-:W-:-:S04]  /*2f880*/  IMAD.WIDE.U32 R4, R60, R182, RZ ;  /* 0x000000b63c047225 */ /* 0x000fc800078e00ff */
[----:B------:R-:W-:-:S04]  /*2f890*/  IMAD.HI.U32 R113, R0, 0x7f000001, R10 ;  /* 0x7f00000100717827 */ /* 0x000fc800078e000a */
[----:B------:R-:W-:-:S04]  /*2f8a0*/  IMAD.WIDE.U32 R10, R60, R181, RZ ;  /* 0x000000b53c0a7225 */ /* 0x000fc800078e00ff */
[----:B------:R-:W-:Y:S01]  /*2f8b0*/  IMAD R9, R4, 0x7effffff, RZ ;  /* 0x7effffff04097824 */ /* 0x000fe200078e02ff */
[----:B------:R-:W-:Y:S01]  /*2f8c0*/  ISETP.GE.U32.AND P1, PT, R113, 0x7f000001, PT ;  /* 0x7f0000017100780c */ /* 0x000fe20003f26070 */
[----:B------:R-:W-:-:S04]  /*2f8d0*/  IMAD.WIDE.U32 R14, R60, R185, RZ ;  /* 0x000000b93c0e7225 */ /* 0x000fc800078e00ff */
[----:B------:R-:W-:-:S04]  /*2f8e0*/  IMAD.WIDE.U32 R32, R60, R221, RZ ;  /* 0x000000dd3c207225 */ /* 0x000fc800078e00ff */
[----:B------:R-:W-:Y:S02]  /*2f8f0*/  IMAD R35, R10, 0x7effffff, RZ ;  /* 0x7effffff0a237824 */ /* 0x000fe400078e02ff */
[----:B------:R-:W-:Y:S01]  /*2f900*/  IMAD.HI.U32 R60, R9, 0x7f000001, R4 ;  /* 0x7f000001093c7827 */ /* 0x000fe200078e0004 */
[----:B------:R-:W-:-:S03]  /*2f910*/  @P3 IADD3 R56, PT, PT, R56, -0x7f000001, RZ ;  /* 0x80ffffff38383810 */ /* 0x000fc60007ffe0ff */
[----:B------:R-:W-:Y:S01]  /*2f920*/  IMAD.WIDE.U32 R4, R53, 0x5fffffa, RZ ;  /* 0x05fffffa35047825 */ /* 0x000fe200078e00ff */
[----:B------:R-:W-:-:S03]  /*2f930*/  ISETP.GE.U32.AND P3, PT, R54, 0x7f000001, PT ;  /* 0x7f0000013600780c */ /* 0x000fc60003f66070 */
[----:B------:R-:W-:-:S04]  /*2f940*/  IMAD.HI.U32 R35, R35, 0x7f000001, R10 ;  /* 0x7f00000123237827 */ /* 0x000fc800078e000a */
[----:B------:R-:W-:Y:S02]  /*2f950*/  IMAD R9, R53, 0x6, RZ ;  /* 0x0000000635097824 */ /* 0x000fe400078e02ff */
[----:B------:R-:W-:-:S04]  /*2f960*/  IMAD.WIDE.U32 R10, R7, R64, RZ ;  /* 0x00000040070a7225 */ /* 0x000fc800078e00ff */
[----:B------:R-:W-:-:S04]  /*2f970*/  IMAD.HI.U32 R34, R9, 0x7f000001, R4 ;  /* 0x7f00000109227827 */ /* 0x000fc800078e0004 */
[----:B------:R-:W-:-:S04]  /*2f980*/  IMAD.WIDE.U32 R56, R7, R56, RZ ;  /* 0x0000003807387225 */ /* 0x000fc800078e00ff */
[----:B------:R-:W-:Y:S01]  /*2f990*/  IMAD R9, R10, 0x7effffff, RZ ;  /* 0x7effffff0a097824 */ /* 0x000fe200078e02ff */
[----:B------:R-:W-:Y:S01]  /*2f9a0*/  @P1 IADD3 R113, PT, PT, R113, -0x7f000001, RZ ;  /* 0x80ffffff71711810 */ /* 0x000fe20007ffe0ff */
[----:B------:R-:W-:Y:S02]  /*2f9b0*/  IMAD R5, R56, 0x7effffff, RZ ;  /* 0x7effffff38057824 */ /* 0x000fe400078e02ff */
[----:B------:R-:W-:Y:S01]  /*2f9c0*/  IMAD.HI.U32 R10, R9, 0x7f000001, R10 ;  /* 0x7f000001090a7827 */ /* 0x000fe200078e000a */
[----:B------:R-:W-:-:S03]  /*2f9d0*/  @P5 IADD3 R55, PT, PT, R55, -0x7f000001, RZ ;  /* 0x80ffffff37375810 */ /* 0x000fc60007ffe0ff */
[----:B------:R-:W-:Y:S01]  /*2f9e0*/  IMAD.HI.U32 R56, R5, 0x7f000001, R56 ;  /* 0x7f00000105387827 */ /* 0x000fe200078e0038 */
[----:B------:R-:W-:Y:S01]  /*2f9f0*/  ISETP.GE.U32.AND P1, PT, R10, 0x7f000001, PT ;  /* 0x7f0000010a00780c */ /* 0x000fe20003f26070 */
[----:B------:R-:W-:Y:S02]  /*2fa00*/  @P3 IADD3 R54, PT, PT, R54, -0x7f000001, RZ ;  /* 0x80ffffff36363810 */ /* 0x000fe40007ffe0ff */
[----:B------:R-:W-:Y:S02]  /*2fa10*/  IMAD R39, R14, 0x7effffff, RZ ;  /* 0x7effffff0e277824 */ /* 0x000fe400078e02ff */
[----:B------:R-:W-:Y:S02]  /*2fa20*/  IMAD R41, R32, 0x7effffff, RZ ;  /* 0x7effffff20297824 */ /* 0x000fe400078e02ff */
[----:B------:R-:W-:Y:S01]  /*2fa30*/  IMAD.WIDE.U32 R52, R113, R52, RZ ;  /* 0x0000003471347225 */ /* 0x000fe200078e00ff */
[----:B------:R-:W-:Y:S01]  /*2fa40*/  ISETP.GE.U32.AND P0, PT, R56, 0x7f000001, PT ;  /* 0x7f0000013800780c */ /* 0x000fe20003f06070 */
[----:B------:R-:W-:-:S02]  /*2fa50*/  ISETP.GE.U32.AND P2, PT, R62, 0x7f000001, PT ;  /* 0x7f0000013e00780c */ /* 0x000fc40003f46070 */
[----:B------:R-:W-:-:S04]  /*2fa60*/  IMAD.HI.U32 R39, R39, 0x7f000001, R14 ;  /* 0x7f00000127277827 */ /* 0x000fc800078e000e */
[----:B------:R-:W-:-:S04]  /*2fa70*/  IMAD.HI.U32 R32, R41, 0x7f000001, R32 ;  /* 0x7f00000129207827 */ /* 0x000fc800078e0020 */
[----:B------:R-:W-:-:S04]  /*2fa80*/  IMAD.WIDE.U32 R58, R113, R58, RZ ;  /* 0x0000003a713a7225 */ /* 0x000fc800078e00ff */
[----:B------:R-:W-:Y:S02]  /*2fa90*/  IMAD R11, R52, 0x7effffff, RZ ;  /* 0x7effffff340b7824 */ /* 0x000fe400078e02ff */
[----:B------:R-:W-:-:S04]  /*2faa0*/  IMAD.WIDE.U32 R14, R55, 0x5fffffa, RZ ;  /* 0x05fffffa370e7825 */ /* 0x000fc800078e00ff */
[----:B------:R-:W-:Y:S02]  /*2fab0*/  IMAD R33, R55, 0x6, RZ ;  /* 0x0000000637217824 */ /* 0x000fe400078e02ff */
[----:B------:R-:W-:-:S04]  /*2fac0*/  IMAD.WIDE.U32 R54, R7, R54, RZ ;  /* 0x0000003607367225 */ /* 0x000fc800078e00ff */
[----:B------:R-:W-:Y:S02]  /*2fad0*/  IMAD R9, R58, 0x7effffff, RZ ;  /* 0x7effffff3a097824 */ /* 0x000fe400078e02ff */
[----:B------:R-:W-:Y:S01]  /*2fae0*/  IMAD.HI.U32 R53, R11, 0x7f000001, R52 ;  /* 0x7f0000010b357827 */ /* 0x000fe200078e0034 */
[----:B------:R-:W-:-:S03]  /*2faf0*/  @P1 IADD3 R10, PT, PT, R10, -0x7f000001, RZ ;  /* 0x80ffffff0a0a1810 */ /* 0x000fc60007ffe0ff */
[----:B------:R-:W-:Y:S01]  /*2fb00*/  IMAD R5, R54, 0x7effffff, RZ ;  /* 0x7effffff36057824 */ /* 0x000fe200078e02ff */
[----:B------:R-:W-:Y:S01]  /*2fb10*/  ISETP.GE.U32.AND P4, PT, R53, 0x7f000001, PT ;  /* 0x7f0000013500780c */ /* 0x000fe20003f86070 */
[----:B------:R-:W-:Y:S01]  /*2fb20*/  IMAD.HI.U32 R59, R9, 0x7f000001, R58 ;  /* 0x7f000001093b7827 */ /* 0x000fe200078e003a */
[----:B------:R-:W-:-:S03]  /*2fb30*/  @P0 IADD3 R56, PT, PT, R56, -0x7f000001, RZ ;  /* 0x80ffffff38380810 */ /* 0x000fc60007ffe0ff */
[----:B------:R-:W-:Y:S01]  /*2fb40*/  IMAD.HI.U32 R54, R5, 0x7f000001, R54 ;  /* 0x7f00000105367827 */ /* 0x000fe200078e0036 */
[----:B------:R-:W-:-:S03]  /*2fb50*/  ISETP.GE.U32.AND P5, PT, R59, 0x7f000001, PT ;  /* 0x7f0000013b00780c */ /* 0x000fc60003fa6070 */
[----:B------:R-:W-:Y:S01]  /*2fb60*/  IMAD.WIDE.U32 R50, R113, R50, RZ ;  /* 0x0000003271327225 */ /* 0x000fe200078e00ff */
[----:B------:R-:W-:Y:S01]  /*2fb70*/  ISETP.GE.U32.AND P3, PT, R10, 0x7f000001, PT ;  /* 0x7f0000010a00780c */ /* 0x000fe20003f66070 */
[----:B------:R-:W-:Y:S01]  /*2fb80*/  @P2 IADD3 R62, PT, PT, R62, -0x7f000001, RZ ;  /* 0x80ffffff3e3e2810 */ /* 0x000fe20007ffe0ff */
[----:B------:R-:W-:Y:S01]  /*2fb90*/  ISETP.GE.U32.AND P6, PT, R54, 0x7f000001, PT ;  /* 0x7f0000013600780c */ /* 0x000fe20003fc6070 */
[----:B------:R-:W-:Y:S01]  /*2fba0*/  IMAD R11, R50, 0x7effffff, RZ ;  /* 0x7effffff320b7824 */ /* 0x000fe200078e02ff */
[----:B------:R-:W-:Y:S01]  /*2fbb0*/  ISETP.GE.U32.AND P0, PT, R56, 0x7f000001, PT ;  /* 0x7f0000013800780c */ /* 0x000fe20003f06070 */
[----:B------:R-:W-:Y:S02]  /*2fbc0*/  ISETP.GE.U32.AND P1, PT, R12, 0x7f000001, PT ;  /* 0x7f0000010c00780c */ /* 0x000fe40003f26070 */
[----:B------:R-:W-:Y:S01]  /*2fbd0*/  IMAD.HI.U32 R11, R11, 0x7f000001, R50 ;  /* 0x7f0000010b0b7827 */ /* 0x000fe200078e0032 */
[----:B------:R-:W-:-:S03]  /*2fbe0*/  @P4 IADD3 R53, PT, PT, R53, -0x7f000001, RZ ;  /* 0x80ffffff35354810 */ /* 0x000fc60007ffe0ff */
[----:B------:R-:W-:Y:S01]  /*2fbf0*/  IMAD.WIDE.U32 R62, R7, R62, RZ ;  /* 0x0000003e073e7225 */ /* 0x000fe200078e00ff */
[----:B------:R-:W-:Y:S01]  /*2fc00*/  ISETP.GE.U32.AND P2, PT, R35, 0x7f000001, PT ;  /* 0x7f0000012300780c */ /* 0x000fe20003f46070 */
[----:B------:R-:W-:Y:S02]  /*2fc10*/  ISETP.GE.U32.AND P4, PT, R11, 0x7f000001, PT ;  /* 0x7f0000010b00780c */ /* 0x000fe40003f86070 */
[----:B------:R-:W-:Y:S01]  /*2fc20*/  IMAD R5, R62, 0x7effffff, RZ ;  /* 0x7effffff3e057824 */ /* 0x000fe200078e02ff */
[----:B------:R-:W-:Y:S02]  /*2fc30*/  @P5 IADD3 R59, PT, PT, R59, -0x7f000001, RZ ;  /* 0x80ffffff3b3b5810 */ /* 0x000fe40007ffe0ff */
[----:B------:R-:W-:Y:S01]  /*2fc40*/  @P3 IADD3 R10, PT, PT, R10, -0x7f000001, RZ ;  /* 0x80ffffff0a0a3810 */ /* 0x000fe20007ffe0ff */
[----:B------:R-:W-:Y:S01]  /*2fc50*/  ISETP.GE.U32.AND P5, PT, R53, 0x7f000001, PT ;  /* 0x7f0000013500780c */ /* 0x000fe20003fa6070 */
[----:B------:R-:W-:Y:S01]  /*2fc60*/  ISETP.GE.U32.AND P3, PT, R39, 0x7f000001, PT ;  /* 0x7f0000012700780c */ /* 0x000fe20003f66070 */
[----:B------:R-:W-:Y:S01]  /*2fc70*/  IMAD.HI.U32 R62, R5, 0x7f000001, R62 ;  /* 0x7f000001053e7827 */ /* 0x000fe200078e003e */
[----:B------:R-:W-:-:S02]  /*2fc80*/  @P6 IADD3 R54, PT, PT, R54, -0x7f000001, RZ ;  /* 0x80ffffff36366810 */ /* 0x000fc40007ffe0ff */
[----:B------:R-:W-:Y:S01]  /*2fc90*/  @P0 IADD3 R56, PT, PT, R56, -0x7f000001, RZ ;  /* 0x80ffffff38380810 */ /* 0x000fe20007ffe0ff */
[----:B------:R-:W-:Y:S01]  /*2fca0*/  ISETP.GE.U32.AND P0, PT, R59, 0x7f000001, PT ;  /* 0x7f0000013b00780c */ /* 0x000fe20003f06070 */
[----:B------:R-:W-:Y:S01]  /*2fcb0*/  @P1 IADD3 R12, PT, PT, R12, -0x7f000001, RZ ;  /* 0x80ffffff0c0c1810 */ /* 0x000fe20007ffe0ff */
[----:B------:R-:W-:Y:S01]  /*2fcc0*/  ISETP.GE.U32.AND P6, PT, R62, 0x7f000001, PT ;  /* 0x7f0000013e00780c */ /* 0x000fe20003fc6070 */
        /* <DEDUP_REMOVED lines=11> */
[----:B------:R-:W-:Y:S02]  /*2fd80*/  @P6 IADD3 R62, PT, PT, R62, -0x7f000001, RZ ;  /* 0x80ffffff3e3e6810 */ /* 0x000fe40007ffe0ff */
[----:B------:R-:W-:Y:S01]  /*2fd90*/  @P1 IADD3 R54, PT, PT, R54, -0x7f000001, RZ ;  /* 0x80ffffff36361810 */ /* 0x000fe20007ffe0ff */
[C---:B------:R-:W-:Y:S01]  /*2fda0*/  IMAD.WIDE.U32 R6, R35.reuse, 0x5fffffa, RZ ;  /* 0x05fffffa23067825 */ /* 0x040fe200078e00ff */
[----:B------:R-:W-:Y:S02]  /*2fdb0*/  @P2 IADD3 R56, PT, PT, R56, -0x7f000001, RZ ;  /* 0x80ffffff38382810 */ /* 0x000fe40007ffe0ff */
[----:B------:R-:W-:Y:S01]  /*2fdc0*/  @P4 IADD3 R46, PT, PT, R46, -0x7f000001, RZ ;  /* 0x80ffffff2e2e4810 */ /* 0x000fe20007ffe0ff */
[----:B------:R-:W-:Y:S01]  /*2fdd0*/  IMAD R9, R35, 0x6, RZ ;  /* 0x0000000623097824 */ /* 0x000fe200078e02ff */
[----:B------:R-:W-:Y:S01]  /*2fde0*/  ISETP.GE.U32.AND P1, PT, R62, 0x7f000001, PT ;  /* 0x7f0000013e00780c */ /* 0x000fe20003f26070 */
[----:B------:R-:W-:Y:S01]  /*2fdf0*/  ISETP.GE.U32.AND P2, PT, R54, 0x7f000001, PT ;  /* 0x7f0000013600780c */ /* 0x000fe20003f46070 */
[----:B------:R-:W-:Y:S01]  /*2fe00*/  IMAD.WIDE.U32 R112, R113, R112, RZ ;  /* 0x0000007071707225 */ /* 0x000fe200078e00ff */
[----:B------:R-:W-:Y:S01]  /*2fe10*/  ISETP.GE.U32.AND P6, PT, R32, 0x7f000001, PT ;  /* 0x7f0000012000780c */ /* 0x000fe20003fc6070 */
[----:B------:R-:W-:-:S02]  /*2fe20*/  @P5 IADD3 R10, PT, PT, R10, -0x7f000001, RZ ;  /* 0x80ffffff0a0a5810 */ /* 0x000fc40007ffe0ff */
[----:B------:R-:W-:Y:S01]  /*2fe30*/  @P3 IADD3 R47, PT, PT, R47, -0x7f000001, RZ ;  /* 0x80ffffff2f2f3810 */ /* 0x000fe20007ffe0ff */
[----:B------:R-:W-:Y:S01]  /*2fe40*/  IMAD.HI.U32 R14, R33, 0x7f000001, R14 ;  /* 0x7f000001210e7827 */ /* 0x000fe200078e000e */
[----:B------:R-:W-:-:S03]  /*2fe50*/  ISETP.GE.U32.AND P5, PT, R46, 0x7f000001, PT ;  /* 0x7f0000012e00780c */ /* 0x000fc60003fa6070 */
[----:B------:R-:W-:Y:S01]  /*2fe60*/  IMAD.HI.U32 R33, R9, 0x7f000001, R6 ;  /* 0x7f00000109217827 */ /* 0x000fe200078e0006 */
[----:B------:R-:W-:-:S03]  /*2fe70*/  @P0 IADD3 R45, PT, PT, R45, -0x7f000001, RZ ;  /* 0x80ffffff2d2d0810 */ /* 0x000fc60007ffe0ff */
[----:B------:R-:W-:Y:S02]  /*2fe80*/  IMAD R7, R112, 0x7effffff, RZ ;  /* 0x7effffff70077824 */ /* 0x000fe400078e02ff */
[C---:B------:R-:W-:Y:S01]  /*2fe90*/  IMAD.WIDE.U32 R4, R12.reuse, 0x5fffffa, RZ ;  /* 0x05fffffa0c047825 */ /* 0x040fe200078e00ff */
[----:B------:R-:W-:Y:S01]  /*2fea0*/  ISETP.GE.U32.AND P0, PT, R47, 0x7f000001, PT ;  /* 0x7f0000012f00780c */ /* 0x000fe20003f06070 */
[----:B------:R-:W-:Y:S02]  /*2feb0*/  ISETP.GE.U32.AND P4, PT, R49, 0x7f000001, PT ;  /* 0x7f0000013100780c */ /* 0x000fe40003f86070 */
[----:B------:R-:W-:Y:S02]  /*2fec0*/  IMAD R15, R12, 0x6, RZ ;  /* 0x000000060c0f7824 */ /* 0x000fe400078e02ff */
[----:B------:R-:W-:Y:S01]  /*2fed0*/  IMAD.HI.U32 R12, R7, 0x7f000001, R112 ;  /* 0x7f000001070c7827 */ /* 0x000fe200078e0070 */
[----:B------:R-:W-:Y:S02]  /*2fee0*/  @P1 IADD3 R62, PT, PT, R62, -0x7f000001, RZ ;  /* 0x80ffffff3e3e1810 */ /* 0x000fe40007ffe0ff */
[----:B------:R-:W-:Y:S01]  /*2fef0*/  @P2 IADD3 R54, PT, PT, R54, -0x7f000001, RZ ;  /* 0x80ffffff36362810 */ /* 0x000fe20007ffe0ff */
[----:B------:R-:W-:Y:S01]  /*2ff00*/  IMAD.HI.U32 R15, R15, 0x7f000001, R4 ;  /* 0x7f0000010f0f7827 */ /* 0x000fe200078e0004 */
[----:B------:R-:W-:Y:S01]  /*2ff10*/  ISETP.GE.U32.AND P1, PT, R12, 0x7f000001, PT ;  /* 0x7f0000010c00780c */ /* 0x000fe20003f26070 */
[----:B------:R-:W-:-:S02]  /*2ff20*/  ISETP.GE.U32.AND P2, PT, R44, 0x7f000001, PT ;  /* 0x7f0000012c00780c */ /* 0x000fc40003f46070 */
[C---:B------:R-:W-:Y:S01]  /*2ff30*/  IMAD.WIDE.U32 R4, R39.reuse, 0x5fffffa, RZ ;  /* 0x05fffffa27047825 */ /* 0x040fe200078e00ff */
[----:B------:R-:W-:Y:S02]  /*2ff40*/  @P6 IADD3 R32, PT, PT, R32, -0x7f000001, RZ ;  /* 0x80ffffff20206810 */ /* 0x000fe40007ffe0ff */
[----:B------:R-:W-:Y:S01]  /*2ff50*/  @P5 IADD3 R46, PT, PT, R46, -0x7f000001, RZ ;  /* 0x80ffffff2e2e5810 */ /* 0x000fe20007ffe0ff */
[----:B------:R-:W-:Y:S01]  /*2ff60*/  IMAD R9, R39, 0x6, RZ ;  /* 0x0000000627097824 */ /* 0x000fe200078e02ff */
[----:B------:R-:W-:Y:S01]  /*2ff70*/  ISETP.GE.U32.AND P5, PT, R43, 0x7f000001, PT ;  /* 0x7f0000012b00780c */ /* 0x000fe20003fa6070 */
[----:B------:R-:W-:Y:S02]  /*2ff80*/  ISETP.GE.U32.AND P3, PT, R48, 0x7f000001, PT ;  /* 0x7f0000013000780c */ /* 0x000fe40003f66070 */
[----:B0-----:R-:W-:Y:S01]  /*2ff90*/  IMAD.HI.U32 R36, R9, 0x7f000001, R4 ;  /* 0x7f00000109247827 */ /* 0x001fe200078e0004 */
[----:B------:R-:W-:Y:S02]  /*2ffa0*/  @P0 IADD3 R47, PT, PT, R47, -0x7f000001, RZ ;  /* 0x80ffffff2f2f0810 */ /* 0x000fe40007ffe0ff */
[----:B------:R-:W-:-:S02]  /*2ffb0*/  @P4 IADD3 R49, PT, PT, R49, -0x7f000001, RZ ;  /* 0x80ffffff31314810 */ /* 0x000fc40007ffe0ff */
[----:B------:R-:W-:Y:S01]  /*2ffc0*/  @P1 IADD3 R12, PT, PT, R12, -0x7f000001, RZ ;  /* 0x80ffffff0c0c1810 */ /* 0x000fe20007ffe0ff */
[C---:B------:R-:W-:Y:S01]  /*2ffd0*/  IMAD.WIDE.U32 R4, R32.reuse, 0x5fffffa, RZ ;  /* 0x05fffffa20047825 */ /* 0x040fe200078e00ff */
[----:B------:R-:W-:Y:S01]  /*2ffe0*/  ISETP.GE.U32.AND P0, PT, R53, 0x7f000001, PT ;  /* 0x7f0000013500780c */ /* 0x000fe20003f06070 */
[----:B------:R-:W-:Y:S02]  /*2fff0*/  ISETP.GE.U32.AND P4, PT, R59, 0x7f000001, PT ;  /* 0x7f0000013b00780c */ /* 0x000fe40003f86070 */
[----:B------:R-:W-:Y:S01]  /*30000*/  IMAD R7, R32, 0x6, RZ ;  /* 0x0000000620077824 */ /* 0x000fe200078e02ff */
[----:B------:R-:W-:Y:S01]  /*30010*/  @P2 IADD3 R44, PT, PT, R44, -0x7f000001, RZ ;  /* 0x80ffffff2c2c2810 */ /* 0x000fe20007ffe0ff */
[----:B------:R-:W-:Y:S01]  /*30020*/  ISETP.GE.U32.AND P1, PT, R11, 0x7f000001, PT ;  /* 0x7f0000010b00780c */ /* 0x000fe20003f26070 */
[----:B------:R-:W3:Y:S01]  /*30030*/  LDL R9, [R1+0x118] ;  /* 0x0001180001097983 */ /* 0x000ee20000100800 */
[----:B------:R-:W-:Y:S01]  /*30040*/  IMAD.HI.U32 R37, R7, 0x7f000001, R4 ;  /* 0x7f00000107257827 */ /* 0x000fe200078e0004 */
[----:B------:R-:W-:Y:S01]  /*30050*/  IADD3 R4, PT, PT, R46, R49, RZ ;  /* 0x000000312e047210 */ /* 0x000fe20007ffe0ff */
[----:B------:R-:W-:Y:S01]  /*30060*/  ISETP.GE.U32.AND P2, PT, R62, 0x7f000001, PT ;  /* 0x7f0000013e00780c */ /* 0x000fe20003f46070 */
[----:B------:R-:W3:Y:S01]  /*30070*/  LDL R49, [R1+0x110] ;  /* 0x0001100001317983 */ /* 0x000ee20000100800 */
[----:B------:R-:W-:-:S02]  /*30080*/  @P5 IADD3 R43, PT, PT, R43, -0x7f000001, RZ ;  /* 0x80ffffff2b2b5810 */ /* 0x000fc40007ffe0ff */
[----:B------:R-:W-:Y:S01]  /*30090*/  @P3 IADD3 R48, PT, PT, R48, -0x7f000001, RZ ;  /* 0x80ffffff30303810 */ /* 0x000fe20007ffe0ff */
[----:B------:R-:W3:Y:S01]  /*300a0*/  LDL R32, [R1+0x11c] ;  /* 0x00011c0001207983 */ /* 0x000ee20000100800 */
[----:B------:R-:W-:Y:S01]  /*300b0*/  ISETP.GE.U32.AND P6, PT, R45, 0x7f000001, PT ;  /* 0x7f0000012d00780c */ /* 0x000fe20003fc6070 */
[----:B------:R-:W-:Y:S02]  /*300c0*/  @P0 IADD3 R53, PT, PT, R53, -0x7f000001, RZ ;  /* 0x80ffffff35350810 */ /* 0x000fe40007ffe0ff */
[----:B------:R-:W-:Y:S01]  /*300d0*/  @P4 IADD3 R59, PT, PT, R59, -0x7f000001, RZ ;  /* 0x80ffffff3b3b4810 */ /* 0x000fe20007ffe0ff */
[----:B------:R-:W-:Y:S01]  /*300e0*/  ISETP.GE.U32.AND P5, PT, R43, 0x7f000001, PT ;  /* 0x7f0000012b00780c */ /* 0x000fe20003fa6070 */
[----:B------:R-:W-:Y:S01]  /*300f0*/  ISETP.GE.U32.AND P0, PT, R34, 0x7f000001, PT ;  /* 0x7f0000012200780c */ /* 0x000fe20003f06070 */
[----:B------:R-:W-:Y:S01]  /*30100*/  ISETP.GE.U32.AND P4, PT, R10, 0x7f000001, PT ;  /* 0x7f0000010a00780c */ /* 0x000fe20003f86070 */
[----:B------:R-:W-:Y:S02]  /*30110*/  IADD3 R6, PT, PT, R47, R48, RZ ;  /* 0x000000302f067210 */ /* 0x000fe40007ffe0ff */
        /* <DEDUP_REMOVED lines=12> */
[----:B------:R-:W-:-:S02]  /*301e0*/  IADD3 R5, PT, PT, R43, R34, RZ ;  /* 0x000000222b057210 */ /* 0x000fc40007ffe0ff */
[----:B------:R-:W-:Y:S02]  /*301f0*/  @P3 IADD3 R12, PT, PT, R12, -0x7f000001, RZ ;  /* 0x80ffffff0c0c3810 */ /* 0x000fe40007ffe0ff */
[----:B------:R-:W-:Y:S02]  /*30200*/  @P1 IADD3 R6, PT, PT, R6, -0x7f000001, RZ ;  /* 0x80ffffff06061810 */ /* 0x000fe40007ffe0ff */
[----:B------:R-:W-:Y:S01]  /*30210*/  @P2 IADD3 R61, PT, PT, R61, -0x7f000001, RZ ;  /* 0x80ffffff3d3d2810 */ /* 0x000fe20007ffe0ff */
[----:B------:R-:W3:Y:S01]  /*30220*/  LDL.64 R34, [R1+0x100] ;  /* 0x0001000001227983 */ /* 0x000ee20000100a00 */
[----:B------:R-:W-:Y:S01]  /*30230*/  ISETP.GE.U32.AND P3, PT, R11, 0x7f000001, PT ;  /* 0x7f0000010b00780c */ /* 0x000fe20003f66070 */
[----:B------:R-:W-:Y:S01]  /*30240*/  ISETP.GE.U32.AND P1, PT, R62, 0x7f000001, PT ;  /* 0x7f0000013e00780c */ /* 0x000fe20003f26070 */
[----:B------:R-:W-:Y:S01]  /*30250*/  ISETP.GE.U32.AND P2, PT, R54, 0x7f000001, PT ;  /* 0x7f0000013600780c */ /* 0x000fe20003f46070 */
[----:B------:R-:W-:Y:S02]  /*30260*/  IADD3 R0, PT, PT, R45, R44, RZ ;  /* 0x0000002c2d007210 */ /* 0x000fe40007ffe0ff */
[----:B------:R-:W-:-:S02]  /*30270*/  @P6 IADD3 R56, PT, PT, R56, -0x7f000001, RZ ;  /* 0x80ffffff38386810 */ /* 0x000fc40007ffe0ff */
[----:B------:R-:W-:Y:S02]  /*30280*/  @P4 IADD3 R13, PT, PT, R13, -0x7f000001, RZ ;  /* 0x80ffffff0d0d4810 */ /* 0x000fe40007ffe0ff */
[----:B------:R-:W-:Y:S01]  /*30290*/  @P0 IADD3 R53, PT, PT, R53, -0x7f000001, RZ ;  /* 0x80ffffff35350810 */ /* 0x000fe20007ffe0ff */
[----:B------:R-:W-:Y:S01]  /*302a0*/  ISETP.GE.U32.AND P0, PT, R14, 0x7f000001, PT ;  /* 0x7f0000010e00780c */ /* 0x000fe20003f06070 */
        /* <DEDUP_REMOVED lines=8> */
[----:B------:R-:W-:-:S02]  /*30330*/  ISETP.GE.U32.AND P5, PT, R12, 0x7f000001, PT ;  /* 0x7f0000010c00780c */ /* 0x000fc40003fa6070 */
[----:B------:R-:W-:Y:S02]  /*30340*/  @P0 IADD3 R14, PT, PT, R14, -0x7f000001, RZ ;  /* 0x80ffffff0e0e0810 */ /* 0x000fe40007ffe0ff */
[----:B------:R-:W-:Y:S02]  /*30350*/  @P6 IADD3 R0, PT, PT, R0, -0x7f000001, RZ ;  /* 0x80ffffff00006810 */ /* 0x000fe40007ffe0ff */
[----:B------:R-:W-:Y:S01]  /*30360*/  @P4 IADD3 R56, PT, PT, R56, -0x7f000001, RZ ;  /* 0x80ffffff38384810 */ /* 0x000fe20007ffe0ff */
[----:B------:R-:W-:Y:S01]  /*30370*/  ISETP.GE.U32.AND P6, PT, R59, 0x7f000001, PT ;  /* 0x7f0000013b00780c */ /* 0x000fe20003fc6070 */
[----:B------:R-:W-:Y:S01]  /*30380*/  ISETP.GE.U32.AND P4, PT, R11, 0x7f000001, PT ;  /* 0x7f0000010b00780c */ /* 0x000fe20003f86070 */
[----:B------:R-:W-:Y:S01]  /*30390*/  ISETP.GE.U32.AND P0, PT, R62, 0x7f000001, PT ;  /* 0x7f0000013e00780c */ /* 0x000fe20003f06070 */
[----:B------:R-:W-:Y:S02]  /*303a0*/  @P3 IADD3 R10, PT, PT, R10, -0x7f000001, RZ ;  /* 0x80ffffff0a0a3810 */ /* 0x000fe40007ffe0ff */
[----:B------:R-:W-:-:S02]  /*303b0*/  @P1 IADD3 R4, PT, PT, R4, -0x7f000001, RZ ;  /* 0x80ffffff04041810 */ /* 0x000fc40007ffe0ff */
[----:B------:R-:W-:Y:S01]  /*303c0*/  @P2 IADD3 R15, PT, PT, R15, -0x7f000001, RZ ;  /* 0x80ffffff0f0f2810 */ /* 0x000fe20007ffe0ff */
[----:B------:R-:W-:Y:S01]  /*303d0*/  ISETP.GE.U32.AND P3, PT, R53, 0x7f000001, PT ;  /* 0x7f0000013500780c */ /* 0x000fe20003f66070 */
[----:B------:R-:W-:Y:S02]  /*303e0*/  IADD3 R7, PT, PT, R0, R13, RZ ;  /* 0x0000000d00077210 */ /* 0x000fe40007ffe0ff */
[----:B------:R-:W-:Y:S01]  /*303f0*/  @P5 IADD3 R12, PT, PT, R12, -0x7f000001, RZ ;  /* 0x80ffffff0c0c5810 */ /* 0x000fe20007ffe0ff */
[----:B------:R-:W-:Y:S01]  /*30400*/  ISETP.GE.U32.AND P5, PT, R5, 0x7f000001, PT ;  /* 0x7f0000010500780c */ /* 0x000fe20003fa6070 */
[----:B------:R-:W-:Y:S02]  /*30410*/  IADD3 R0, PT, PT, R56, UR7, RZ ;  /* 0x0000000738007c10 */ /* 0x000fe4000fffe0ff */
[----:B------:R-:W-:Y:S01]  /*30420*/  IADD3 R15, PT, PT, R4, R15, RZ ;  /* 0x0000000f040f7210 */ /* 0x000fe20007ffe0ff */
[----:B------:R-:W-:Y:S01]  /*30430*/  ISETP.GE.U32.AND P1, PT, R54, 0x7f000001, PT ;  /* 0x7f0000013600780c */ /* 0x000fe20003f26070 */
[----:B------:R-:W-:-:S02]  /*30440*/  @P6 IADD3 R59, PT, PT, R59, -0x7f000001, RZ ;  /* 0x80ffffff3b3b6810 */ /* 0x000fc40007ffe0ff */
[----:B------:R-:W-:Y:S02]  /*30450*/  @P4 IADD3 R11, PT, PT, R11, -0x7f000001, RZ ;  /* 0x80ffffff0b0b4810 */ /* 0x000fe40007ffe0ff */
[----:B------:R-:W-:Y:S01]  /*30460*/  @P0 IADD3 R62, PT, PT, R62, -0x7f000001, RZ ;  /* 0x80ffffff3e3e0810 */ /* 0x000fe20007ffe0ff */
[----:B------:R-:W-:Y:S01]  /*30470*/  ISETP.GE.U32.AND P6, PT, R12, 0x7f000001, PT ;  /* 0x7f0000010c00780c */ /* 0x000fe20003fc6070 */
[----:B------:R-:W-:Y:S01]  /*30480*/  ISETP.GE.U32.AND P4, PT, R0, 0x7f000001, PT ;  /* 0x7f0000010000780c */ /* 0x000fe20003f86070 */
[----:B------:R-:W-:Y:S01]  /*30490*/  IADD3 R10, PT, PT, R10, UR8, RZ ;  /* 0x000000080a0a7c10 */ /* 0x000fe2000fffe0ff */
[----:B------:R-:W-:Y:S01]  /*304a0*/  ISETP.GE.U32.AND P0, PT, R15, 0x7f000001, PT ;  /* 0x7f0000010f00780c */ /* 0x000fe20003f06070 */
[----:B------:R-:W-:Y:S01]  /*304b0*/  @P3 IADD3 R53, PT, PT, R53, -0x7f000001, RZ ;  /* 0x80ffffff35353810 */ /* 0x000fe20007ffe0ff */
[----:B------:R-:W-:Y:S02]  /*304c0*/  ISETP.GE.U32.AND P2, PT, R59, 0x7f000001, PT ;  /* 0x7f0000013b00780c */ /* 0x000fe40003f46070 */
[----:B------:R-:W-:Y:S01]  /*304d0*/  ISETP.GE.U32.AND P3, PT, R10, 0x7f000001, PT ;  /* 0x7f0000010a00780c */ /* 0x000fe20003f66070 */
[----:B------:R-:W-:Y:S01]  /*304e0*/  @P5 IADD3 R5, PT, PT, R5, -0x7f000001, RZ ;  /* 0x80ffffff05055810 */ /* 0x000fe20007ffe0ff */
[----:B------:R-:W-:Y:S01]  /*304f0*/  ISETP.GE.U32.AND P5, PT, R11, 0x7f000001, PT ;  /* 0x7f0000010b00780c */ /* 0x000fe20003fa6070 */
[----:B------:R-:W-:Y:S01]  /*30500*/  @P1 IADD3 R54, PT, PT, R54, -0x7f000001, RZ ;  /* 0x80ffffff36361810 */ /* 0x000fe20007ffe0ff */
[----:B------:R-:W-:Y:S01]  /*30510*/  ISETP.GE.U32.AND P1, PT, R36, 0x7f000001, PT ;  /* 0x7f0000012400780c */ /* 0x000fe20003f26070 */
[----:B------:R-:W-:-:S02]  /*30520*/  IADD3 R14, PT, PT, R5, R14, RZ ;  /* 0x0000000e050e7210 */ /* 0x000fc40007ffe0ff */
[----:B------:R-:W-:Y:S02]  /*30530*/  @P6 IADD3 R12, PT, PT, R12, -0x7f000001, RZ ;  /* 0x80ffffff0c0c6810 */ /* 0x000fe40007ffe0ff */
[----:B------:R-:W-:Y:S02]  /*30540*/  @P4 IADD3 R0, PT, PT, R0, -0x7f000001, RZ ;  /* 0x80ffffff00004810 */ /* 0x000fe40007ffe0ff */
[----:B------:R-:W-:Y:S01]  /*30550*/  @P0 IADD3 R15, PT, PT, R15, -0x7f000001, RZ ;  /* 0x80ffffff0f0f0810 */ /* 0x000fe20007ffe0ff */
[----:B------:R-:W-:Y:S01]  /*30560*/  ISETP.GE.U32.AND P4, PT, R60, 0x7f000001, PT ;  /* 0x7f0000013c00780c */ /* 0x000fe20003f86070 */
[----:B------:R-:W-:Y:S01]  /*30570*/  ISETP.GE.U32.AND P6, PT, R7, 0x7f000001, PT ;  /* 0x7f0000010700780c */ /* 0x000fe20003fc6070 */
[----:B------:R-:W-:Y:S01]  /*30580*/  IADD3 R5, PT, PT, R62, UR9, RZ ;  /* 0x000000093e057c10 */ /* 0x000fe2000fffe0ff */
[----:B------:R-:W-:Y:S01]  /*30590*/  ISETP.GE.U32.AND P0, PT, R37, 0x7f000001, PT ;  /* 0x7f0000012500780c */ /* 0x000fe20003f06070 */
[----:B------:R-:W-:Y:S02]  /*305a0*/  @P2 IADD3 R59, PT, PT, R59, -0x7f000001, RZ ;  /* 0x80ffffff3b3b2810 */ /* 0x000fe40007ffe0ff */
[----:B------:R-:W-:-:S02]  /*305b0*/  IADD3 R4, PT, PT, R54, UR6, RZ ;  /* 0x0000000636047c10 */ /* 0x000fc4000fffe0ff */
[----:B------:R-:W-:Y:S02]  /*305c0*/  @P3 IADD3 R10, PT, PT, R10, -0x7f000001, RZ ;  /* 0x80ffffff0a0a3810 */ /* 0x000fe40007ffe0ff */
[----:B------:R-:W-:Y:S01]  /*305d0*/  IADD3 R6, PT, PT, R6, R61, RZ ;  /* 0x0000003d06067210 */ /* 0x000fe20007ffe0ff */
[----:B------:R-:W-:Y:S01]  /*305e0*/  ISETP.GE.U32.AND P2, PT, R12, 0x7f000001, PT ;  /* 0x7f0000010c00780c */ /* 0x000fe20003f46070 */
[----:B------:R-:W-:Y:S01]  /*305f0*/  ISETP.GE.U32.AND P3, PT, R5, 0x7f000001, PT ;  /* 0x7f0000010500780c */ /* 0x000fe20003f66070 */
[----:B------:R-:W-:Y:S01]  /*30600*/  @P5 IADD3 R11, PT, PT, R11, -0x7f000001, RZ ;  /* 0x80ffffff0b0b5810 */ /* 0x000fe20007ffe0ff */
[----:B------:R-:W-:Y:S01]  /*30610*/  ISETP.GE.U32.AND P5, PT, R4, 0x7f000001, PT ;  /* 0x7f0000010400780c */ /* 0x000fe20003fa6070 */
[----:B------:R-:W-:Y:S02]  /*30620*/  @P1 IADD3 R36, PT, PT, R36, -0x7f000001, RZ ;  /* 0x80ffffff24241810 */ /* 0x000fe40007ffe0ff */
[----:B------:R-:W-:Y:S01]  /*30630*/  IADD3 R0, PT, PT, R0, R53, RZ ;  /* 0x0000003500007210 */ /* 0x000fe20007ffe0ff */
[----:B------:R-:W-:Y:S01]  /*30640*/  ISETP.GE.U32.AND P1, PT, R6, 0x7f000001, PT ;  /* 0x7f0000010600780c */ /* 0x000fe20003f26070 */
        /* <DEDUP_REMOVED lines=8> */
[----:B------:R-:W-:-:S02]  /*306d0*/  IADD3 R15, PT, PT, R15, R36, RZ ;  /* 0x000000240f0f7210 */ /* 0x000fc40007ffe0ff */
[----:B------:R-:W-:Y:S02]  /*306e0*/  @P5 IADD3 R4, PT, PT, R4, -0x7f000001, RZ ;  /* 0x80ffffff04045810 */ /* 0x000fe40007ffe0ff */
[----:B------:R-:W-:Y:S02]  /*306f0*/  IADD3 R36, PT, PT, R7, R60, RZ ;  /* 0x0000003c07247210 */ /* 0x000fe40007ffe0ff */
[----:B------:R-:W-:Y:S02]  /*30700*/  @P1 IADD3 R6, PT, PT, R6, -0x7f000001, RZ ;  /* 0x80ffffff06061810 */ /* 0x000fe40007ffe0ff */
[----:B------:R-:W-:Y:S01]  /*30710*/  IADD3 R5, PT, PT, R5, R12, RZ ;  /* 0x0000000c05057210 */ /* 0x000fe20007ffe0ff */
        /* <DEDUP_REMOVED lines=10> */
[----:B------:R-:W-:Y:S01]  /*307c0*/  IADD3 R10, PT, PT, R10, R11, RZ ;  /* 0x0000000b0a0a7210 */ /* 0x000fe20007ffe0ff */
[----:B------:R-:W-:Y:S01]  /*307d0*/  ISETP.GE.U32.AND P6, PT, R7, 0x7f000001, PT ;  /* 0x7f0000010700780c */ /* 0x000fe20003fc6070 */
[----:B------:R-:W-:-:S03]  /*307e0*/  @P1 IADD3 R15, PT, PT, R15, -0x7f000001, RZ ;  /* 0x80ffffff0f0f1810 */ /* 0x000fc60007ffe0ff */
[----:B------:R-:W-:Y:S01]  /*307f0*/  ISETP.GE.U32.AND P5, PT, R10, 0x7f000001, PT ;  /* 0x7f0000010a00780c */ /* 0x000fe20003fa6070 */
[----:B------:R-:W-:Y:S01]  /*30800*/  ISETP.GE.U32.AND P2, PT, R13, 0x7f000001, PT ;  /* 0x7f0000010d00780c */ /* 0x000fe20003f46070 */
[----:B------:R-:W-:Y:S02]  /*30810*/  @P4 IADD3 R5, PT, PT, R5, -0x7f000001, RZ ;  /* 0x80ffffff05054810 */ /* 0x000fe40007ffe0ff */
[----:B------:R-:W-:Y:S01]  /*30820*/  @P0 IADD3 R36, PT, PT, R36, -0x7f000001, RZ ;  /* 0x80ffffff24240810 */ /* 0x000fe20007ffe0ff */
[----:B------:R-:W-:Y:S01]  /*30830*/  ISETP.GE.U32.AND P1, PT, R15, R0, PT ;  /* 0x000000000f00720c */ /* 0x000fe20003f26070 */
[----:B------:R-:W-:-:S03]  /*30840*/  @P3 IADD3 R4, PT, PT, R4, -0x7f000001, RZ ;  /* 0x80ffffff04043810 */ /* 0x000fc60007ffe0ff */
[----:B------:R-:W-:Y:S01]  /*30850*/  ISETP.GE.U32.AND P3, PT, R36, R5, PT ;  /* 0x000000052400720c */ /* 0x000fe20003f66070 */
[----:B------:R-:W-:Y:S02]  /*30860*/  IADD3 R33, PT, PT, -R0, R15, RZ ;  /* 0x0000000f00217210 */ /* 0x000fe40007ffe1ff */
[----:B------:R-:W-:Y:S02]  /*30870*/  @P6 IADD3 R7, PT, PT, R7, -0x7f000001, RZ ;  /* 0x80ffffff07076810 */ /* 0x000fe40007ffe0ff */
[----:B------:R-:W-:Y:S02]  /*30880*/  @P5 IADD3 R10, PT, PT, R10, -0x7f000001, RZ ;  /* 0x80ffffff0a0a5810 */ /* 0x000fe40007ffe0ff */
[----:B------:R-:W-:Y:S02]  /*30890*/  @P2 IADD3 R13, PT, PT, R13, -0x7f000001, RZ ;  /* 0x80ffffff0d0d2810 */ /* 0x000fe40007ffe0ff */
[----:B------:R-:W-:Y:S01]  /*308a0*/  IADD3 R39, PT, PT, -R5, R36, RZ ;  /* 0x0000002405277210 */ /* 0x000fe20007ffe1ff */
[----:B------:R-:W-:Y:S01]  /*308b0*/  ISETP.GE.U32.AND P0, PT, R7, R4, PT ;  /* 0x000000040700720c */ /* 0x000fe20003f06070 */
[----:B------:R-:W-:Y:S01]  /*308c0*/  @!P1 IADD3 R33, PT, PT, R33, 0x7f000001, RZ ;  /* 0x7f00000121219810 */ /* 0x000fe20007ffe0ff */
[----:B------:R-:W-:Y:S01]  /*308d0*/  ISETP.GE.U32.AND P2, PT, R13, R10, PT ;  /* 0x0000000a0d00720c */ /* 0x000fe20003f46070 */
[----:B------:R-:W-:-:S02]  /*308e0*/  IADD3 R15, PT, PT, -R4, R7, RZ ;  /* 0x00000007040f7210 */ /* 0x000fc40007ffe1ff */
[----:B------:R-:W-:Y:S01]  /*308f0*/  @!P3 IADD3 R39, PT, PT, R39, 0x7f000001, RZ ;  /* 0x7f0000012727b810 */ /* 0x000fe20007ffe0ff */
[----:B--2---:R-:W-:Y:S01]  /*30900*/  IMAD.WIDE.U32 R6, R8, R33, RZ ;  /* 0x0000002108067225 */ /* 0x004fe200078e00ff */
[----:B------:R-:W-:-:S03]  /*30910*/  IADD3 R37, PT, PT, -R10, R13, RZ ;  /* 0x0000000d0a257210 */ /* 0x000fc60007ffe1ff */
[----:B------:R-:W-:Y:S02]  /*30920*/  IMAD R41, R6, 0x7effffff, RZ ;  /* 0x7effffff06297824 */ /* 0x000fe400078e02ff */
[----:B----4-:R-:W-:Y:S01]  /*30930*/  IMAD.WIDE.U32 R12, R38, R39, RZ ;  /* 0x00000027260c7225 */ /* 0x010fe200078e00ff */
[----:B------:R-:W-:-:S03]  /*30940*/  @!P0 IADD3 R15, PT, PT, R15, 0x7f000001, RZ ;  /* 0x7f0000010f0f8810 */ /* 0x000fc60007ffe0ff */
[----:B------:R-:W-:Y:S01]  /*30950*/  IMAD.HI.U32 R0, R41, 0x7f000001, R6 ;  /* 0x7f00000129007827 */ /* 0x000fe200078e0006 */
[----:B------:R-:W-:-:S03]  /*30960*/  @!P2 IADD3 R37, PT, PT, R37, 0x7f000001, RZ ;  /* 0x7f0000012525a810 */ /* 0x000fc60007ffe0ff */
[----:B------:R-:W-:Y:S02]  /*30970*/  IMAD R45, R12, 0x7effffff, RZ ;  /* 0x7effffff0c2d7824 */ /* 0x000fe400078e02ff */
[----:B------:R-:W-:-:S04]  /*30980*/  IMAD.WIDE.U32 R6, R8, R39, RZ ;  /* 0x0000002708067225 */ /* 0x000fc800078e00ff */
[----:B------:R-:W-:-:S04]  /*30990*/  IMAD.HI.U32 R12, R45, 0x7f000001, R12 ;  /* 0x7f0000012d0c7827 */ /* 0x000fc800078e000c */
[----:B------:R-:W-:-:S04]  /*309a0*/  IMAD.WIDE.U32 R4, R8, R15, RZ ;  /* 0x0000000f08047225 */ /* 0x000fc800078e00ff */
[----:B------:R-:W-:Y:S02]  /*309b0*/  IMAD R13, R6, 0x7effffff, RZ ;  /* 0x7effffff060d7824 */ /* 0x000fe400078e02ff */
[----:B------:R-:W-:Y:S01]  /*309c0*/  IMAD.WIDE.U32 R10, R8, R37, RZ ;  /* 0x00000025080a7225 */ /* 0x000fe200078e00ff */
[----:B------:R-:W-:-:S03]  /*309d0*/  ISETP.GE.U32.AND P0, PT, R0, 0x7f000001, PT ;  /* 0x7f0000010000780c */ /* 0x000fc60003f06070 */
[----:B------:R-:W-:Y:S02]  /*309e0*/  IMAD R41, R4, 0x7effffff, RZ ;  /* 0x7effffff04297824 */ /* 0x000fe400078e02ff */
[----:B------:R-:W-:Y:S01]  /*309f0*/  IMAD.HI.U32 R14, R13, 0x7f000001, R6 ;  /* 0x7f0000010d0e7827 */ /* 0x000fe200078e0006 */
[----:B------:R-:W-:-:S03]  /*30a00*/  ISETP.GE.U32.AND P1, PT, R12, 0x7f000001, PT ;  /* 0x7f0000010c00780c */ /* 0x000fc60003f26070 */
[----:B------:R-:W-:Y:S01]  /*30a10*/  IMAD R43, R10, 0x7effffff, RZ ;  /* 0x7effffff0a2b7824 */ /* 0x000fe200078e02ff */
[----:B------:R-:W-:Y:S01]  /*30a20*/  ISETP.GE.U32.AND P3, PT, R14, 0x7f000001, PT ;  /* 0x7f0000010e00780c */ /* 0x000fe20003f66070 */
[----:B------:R-:W-:-:S04]  /*30a30*/  IMAD.HI.U32 R36, R41, 0x7f000001, R4 ;  /* 0x7f00000129247827 */ /* 0x000fc800078e0004 */
[----:B------:R-:W-:Y:S01]  /*30a40*/  IMAD.WIDE.U32 R4, R38, R15, RZ ;  /* 0x0000000f26047225 */ /* 0x000fe200078e00ff */
[----:B------:R-:W-:-:S03]  /*30a50*/  ISETP.GE.U32.AND P4, PT, R36, 0x7f000001, PT ;  /* 0x7f0000012400780c */ /* 0x000fc60003f86070 */
[----:B------:R-:W-:-:S04]  /*30a60*/  IMAD.HI.U32 R8, R43, 0x7f000001, R10 ;  /* 0x7f0000012b087827 */ /* 0x000fc800078e000a */
[----:B------:R-:W-:Y:S01]  /*30a70*/  IMAD R13, R4, 0x7effffff, RZ ;  /* 0x7effffff040d7824 */ /* 0x000fe200078e02ff */
[----:B------:R-:W-:Y:S01]  /*30a80*/  ISETP.GE.U32.AND P2, PT, R8, 0x7f000001, PT ;  /* 0x7f0000010800780c */ /* 0x000fe20003f46070 */
[----:B------:R-:W-:-:S04]  /*30a90*/  IMAD.WIDE.U32 R10, R38, R33, RZ ;  /* 0x00000021260a7225 */ /* 0x000fc800078e00ff */
[----:B------:R-:W-:Y:S01]  /*30aa0*/  IMAD.WIDE.U32 R6, R38, R37, RZ ;  /* 0x0000002526067225 */ /* 0x000fe200078e00ff */
[----:B------:R-:W-:-:S03]  /*30ab0*/  @P0 IADD3 R0, PT, PT, R0, -0x7f000001, RZ ;  /* 0x80ffffff00000810 */ /* 0x000fc60007ffe0ff */
[----:B------:R-:W-:Y:S01]  /*30ac0*/  IMAD.HI.U32 R43, R13, 0x7f000001, R4 ;  /* 0x7f0000010d2b7827 */ /* 0x000fe200078e0004 */
[----:B------:R-:W-:-:S03]  /*30ad0*/  @P1 IADD3 R12, PT, PT, R12, -0x7f000001, RZ ;  /* 0x80ffffff0c0c1810 */ /* 0x000fc60007ffe0ff */
[----:B------:R-:W-:Y:S02]  /*30ae0*/  IMAD R41, R10, 0x7effffff, RZ ;  /* 0x7effffff0a297824 */ /* 0x000fe400078e02ff */
[----:B------:R-:W-:Y:S01]  /*30af0*/  IMAD R5, R6, 0x7effffff, RZ ;  /* 0x7effffff06057824 */ /* 0x000fe200078e02ff */
[----:B------:R-:W-:Y:S01]  /*30b00*/  ISETP.GE.U32.AND P0, PT, R43, 0x7f000001, PT ;  /* 0x7f0000012b00780c */ /* 0x000fe20003f06070 */
[----:B------:R-:W-:Y:S01]  /*30b10*/  IMAD.HI.U32 R41, R41, 0x7f000001, R10 ;  /* 0x7f00000129297827 */ /* 0x000fe200078e000a */
[----:B------:R-:W-:Y:S01]  /*30b20*/  @P3 IADD3 R14, PT, PT, R14, -0x7f000001, RZ ;  /* 0x80ffffff0e0e3810 */ /* 0x000fe20007ffe0ff */
[----:B------:R-:W-:Y:S02]  /*30b30*/  ISETP.GE.U32.AND P1, PT, R0, 0x7f000001, PT ;  /* 0x7f0000010000780c */ /* 0x000fe40003f26070 */
[----:B------:R-:W-:Y:S01]  /*30b40*/  IMAD.HI.U32 R45, R5, 0x7f000001, R6 ;  /* 0x7f000001052d7827 */ /* 0x000fe200078e0006 */
[----:B------:R-:W-:-:S03]  /*30b50*/  @P4 IADD3 R36, PT, PT, R36, -0x7f000001, RZ ;  /* 0x80ffffff24244810 */ /* 0x000fc60007ffe0ff */
[----:B---3--:R-:W-:Y:S01]  /*30b60*/  IMAD.WIDE.U32 R10, R40, R39, RZ ;  /* 0x00000027280a7225 */ /* 0x008fe200078e00ff */
[----:B------:R-:W-:Y:S01]  /*30b70*/  ISETP.GE.U32.AND P5, PT, R45, 0x7f000001, PT ;  /* 0x7f0000012d00780c */ /* 0x000fe20003fa6070 */
[----:B------:R-:W-:Y:S02]  /*30b80*/  ISETP.GE.U32.AND P4, PT, R14, 0x7f000001, PT ;  /* 0x7f0000010e00780c */ /* 0x000fe40003f86070 */
[----:B------:R-:W-:Y:S01]  /*30b90*/  IMAD.WIDE.U32 R4, R12, 0x5fffffa, RZ ;  /* 0x05fffffa0c047825 */ /* 0x000fe200078e00ff */
[----:B------:R-:W-:-:S03]  /*30ba0*/  @P2 IADD3 R8, PT, PT, R8, -0x7f000001, RZ ;  /* 0x80ffffff08082810 */ /* 0x000fc60007ffe0ff */
[----:B------:R-:W-:Y:S02]  /*30bb0*/  IMAD R13, R10, 0x7effffff, RZ ;  /* 0x7effffff0a0d7824 */ /* 0x000fe400078e02ff */
[----:B------:R-:W-:Y:S02]  /*30bc0*/  IMAD R7, R12, 0x6, RZ ;  /* 0x000000060c077824 */ /* 0x000fe400078e02ff */
[----:B------:R-:W-:Y:S01]  /*30bd0*/  IMAD.HI.U32 R47, R13, 0x7f000001, R10 ;  /* 0x7f0000010d2f7827 */ /* 0x000fe200078e000a */
[----:B------:R-:W-:Y:S01]  /*30be0*/  ISETP.GE.U32.AND P2, PT, R41, 0x7f000001, PT ;  /* 0x7f0000012900780c */ /* 0x000fe20003f46070 */
[----:B------:R-:W-:Y:S02]  /*30bf0*/  ISETP.GE.U32.AND P6, PT, R8, 0x7f000001, PT ;  /* 0x7f0000010800780c */ /* 0x000fe40003fc6070 */
[----:B------:R-:W-:Y:S01]  /*30c00*/  IMAD.HI.U32 R7, R7, 0x7f000001, R4 ;  /* 0x7f00000107077827 */ /* 0x000fe200078e0004 */
[----:B------:R-:W-:Y:S02]  /*30c10*/  @P0 IADD3 R43, PT, PT, R43, -0x7f000001, RZ ;  /* 0x80ffffff2b2b0810 */ /* 0x000fe40007ffe0ff */
[----:B------:R-:W-:Y:S01]  /*30c20*/  @P1 IADD3 R0, PT, PT, R0, -0x7f000001, RZ ;  /* 0x80ffffff00001810 */ /* 0x000fe20007ffe0ff */
[----:B------:R-:W-:Y:S01]  /*30c30*/  ISETP.GE.U32.AND P0, PT, R47, 0x7f000001, PT ;  /* 0x7f0000012f00780c */ /* 0x000fe20003f06070 */
[----:B------:R-:W-:Y:S01]  /*30c40*/  ISETP.GE.U32.AND P3, PT, R36, 0x7f000001, PT ;  /* 0x7f0000012400780c */ /* 0x000fe20003f66070 */
[----:B------:R-:W-:Y:S01]  /*30c50*/  ISETP.GE.U32.AND P1, PT, R7, 0x7f000001, PT ;  /* 0x7f0000010700780c */ /* 0x000fe20003f26070 */
[----:B------:R-:W-:-:S02]  /*30c60*/  @P5 IADD3 R45, PT, PT, R45, -0x7f000001, RZ ;  /* 0x80ffffff2d2d5810 */ /* 0x000fc40007ffe0ff */
[----:B------:R-:W-:Y:S01]  /*30c70*/  @P4 IADD3 R14, PT, PT, R14, -0x7f000001, RZ ;  /* 0x80ffffff0e0e4810 */ /* 0x000fe20007ffe0ff */
[----:B------:R-:W-:Y:S01]  /*30c80*/  IMAD.WIDE.U32 R10, R40, R37, RZ ;  /* 0x00000025280a7225 */ /* 0x000fe200078e00ff */
[----:B------:R-:W-:Y:S02]  /*30c90*/  @P2 IADD3 R41, PT, PT, R41, -0x7f000001, RZ ;  /* 0x80ffffff29292810 */ /* 0x000fe40007ffe0ff */
[----:B------:R-:W-:Y:S02]  /*30ca0*/  @P6 IADD3 R8, PT, PT, R8, -0x7f000001, RZ ;  /* 0x80ffffff08086810 */ /* 0x000fe40007ffe0ff */
[----:B------:R-:W-:Y:S01]  /*30cb0*/  IADD3 R14, PT, PT, R14, R45, RZ ;  /* 0x0000002d0e0e7210 */ /* 0x000fe20007ffe0ff */
[----:B------:R-:W-:Y:S02]  /*30cc0*/  IMAD R45, R10, 0x7effffff, RZ ;  /* 0x7effffff0a2d7824 */ /* 0x000fe400078e02ff */
[----:B------:R-:W-:Y:S01]  /*30cd0*/  IMAD.WIDE.U32 R4, R40, R15, RZ ;  /* 0x0000000f28047225 */ /* 0x000fe200078e00ff */
[----:B------:R-:W-:-:S02]  /*30ce0*/  @P0 IADD3 R47, PT, PT, R47, -0x7f000001, RZ ;  /* 0x80ffffff2f2f0810 */ /* 0x000fc40007ffe0ff */
[----:B------:R-:W-:Y:S02]  /*30cf0*/  @P3 IADD3 R36, PT, PT, R36, -0x7f000001, RZ ;  /* 0x80ffffff24243810 */ /* 0x000fe40007ffe0ff */
[----:B------:R-:W-:Y:S01]  /*30d00*/  @P1 IADD3 R7, PT, PT, R7, -0x7f000001, RZ ;  /* 0x80ffffff07071810 */ /* 0x000fe20007ffe0ff */
[----:B------:R-:W-:Y:S01]  /*30d10*/  IMAD.HI.U32 R45, R45, 0x7f000001, R10 ;  /* 0x7f0000012d2d7827 */ /* 0x000fe200078e000a */
[----:B------:R-:W-:-:S03]  /*30d20*/  IADD3 R8, PT, PT, R8, R41, RZ ;  /* 0x0000002908087210 */ /* 0x000fc60007ffe0ff */
[----:B------:R-:W-:Y:S01]  /*30d30*/  IMAD R41, R4, 0x7effffff, RZ ;  /* 0x7effffff04297824 */ /* 0x000fe200078e02ff */
[----:B------:R-:W-:Y:S01]  /*30d40*/  IADD3 R36, PT, PT, R36, R7, RZ ;  /* 0x0000000724247210 */ /* 0x000fe20007ffe0ff */
[----:B------:R-:W-:Y:S01]  /*30d50*/  IMAD.WIDE.U32 R12, R47, 0x5fffffa, RZ ;  /* 0x05fffffa2f0c7825 */ /* 0x000fe200078e00ff */
[----:B------:R-:W-:-:S03]  /*30d60*/  ISETP.GE.U32.AND P0, PT, R45, 0x7f000001, PT ;  /* 0x7f0000012d00780c */ /* 0x000fc60003f06070 */
[----:B------:R-:W-:Y:S01]  /*30d70*/  IMAD.WIDE.U32 R6, R40, R33, RZ ;  /* 0x0000002128067225 */ /* 0x000fe200078e00ff */
[----:B------:R-:W-:-:S03]  /*30d80*/  IADD3 R0, PT, PT, R0, R43, RZ ;  /* 0x0000002b00007210 */ /* 0x000fc60007ffe0ff */
[----:B------:R-:W-:Y:S02]  /*30d90*/  IMAD R47, R47, 0x6, RZ ;  /* 0x000000062f2f7824 */ /* 0x000fe400078e02ff */
[----:B------:R-:W-:-:S04]  /*30da0*/  IMAD.HI.U32 R41, R41, 0x7f000001, R4 ;  /* 0x7f00000129297827 */ /* 0x000fc800078e0004 */
[----:B------:R-:W-:-:S04]  /*30db0*/  IMAD.WIDE.U32 R4, R42, R33, RZ ;  /* 0x000000212a047225 */ /* 0x000fc800078e00ff */
[----:B------:R-:W-:Y:S02]  /*30dc0*/  IMAD R43, R6, 0x7effffff, RZ ;  /* 0x7effffff062b7824 */ /* 0x000fe400078e02ff */
[----:B------:R-:W-:-:S04]  /*30dd0*/  IMAD.HI.U32 R47, R47, 0x7f000001, R12 ;  /* 0x7f0000012f2f7827 */ /* 0x000fc800078e000c */
[----:B------:R-:W-:Y:S01]  /*30de0*/  IMAD R13, R4, 0x7effffff, RZ ;  /* 0x7effffff040d7824 */ /* 0x000fe200078e02ff */
[----:B------:R-:W-:Y:S01]  /*30df0*/  ISETP.GE.U32.AND P4, PT, R41, 0x7f000001, PT ;  /* 0x7f0000012900780c */ /* 0x000fe20003f86070 */
[----:B------:R-:W-:Y:S01]  /*30e00*/  IMAD.HI.U32 R43, R43, 0x7f000001, R6 ;  /* 0x7f0000012b2b7827 */ /* 0x000fe200078e0006 */
[----:B------:R-:W-:-:S03]  /*30e10*/  @P0 IADD3 R45, PT, PT, R45, -0x7f000001, RZ ;  /* 0x80ffffff2d2d0810 */ /* 0x000fc60007ffe0ff */
[----:B------:R-:W-:-:S04]  /*30e20*/  IMAD.WIDE.U32 R6, R42, R37, RZ ;  /* 0x000000252a067225 */ /* 0x000fc800078e00ff */
[----:B------:R-:W-:-:S04]  /*30e30*/  IMAD.HI.U32 R12, R13, 0x7f000001, R4 ;  /* 0x7f0000010d0c7827 */ /* 0x000fc800078e0004 */
[----:B------:R-:W-:Y:S01]  /*30e40*/  IMAD.WIDE.U32 R10, R42, R39, RZ ;  /* 0x000000272a0a7225 */ /* 0x000fe200078e00ff */
[----:B------:R-:W-:Y:S01]  /*30e50*/  ISETP.GE.U32.AND P5, PT, R43, 0x7f000001, PT ;  /* 0x7f0000012b00780c */ /* 0x000fe20003fa6070 */
[----:B------:R-:W-:Y:S02]  /*30e60*/  ISETP.GE.U32.AND P1, PT, R12, 0x7f000001, PT ;  /* 0x7f0000010c00780c */ /* 0x000fe40003f26070 */
[----:B------:R-:W-:Y:S01]  /*30e70*/  IMAD R33, R6, 0x7effffff, RZ ;  /* 0x7effffff06217824 */ /* 0x000fe200078e02ff */
[----:B------:R-:W-:Y:S01]  /*30e80*/  ISETP.GE.U32.AND P2, PT, R8, 0x7f000001, PT ;  /* 0x7f0000010800780c */ /* 0x000fe20003f46070 */
[----:B------:R-:W-:Y:S01]  /*30e90*/  IMAD R37, R10, 0x7effffff, RZ ;  /* 0x7effffff0a257824 */ /* 0x000fe200078e02ff */
[----:B------:R-:W-:Y:S01]  /*30ea0*/  ISETP.GE.U32.AND P3, PT, R14, 0x7f000001, PT ;  /* 0x7f0000010e00780c */ /* 0x000fe20003f66070 */
[----:B------:R-:W-:-:S04]  /*30eb0*/  IMAD.HI.U32 R33, R33, 0x7f000001, R6 ;  /* 0x7f00000121217827 */ /* 0x000fc800078e0006 */
[----:B------:R-:W-:-:S04]  /*30ec0*/  IMAD.WIDE.U32 R4, R45, 0x5fffffa, RZ ;  /* 0x05fffffa2d047825 */ /* 0x000fc800078e00ff */
[----:B------:R-:W-:Y:S01]  /*30ed0*/  IMAD.HI.U32 R10, R37, 0x7f000001, R10 ;  /* 0x7f000001250a7827 */ /* 0x000fe200078e000a */
[----:B------:R-:W-:-:S03]  /*30ee0*/  ISETP.GE.U32.AND P0, PT, R33, 0x7f000001, PT ;  /* 0x7f0000012100780c */ /* 0x000fc60003f06070 */
[----:B------:R-:W-:Y:S01]  /*30ef0*/  IMAD R11, R45, 0x6, RZ ;  /* 0x000000062d0b7824 */ /* 0x000fe200078e02ff */
[----:B------:R-:W-:Y:S01]  /*30f00*/  @P4 IADD3 R41, PT, PT, R41, -0x7f000001, RZ ;  /* 0x80ffffff29294810 */ /* 0x000fe20007ffe0ff */
[----:B------:R-:W-:Y:S02]  /*30f10*/  ISETP.GE.U32.AND P4, PT, R10, 0x7f000001, PT ;  /* 0x7f0000010a00780c */ /* 0x000fe40003f86070 */
[----:B------:R-:W-:Y:S01]  /*30f20*/  IMAD.HI.U32 R37, R11, 0x7f000001, R4 ;  /* 0x7f0000010b257827 */ /* 0x000fe200078e0004 */
[----:B------:R-:W-:Y:S02]  /*30f30*/  @P5 IADD3 R43, PT, PT, R43, -0x7f000001, RZ ;  /* 0x80ffffff2b2b5810 */ /* 0x000fe40007ffe0ff */
[----:B------:R-:W-:Y:S01]  /*30f40*/  @P1 IADD3 R12, PT, PT, R12, -0x7f000001, RZ ;  /* 0x80ffffff0c0c1810 */ /* 0x000fe20007ffe0ff */
[----:B------:R-:W-:Y:S01]  /*30f50*/  IMAD.WIDE.U32 R6, R42, R15, RZ ;  /* 0x0000000f2a067225 */ /* 0x000fe200078e00ff */
[----:B------:R-:W-:Y:S02]  /*30f60*/  @P2 IADD3 R8, PT, PT, R8, -0x7f000001, RZ ;  /* 0x80ffffff08082810 */ /* 0x000fe40007ffe0ff */
[----:B------:R-:W-:Y:S01]  /*30f70*/  @P3 IADD3 R14, PT, PT, R14, -0x7f000001, RZ ;  /* 0x80ffffff0e0e3810 */ /* 0x000fe20007ffe0ff */
[----:B------:R-:W-:Y:S01]  /*30f80*/  ISETP.GE.U32.AND P5, PT, R37, 0x7f000001, PT ;  /* 0x7f0000012500780c */ /* 0x000fe20003fa6070 */
[----:B------:R-:W-:Y:S01]  /*30f90*/  ISETP.GE.U32.AND P1, PT, R36, 0x7f000001, PT ;  /* 0x7f0000012400780c */ /* 0x000fe20003f26070 */
[----:B------:R-:W-:Y:S01]  /*30fa0*/  ISETP.GE.U32.AND P3, PT, R47, 0x7f000001, PT ;  /* 0x7f0000012f00780c */ /* 0x000fe20003f66070 */
[----:B------:R-:W-:Y:S01]  /*30fb0*/  ISETP.GE.U32.AND P2, PT, R0, 0x7f000001, PT ;  /* 0x7f0000010000780c */ /* 0x000fe20003f46070 */
[----:B------:R-:W-:Y:S01]  /*30fc0*/  IMAD R5, R6, 0x7effffff, RZ ;  /* 0x7effffff06057824 */ /* 0x000fe200078e02ff */
[----:B------:R-:W-:-:S02]  /*30fd0*/  @P0 IADD3 R33, PT, PT, R33, -0x7f000001, RZ ;  /* 0x80ffffff21210810 */ /* 0x000fc40007ffe0ff */
[----:B------:R-:W-:Y:S01]  /*30fe0*/  @P4 IADD3 R10, PT, PT, R10, -0x7f000001, RZ ;  /* 0x80ffffff0a0a4810 */ /* 0x000fe20007ffe0ff */
[----:B------:R-:W-:-:S04]  /*30ff0*/  IMAD.HI.U32 R39, R5, 0x7f000001, R6 ;  /* 0x7f00000105277827 */ /* 0x000fc800078e0006 */
[----:B------:R-:W-:Y:S01]  /*31000*/  IMAD.WIDE.U32 R4, R12, 0x5fffffa, RZ ;  /* 0x05fffffa0c047825 */ /* 0x000fe200078e00ff */
[----:B------:R-:W-:Y:S01]  /*31010*/  ISETP.GE.U32.AND P0, PT, R39, 0x7f000001, PT ;  /* 0x7f0000012700780c */ /* 0x000fe20003f06070 */
[----:B------:R-:W-:Y:S02]  /*31020*/  @P5 IADD3 R37, PT, PT, R37, -0x7f000001, RZ ;  /* 0x80ffffff25255810 */ /* 0x000fe40007ffe0ff */
[----:B------:R-:W-:Y:S01]  /*31030*/  @P1 IADD3 R36, PT, PT, R36, -0x7f000001, RZ ;  /* 0x80ffffff24241810 */ /* 0x000fe20007ffe0ff */
[C---:B------:R-:W-:Y:S02]  /*31040*/  IMAD R15, R33.reuse, 0x6, RZ ;  /* 0x00000006210f7824 */ /* 0x040fe400078e02ff */
[----:B------:R-:W-:Y:S01]  /*31050*/  IMAD.WIDE.U32 R6, R33, 0x5fffffa, RZ ;  /* 0x05fffffa21067825 */ /* 0x000fe200078e00ff */
[----:B------:R-:W-:Y:S02]  /*31060*/  @P3 IADD3 R47, PT, PT, R47, -0x7f000001, RZ ;  /* 0x80ffffff2f2f3810 */ /* 0x000fe40007ffe0ff */
[----:B------:R-:W-:Y:S01]  /*31070*/  @P2 IADD3 R0, PT, PT, R0, -0x7f000001, RZ ;  /* 0x80ffffff00002810 */ /* 0x000fe20007ffe0ff */
[----:B------:R-:W-:-:S02]  /*31080*/  IMAD R33, R10, 0x6, RZ ;  /* 0x000000060a217824 */ /* 0x000fc400078e02ff */
[----:B------:R-:W-:Y:S02]  /*31090*/  IMAD R13, R12, 0x6, RZ ;  /* 0x000000060c0d7824 */ /* 0x000fe400078e02ff */
[----:B------:R-:W-:Y:S01]  /*310a0*/  IMAD.WIDE.U32 R10, R10, 0x5fffffa, RZ ;  /* 0x05fffffa0a0a7825 */ /* 0x000fe200078e00ff */
[----:B------:R-:W-:Y:S02]  /*310b0*/  IADD3 R36, PT, PT, R36, R37, RZ ;  /* 0x0000002524247210 */ /* 0x000fe40007ffe0ff */
[----:B------:R-:W-:Y:S01]  /*310c0*/  IADD3 R0, PT, PT, R0, R47, RZ ;  /* 0x0000002f00007210 */ /* 0x000fe20007ffe0ff */
[----:B------:R-:W-:Y:S01]  /*310d0*/  IMAD.HI.U32 R5, R13, 0x7f000001, R4 ;  /* 0x7f0000010d057827 */ /* 0x000fe200078e0004 */
[----:B------:R-:W-:Y:S02]  /*310e0*/  IADD3 R8, PT, PT, R8, R41, RZ ;  /* 0x0000002908087210 */ /* 0x000fe40007ffe0ff */
[----:B------:R-:W-:Y:S01]  /*310f0*/  IADD3 R14, PT, PT, R14, R43, RZ ;  /* 0x0000002b0e0e7210 */ /* 0x000fe20007ffe0ff */
[----:B------:R-:W-:Y:S01]  /*31100*/  IMAD.HI.U32 R7, R15, 0x7f000001, R6 ;  /* 0x7f0000010f077827 */ /* 0x000fe200078e0006 */
[----:B------:R-:W-:-:S03]  /*31110*/  ISETP.GE.U32.AND P4, PT, R5, 0x7f000001, PT ;  /* 0x7f0000010500780c */ /* 0x000fc60003f86070 */
[----:B------:R-:W-:Y:S01]  /*31120*/  IMAD.HI.U32 R11, R33, 0x7f000001, R10 ;  /* 0x7f000001210b7827 */ /* 0x000fe200078e000a */
[----:B------:R-:W-:Y:S01]  /*31130*/  ISETP.GE.U32.AND P2, PT, R36, 0x7f000001, PT ;  /* 0x7f0000012400780c */ /* 0x000fe20003f46070 */
[----:B------:R-:W-:Y:S01]  /*31140*/  @P0 IADD3 R39, PT, PT, R39, -0x7f000001, RZ ;  /* 0x80ffffff27270810 */ /* 0x000fe20007ffe0ff */
[----:B------:R-:W-:Y:S01]  /*31150*/  ISETP.GE.U32.AND P5, PT, R7, 0x7f000001, PT ;  /* 0x7f0000010700780c */ /* 0x000fe20003fa6070 */
[----:B------:R-:W-:Y:S01]  /*31160*/  ISETP.GE.U32.AND P3, PT, R0, 0x7f000001, PT ;  /* 0x7f0000010000780c */ /* 0x000fe20003f66070 */
[----:B------:R-:W-:Y:S01]  /*31170*/  ISETP.GE.U32.AND P6, PT, R11, 0x7f000001, PT ;  /* 0x7f0000010b00780c */ /* 0x000fe20003fc6070 */
[----:B------:R-:W-:Y:S01]  /*31180*/  ISETP.GE.U32.AND P0, PT, R8, 0x7f000001, PT ;  /* 0x7f0000010800780c */ /* 0x000fe20003f06070 */
[----:B------:R-:W-:-:S03]  /*31190*/  ISETP.GE.U32.AND P1, PT, R14, 0x7f000001, PT ;  /* 0x7f0000010e00780c */ /* 0x000fc60003f26070 */
[----:B------:R-:W-:-:S04]  /*311a0*/  @P4 IADD3 R5, PT, PT, R5, -0x7f000001, RZ ;  /* 0x80ffffff05054810 */ /* 0x000fc80007ffe0ff */
[----:B------:R-:W-:Y:S02]  /*311b0*/  @P2 IADD3 R36, PT, PT, R36, -0x7f000001, RZ ;  /* 0x80ffffff24242810 */ /* 0x000fe40007ffe0ff */
[----:B------:R-:W-:Y:S02]  /*311c0*/  @P5 IADD3 R7, PT, PT, R7, -0x7f000001, RZ ;  /* 0x80ffffff07075810 */ /* 0x000fe40007ffe0ff */
[----:B------:R-:W-:Y:S02]  /*311d0*/  @P3 IADD3 R0, PT, PT, R0, -0x7f000001, RZ ;  /* 0x80ffffff00003810 */ /* 0x000fe40007ffe0ff */
[----:B------:R-:W-:Y:S02]  /*311e0*/  @P6 IADD3 R11, PT, PT, R11, -0x7f000001, RZ ;  /* 0x80ffffff0b0b6810 */ /* 0x000fe40007ffe0ff */
[----:B------:R-:W-:Y:S02]  /*311f0*/  @P0 IADD3 R8, PT, PT, R8, -0x7f000001, RZ ;  /* 0x80ffffff08080810 */ /* 0x000fe40007ffe0ff */
[----:B------:R-:W-:-:S02]  /*31200*/  @P1 IADD3 R14, PT, PT, R14, -0x7f000001, RZ ;  /* 0x80ffffff0e0e1810 */ /* 0x000fc40007ffe0ff */
[----:B------:R-:W-:Y:S02]  /*31210*/  IADD3 R6, PT, PT, R36, R5, RZ ;  /* 0x0000000524067210 */ /* 0x000fe40007ffe0ff */
[----:B------:R-:W-:Y:S02]  /*31220*/  IADD3 R7, PT, PT, R0, R7, RZ ;  /* 0x0000000700077210 */ /* 0x000fe40007ffe0ff */
[----:B------:R-:W-:Y:S02]  /*31230*/  IADD3 R8, PT, PT, R8, R11, RZ ;  /* 0x0000000b08087210 */ /* 0x000fe40007ffe0ff */
[----:B------:R-:W-:Y:S01]  /*31240*/  IADD3 R5, PT, PT, R14, R39, RZ ;  /* 0x000000270e057210 */ /* 0x000fe20007ffe0ff */
[----:B------:R-:W-:Y:S01]  /*31250*/  ISETP.GE.U32.AND P1, PT, R6, 0x7f000001, PT ;  /* 0x7f0000010600780c */ /* 0x000fe20003f26070 */
[----:B------:R-:W-:Y:S01]  /*31260*/  ISETP.GE.U32.AND P2, PT, R7, 0x7f000001, PT ;  /* 0x7f0000010700780c */ /* 0x000fe20003f46070 */
[----:B------:R-:W-:Y:S02]  /*31270*/  ISETP.GE.U32.AND P3, PT, R8, 0x7f000001, PT ;  /* 0x7f0000010800780c */ /* 0x000fe40003f66070 */
[----:B------:R-:W-:-:S09]  /*31280*/  ISETP.GE.U32.AND P0, PT, R5, 0x7f000001, PT ;  /* 0x7f0000010500780c */ /* 0x000fd20003f06070 */
[----:B------:R-:W-:Y:S02]  /*31290*/  @P1 IADD3 R6, PT, PT, R6, -0x7f000001, RZ ;  /* 0x80ffffff06061810 */ /* 0x000fe40007ffe0ff */
[----:B------:R-:W-:Y:S02]  /*312a0*/  @P2 IADD3 R7, PT, PT, R7, -0x7f000001, RZ ;  /* 0x80ffffff07072810 */ /* 0x000fe40007ffe0ff */
[----:B------:R-:W-:Y:S02]  /*312b0*/  @P3 IADD3 R8, PT, PT, R8, -0x7f000001, RZ ;  /* 0x80ffffff08083810 */ /* 0x000fe40007ffe0ff */
[----:B------:R-:W-:Y:S02]  /*312c0*/  @P0 IADD3 R5, PT, PT, R5, -0x7f000001, RZ ;  /* 0x80ffffff05050810 */ /* 0x000fe40007ffe0ff */
[----:B------:R-:W-:Y:S02]  /*312d0*/  IADD3 R6, PT, PT, R6, R49, RZ ;  /* 0x0000003106067210 */ /* 0x000fe40007ffe0ff */
[----:B------:R-:W-:-:S02]  /*312e0*/  IADD3 R16, PT, PT, R7, R16, RZ ;  /* 0x0000001007107210 */ /* 0x000fc40007ffe0ff */
[----:B------:R-:W-:Y:S02]  /*312f0*/  IADD3 R8, PT, PT, R8, R9, RZ ;  /* 0x0000000908087210 */ /* 0x000fe40007ffe0ff */
[----:B------:R-:W-:Y:S01]  /*31300*/  IADD3 R32, PT, PT, R5, R32, RZ ;  /* 0x0000002005207210 */ /* 0x000fe20007ffe0ff */
[----:B------:R-:W-:Y:S01]  /*31310*/  ISETP.GE.U32.AND P0, PT, R6, 0x7f000001, PT ;  /* 0x7f0000010600780c */ /* 0x000fe20003f06070 */
[----:B------:R-:W-:Y:S01]  /*31320*/  ISETP.GE.U32.AND P1, PT, R16, 0x7f000001, PT ;  /* 0x7f0000011000780c */ /* 0x000fe20003f26070 */
[----:B------:R-:W-:Y:S02]  /*31330*/  ISETP.GE.U32.AND P2, PT, R8, 0x7f000001, PT ;  /* 0x7f0000010800780c */ /* 0x000fe40003f46070 */
[----:B------:R-:W-:Y:S01]  /*31340*/  ISETP.GE.U32.AND P3, PT, R32, 0x7f000001, PT ;  /* 0x7f0000012000780c */ /* 0x000fe20003f66070 */
[----:B------:R0:W-:Y:S04]  /*31350*/  STL [R1+0x114], R16 ;  /* 0x0001141001007387 */ /* 0x0001e80000100800 */
[----:B------:R1:W-:Y:S04]  /*31360*/  STL [R1+0x118], R8 ;  /* 0x0001180801007387 */ /* 0x0003e80000100800 */
[----:B------:R2:W-:Y:S01]  /*31370*/  STL [R1+0x11c], R32 ;  /* 0x00011c2001007387 */ /* 0x0005e20000100800 */
[----:B0-----:R-:W-:-:S03]  /*31380*/  @P1 IADD3 R16, PT, PT, R16, -0x7f000001, RZ ;  /* 0x80ffffff10101810 */ /* 0x001fc60007ffe0ff */
[----:B------:R0:W-:Y:S01]  /*31390*/  STL [R1+0x110], R6 ;  /* 0x0001100601007387 */ /* 0x0001e20000100800 */
[----:B-1----:R-:W-:Y:S02]  /*313a0*/  @P2 IADD3 R8, PT, PT, R8, -0x7f000001, RZ ;  /* 0x80ffffff08082810 */ /* 0x002fe40007ffe0ff */
[----:B--2---:R-:W-:Y:S02]  /*313b0*/  @P3 IADD3 R32, PT, PT, R32, -0x7f000001, RZ ;  /* 0x80ffffff20203810 */ /* 0x004fe40007ffe0ff */
[----:B0-----:R-:W-:-:S05]  /*313c0*/  @P0 IADD3 R6, PT, PT, R6, -0x7f000001, RZ ;  /* 0x80ffffff06060810 */ /* 0x001fca0007ffe0ff */
[----:B------:R-:W-:Y:S04]  /*313d0*/  STL [R1+0x110], R6 ;  /* 0x0001100601007387 */ /* 0x000fe80000100800 */
[----:B------:R-:W-:Y:S04]  /*313e0*/  STL [R1+0x114], R16 ;  /* 0x0001141001007387 */ /* 0x000fe80000100800 */
[----:B------:R-:W-:Y:S04]  /*313f0*/  STL [R1+0x118], R8 ;  /* 0x0001180801007387 */ /* 0x000fe80000100800 */
[----:B------:R0:W-:Y:S04]  /*31400*/  STL [R1+0x11c], R32 ;  /* 0x00011c2001007387 */ /* 0x0001e80000100800 */
[----:B------:R-:W2:Y:S04]  /*31410*/  LD.E R0, desc[UR14][R34.64+0xc0] ;  /* 0x0000c00e22007980 */ /* 0x000ea8000c101900 */
[----:B------:R-:W3:Y:S04]  /*31420*/  LD.E R4, desc[UR14][R34.64+0xc4] ;  /* 0x0000c40e22047980 */ /* 0x000ee8000c101900 */
[----:B------:R-:W4:Y:S01]  /*31430*/  LD.E R5, desc[UR14][R34.64+0xc8] ;  /* 0x0000c80e22057980 */ /* 0x000f22000c101900 */
[----:B------:R-:W-:Y:S01]  /*31440*/  ISETP.GE.U32.AND P0, PT, R160, 0x7f000001, PT ;  /* 0x7f000001a000780c */ /* 0x000fe20003f06070 */
[----:B------:R-:W-:-:S02]  /*31450*/  ISETP.GE.U32.AND P1, PT, R151, 0x7f000001, PT ;  /* 0x7f0000019700780c */ /* 0x000fc40003f26070 */
[----:B0-----:R0:W4:Y:S01]  /*31460*/  LD.E R32, desc[UR14][R34.64+0xcc] ;  /* 0x0000cc0e22207980 */ /* 0x001122000c101900 */
[----:B------:R-:W-:Y:S01]  /*31470*/  ISETP.GE.U32.AND P3, PT, R228, 0x7f000001, PT ;  /* 0x7f000001e400780c */ /* 0x000fe20003f66070 */
[----:B------:R-:W-:Y:S02]  /*31480*/  ISETP.GE.U32.AND P2, PT, R150, 0x7f000001, PT ;  /* 0x7f0000019600780c */ /* 0x000fe40003f46070 */
[----:B------:R-:W4:Y:S04]  /*31490*/  LDL R7, [R1+0x114] ;  /* 0x0001140001077983 */ /* 0x000f280000100800 */
[----:B------:R-:W4:Y:S02]  /*314a0*/  LDL R33, [R1+0x110] ;  /* 0x0001100001217983 */ /* 0x000f240000100800 */
[----:B------:R-:W-:-:S02]  /*314b0*/  @P0 IADD3 R160, PT, PT, R160, -0x7f000001, RZ ;  /* 0x80ffffffa0a00810 */ /* 0x000fc40007ffe0ff */
[----:B------:R-:W-:Y:S01]  /*314c0*/  @P1 IADD3 R151, PT, PT, R151, -0x7f000001, RZ ;  /* 0x80ffffff97971810 */ /* 0x000fe20007ffe0ff */
[----:B------:R-:W4:Y:S01]  /*314d0*/  LDL R6, [R1+0x118] ;  /* 0x0001180001067983 */ /* 0x000f220000100800 */
[----:B------:R-:W-:Y:S02]  /*314e0*/  IADD3 R160, PT, PT, R149, R160, RZ ;  /* 0x000000a095a07210 */ /* 0x000fe40007ffe0ff */
[----:B------:R-:W-:Y:S02]  /*314f0*/  @P3 IADD3 R228, PT, PT, R228, -0x7f000001, RZ ;  /* 0x80ffffffe4e43810 */ /* 0x000fe40007ffe0ff */
[----:B------:R-:W-:Y:S02]  /*31500*/  IADD3 R151, PT, PT, R20, R151, RZ ;  /* 0x0000009714977210 */ /* 0x000fe40007ffe0ff */
[----:B------:R-:W-:Y:S01]  /*31510*/  @P2 IADD3 R150, PT, PT, R150, -0x7f000001, RZ ;  /* 0x80ffffff96962810 */ /* 0x000fe20007ffe0ff */
[----:B------:R-:W4:Y:S01]  /*31520*/  LDL R8, [R1+0x11c] ;  /* 0x00011c0001087983 */ /* 0x000f220000100800 */
[----:B------:R-:W-:Y:S01]  /*31530*/  ISETP.GE.U32.AND P0, PT, R160, 0x7f000001, PT ;  /* 0x7f000001a000780c */ /* 0x000fe20003f06070 */
[----:B------:R-:W-:Y:S01]  /*31540*/  IADD3 R227, PT, PT, R227, R228, RZ ;  /* 0x000000e4e3e37210 */ /* 0x000fe20007ffe0ff */
[----:B------:R-:W-:Y:S01]  /*31550*/  ISETP.GE.U32.AND P1, PT, R151, 0x7f000001, PT ;  /* 0x7f0000019700780c */ /* 0x000fe20003f26070 */
[----:B------:R-:W-:-:S02]  /*31560*/  IADD3 R150, PT, PT, R21, R150, RZ ;  /* 0x0000009615967210 */ /* 0x000fc40007ffe0ff */
[----:B------:R-:W4:Y:S01]  /*31570*/  LDL.64 R20, [R1+0x100] ;  /* 0x0001000001147983 */ /* 0x000f220000100a00 */
[----:B------:R-:W-:Y:S02]  /*31580*/  ISETP.GE.U32.AND P3, PT, R227, 0x7f000001, PT ;  /* 0x7f000001e300780c */ /* 0x000fe40003f66070 */
[----:B------:R-:W-:-:S05]  /*31590*/  ISETP.GE.U32.AND P2, PT, R150, 0x7f000001, PT ;  /* 0x7f0000019600780c */ /* 0x000fca0003f46070 */
[----:B------:R-:W-:Y:S02]  /*315a0*/  @P0 IADD3 R160, PT, PT, R160, -0x7f000001, RZ ;  /* 0x80ffffffa0a00810 */ /* 0x000fe40007ffe0ff */
[----:B------:R-:W-:Y:S02]  /*315b0*/  @P1 IADD3 R151, PT, PT, R151, -0x7f000001, RZ ;  /* 0x80ffffff97971810 */ /* 0x000fe40007ffe0ff */
[----:B------:R-:W-:Y:S02]  /*315c0*/  IADD3 R17, PT, PT, R17, R160, RZ ;  /* 0x000000a011117210 */ /* 0x000fe40007ffe0ff */
[----:B------:R-:W-:Y:S02]  /*315d0*/  @P3 IADD3 R227, PT, PT, R227, -0x7f000001, RZ ;  /* 0x80ffffffe3e33810 */ /* 0x000fe40007ffe0ff */
[----:B------:R-:W-:Y:S02]  /*315e0*/  IADD3 R22, PT, PT, R22, R151, RZ ;  /* 0x0000009716167210 */ /* 0x000fe40007ffe0ff */
[----:B------:R-:W-:Y:S01]  /*315f0*/  @P2 IADD3 R150, PT, PT, R150, -0x7f000001, RZ ;  /* 0x80ffffff96962810 */ /* 0x000fe20007ffe0ff */
[----:B------:R-:W-:Y:S01]  /*31600*/  ISETP.GE.U32.AND P0, PT, R17, 0x7f000001, PT ;  /* 0x7f0000011100780c */ /* 0x000fe20003f06070 */
[----:B------:R-:W-:Y:S01]  /*31610*/  IADD3 R226, PT, PT, R226, R227, RZ ;  /* 0x000000e3e2e27210 */ /* 0x000fe20007ffe0ff */
[----:B------:R-:W-:Y:S01]  /*31620*/  ISETP.GE.U32.AND P1, PT, R22, 0x7f000001, PT ;  /* 0x7f0000011600780c */ /* 0x000fe20003f26070 */
[----:B------:R-:W-:-:S03]  /*31630*/  IADD3 R23, PT, PT, R23, R150, RZ ;  /* 0x0000009617177210 */ /* 0x000fc60007ffe0ff */
        /* <DEDUP_REMOVED lines=63> */
[----:B------:R-:W-:-:S03]  /*31a30*/  @P1 IADD3 R180, PT, PT, R180, -0x7f000001, RZ ;  /* 0x80ffffffb4b41810 */ /* 0x000fc60007ffe0ff */
[----:B------:R-:W-:Y:S01]  /*31a40*/  ISETP.GE.U32.AND P0, PT, R19, R182, PT ;  /* 0x000000b61300720c */ /* 0x000fe20003f06070 */
[----:B------:R-:W-:Y:S01]  /*31a50*/  @P3 IADD3 R222, PT, PT, R222, -0x7f000001, RZ ;  /* 0x80ffffffdede3810 */ /* 0x000fe20007ffe0ff */
[----:B------:R-:W-:Y:S01]  /*31a60*/  ISETP.GE.U32.AND P1, PT, R29, R180, PT ;  /* 0x000000b41d00720c */ /* 0x000fe20003f26070 */
[----:B------:R-:W-:Y:S02]  /*31a70*/  @P2 IADD3 R185, PT, PT, R185, -0x7f000001, RZ ;  /* 0x80ffffffb9b92810 */ /* 0x000fe40007ffe0ff */
[----:B------:R-:W-:Y:S01]  /*31a80*/  IADD3 R11, PT, PT, R19, -R182, RZ ;  /* 0x800000b6130b7210 */ /* 0x000fe20007ffe0ff */
[----:B------:R-:W-:Y:S01]  /*31a90*/  ISETP.GE.U32.AND P3, PT, R31, R222, PT ;  /* 0x000000de1f00720c */ /* 0x000fe20003f66070 */
[----:B------:R-:W-:Y:S01]  /*31aa0*/  IADD3 R13, PT, PT, R29, -R180, RZ ;  /* 0x800000b41d0d7210 */ /* 0x000fe20007ffe0ff */
[----:B------:R-:W-:Y:S01]  /*31ab0*/  ISETP.GE.U32.AND P2, PT, R30, R185, PT ;  /* 0x000000b91e00720c */ /* 0x000fe20003f46070 */
[----:B------:R-:W-:-:S04]  /*31ac0*/  IADD3 R15, PT, PT, R31, -R222, RZ ;  /* 0x800000de1f0f7210 */ /* 0x000fc80007ffe0ff */
[----:B------:R-:W-:Y:S02]  /*31ad0*/  @!P0 IADD3 R11, PT, PT, R11, 0x7f000001, RZ ;  /* 0x7f0000010b0b8810 */ /* 0x000fe40007ffe0ff */
[----:B------:R-:W-:Y:S02]  /*31ae0*/  @!P1 IADD3 R13, PT, PT, R13, 0x7f000001, RZ ;  /* 0x7f0000010d0d9810 */ /* 0x000fe40007ffe0ff */
[----:B------:R-:W-:Y:S01]  /*31af0*/  IADD3 R185, PT, PT, R30, -R185, RZ ;  /* 0x800000b91eb97210 */ /* 0x000fe20007ffe0ff */
[----:B------:R-:W-:Y:S01]  /*31b00*/  IMAD.WIDE.U32 R10, R11, R2, RZ ;  /* 0x000000020b0a7225 */ /* 0x000fe200078e00ff */
[----:B------:R-:W-:-:S03]  /*31b10*/  @!P3 IADD3 R15, PT, PT, R15, 0x7f000001, RZ ;  /* 0x7f0000010f0fb810 */ /* 0x000fc60007ffe0ff */
[----:B------:R-:W-:Y:S02]  /*31b20*/  IMAD R9, R10, 0x7effffff, RZ ;  /* 0x7effffff0a097824 */ /* 0x000fe400078e02ff */
[----:B------:R-:W-:Y:S01]  /*31b30*/  IMAD.WIDE.U32 R12, R13, R2, RZ ;  /* 0x000000020d0c7225 */ /* 0x000fe200078e00ff */
[----:B------:R-:W-:-:S03]  /*31b40*/  @!P2 IADD3 R185, PT, PT, R185, 0x7f000001, RZ ;  /* 0x7f000001b9b9a810 */ /* 0x000fc60007ffe0ff */
[----:B0-----:R-:W-:-:S04]  /*31b50*/  IMAD.HI.U32 R35, R9, 0x7f000001, R10 ;  /* 0x7f00000109237827 */ /* 0x001fc800078e000a */
[----:B------:R-:W-:-:S04]  /*31b60*/  IMAD.WIDE.U32 R14, R15, R2, RZ ;  /* 0x000000020f0e7225 */ /* 0x000fc800078e00ff */
[----:B------:R-:W-:Y:S01]  /*31b70*/  IMAD R9, R12, 0x7effffff, RZ ;  /* 0x7effffff0c097824 */ /* 0x000fe200078e02ff */
[----:B------:R-:W-:Y:S01]  /*31b80*/  ISETP.GE.U32.AND P0, PT, R35, 0x7f000001, PT ;  /* 0x7f0000012300780c */ /* 0x000fe20003f06070 */
[----:B------:R-:W-:-:S04]  /*31b90*/  IMAD.WIDE.U32 R10, R185, R2, RZ ;  /* 0x00000002b90a7225 */ /* 0x000fc800078e00ff */
[----:B------:R-:W-:Y:S02]  /*31ba0*/  IMAD R23, R14, 0x7effffff, RZ ;  /* 0x7effffff0e177824 */ /* 0x000fe400078e02ff */
[----:B------:R-:W-:-:S04]  /*31bb0*/  IMAD.HI.U32 R37, R9, 0x7f000001, R12 ;  /* 0x7f00000109257827 */ /* 0x000fc800078e000c */
[----:B------:R-:W-:Y:S02]  /*31bc0*/  IMAD R17, R10, 0x7effffff, RZ ;  /* 0x7effffff0a117824 */ /* 0x000fe400078e02ff */
[----:B------:R-:W-:Y:S01]  /*31bd0*/  IMAD.HI.U32 R41, R23, 0x7f000001, R14 ;  /* 0x7f00000117297827 */ /* 0x000fe200078e000e */
[----:B------:R-:W-:-:S03]  /*31be0*/  ISETP.GE.U32.AND P1, PT, R37, 0x7f000001, PT ;  /* 0x7f0000012500780c */ /* 0x000fc60003f26070 */
[----:B------:R-:W-:Y:S01]  /*31bf0*/  IMAD.HI.U32 R39, R17, 0x7f000001, R10 ;  /* 0x7f00000111277827 */ /* 0x000fe200078e000a */
[----:B------:R-:W-:Y:S01]  /*31c00*/  ISETP.GE.U32.AND P3, PT, R41, 0x7f000001, PT ;  /* 0x7f0000012900780c */ /* 0x000fe20003f66070 */
[----:B------:R-:W-:-:S03]  /*31c10*/  @P0 IADD3 R35, PT, PT, R35, -0x7f000001, RZ ;  /* 0x80ffffff23230810 */ /* 0x000fc60007ffe0ff */
[----:B------:R-:W-:-:S05]  /*31c20*/  ISETP.GE.U32.AND P2, PT, R39, 0x7f000001, PT ;  /* 0x7f0000012700780c */ /* 0x000fca0003f46070 */
[----:B------:R-:W-:-:S04]  /*31c30*/  @P1 IADD3 R37, PT, PT, R37, -0x7f000001, RZ ;  /* 0x80ffffff25251810 */ /* 0x000fc80007ffe0ff */
[----:B------:R-:W-:-:S04]  /*31c40*/  @P3 IADD3 R41, PT, PT, R41, -0x7f000001, RZ ;  /* 0x80ffffff29293810 */ /* 0x000fc80007ffe0ff */
[----:B------:R-:W-:Y:S01]  /*31c50*/  @P2 IADD3 R39, PT, PT, R39, -0x7f000001, RZ ;  /* 0x80ffffff27272810 */ /* 0x000fe20007ffe0ff */
[----:B--2---:R-:W-:-:S04]  /*31c60*/  IMAD.WIDE.U32 R10, R0, R35, RZ ;  /* 0x00000023000a7225 */ /* 0x004fc800078e00ff */
[----:B------:R-:W-:Y:S02]  /*31c70*/  IMAD R9, R10, 0x7effffff, RZ ;  /* 0x7effffff0a097824 */ /* 0x000fe400078e02ff */
[----:B------:R-:W-:-:S04]  /*31c80*/  IMAD.WIDE.U32 R12, R0, R37, RZ ;  /* 0x00000025000c7225 */ /* 0x000fc800078e00ff */
[----:B---3--:R-:W-:-:S04]  /*31c90*/  IMAD.WIDE.U32 R16, R4, R41, RZ ;  /* 0x0000002904107225 */ /* 0x008fc800078e00ff */
[----:B------:R-:W-:-:S04]  /*31ca0*/  IMAD.HI.U32 R18, R9, 0x7f000001, R10 ;  /* 0x7f00000109127827 */ /* 0x000fc800078e000a */
[----:B------:R-:W-:Y:S02]  /*31cb0*/  IMAD R9, R12, 0x7effffff, RZ ;  /* 0x7effffff0c097824 */ /* 0x000fe400078e02ff */
[----:B------:R-:W-:-:S04]  /*31cc0*/  IMAD.WIDE.U32 R14, R0, R39, RZ ;  /* 0x00000027000e7225 */ /* 0x000fc800078e00ff */
[----:B------:R-:W-:Y:S02]  /*31cd0*/  IMAD R25, R16, 0x7effffff, RZ ;  /* 0x7effffff10197824 */ /* 0x000fe400078e02ff */
[----:B------:R-:W-:-:S04]  /*31ce0*/  IMAD.WIDE.U32 R10, R0, R41, RZ ;  /* 0x00000029000a7225 */ /* 0x000fc800078e00ff */
[----:B------:R-:W-:-:S04]  /*31cf0*/  IMAD.HI.U32 R0, R9, 0x7f000001, R12 ;  /* 0x7f00000109007827 */ /* 0x000fc800078e000c */
[----:B------:R-:W-:Y:S01]  /*31d00*/  IMAD.HI.U32 R22, R25, 0x7f000001, R16 ;  /* 0x7f00000119167827 */ /* 0x000fe200078e0010 */
[----:B------:R-:W-:-:S03]  /*31d10*/  ISETP.GE.U32.AND P0, PT, R0, 0x7f000001, PT ;  /* 0x7f0000010000780c */ /* 0x000fc60003f06070 */
[----:B------:R-:W-:Y:S01]  /*31d20*/  IMAD R9, R10, 0x7effffff, RZ ;  /* 0x7effffff0a097824 */ /* 0x000fe200078e02ff */
[----:B------:R-:W-:Y:S01]  /*31d30*/  ISETP.GE.U32.AND P1, PT, R22, 0x7f000001, PT ;  /* 0x7f0000011600780c */ /* 0x000fe20003f26070 */
[----:B------:R-:W-:-:S04]  /*31d40*/  IMAD.WIDE.U32 R12, R4, R35, RZ ;  /* 0x00000023040c7225 */ /* 0x000fc800078e00ff */
[----:B------:R-:W-:-:S04]  /*31d50*/  IMAD.HI.U32 R16, R9, 0x7f000001, R10 ;  /* 0x7f00000109107827 */ /* 0x000fc800078e000a */
[----:B------:R-:W-:Y:S01]  /*31d60*/  IMAD R23, R14, 0x7effffff, RZ ;  /* 0x7effffff0e177824 */ /* 0x000fe200078e02ff */
[----:B------:R-:W-:Y:S01]  /*31d70*/  ISETP.GE.U32.AND P3, PT, R16, 0x7f000001, PT ;  /* 0x7f0000011000780c */ /* 0x000fe20003f66070 */
[----:B------:R-:W-:Y:S01]  /*31d80*/  IMAD R9, R12, 0x7effffff, RZ ;  /* 0x7effffff0c097824 */ /* 0x000fe200078e02ff */
[----:B------:R-:W-:Y:S01]  /*31d90*/  @P0 IADD3 R0, PT, PT, R0, -0x7f000001, RZ ;  /* 0x80ffffff00000810 */ /* 0x000fe20007ffe0ff */
[----:B------:R-:W-:Y:S01]  /*31da0*/  IMAD.WIDE.U32 R10, R4, R39, RZ ;  /* 0x00000027040a7225 */ /* 0x000fe200078e00ff */
[----:B------:R-:W-:-:S03]  /*31db0*/  ISETP.GE.U32.AND P4, PT, R18, 0x7f000001, PT ;  /* 0x7f0000011200780c */ /* 0x000fc60003f86070 */
[----:B------:R-:W-:Y:S01]  /*31dc0*/  IMAD.HI.U32 R2, R23, 0x7f000001, R14 ;  /* 0x7f00000117027827 */ /* 0x000fe200078e000e */
[----:B------:R-:W-:-:S03]  /*31dd0*/  @P1 IADD3 R22, PT, PT, R22, -0x7f000001, RZ ;  /* 0x80ffffff16161810 */ /* 0x000fc60007ffe0ff */
[----:B------:R-:W-:Y:S01]  /*31de0*/  IMAD.HI.U32 R23, R9, 0x7f000001, R12 ;  /* 0x7f00000109177827 */ /* 0x000fe200078e000c */
[----:B------:R-:W-:-:S03]  /*31df0*/  ISETP.GE.U32.AND P1, PT, R0, 0x7f000001, PT ;  /* 0x7f0000010000780c */ /* 0x000fc60003f26070 */
[----:B------:R-:W-:Y:S01]  /*31e00*/  IMAD.WIDE.U32 R14, R4, R37, RZ ;  /* 0x00000025040e7225 */ /* 0x000fe200078e00ff */
[----:B------:R-:W-:-:S03]  /*31e10*/  ISETP.GE.U32.AND P0, PT, R23, 0x7f000001, PT ;  /* 0x7f0000011700780c */ /* 0x000fc60003f06070 */
[----:B------:R-:W-:Y:S02]  /*31e20*/  IMAD R9, R10, 0x7effffff, RZ ;  /* 0x7effffff0a097824 */ /* 0x000fe400078e02ff */
[----:B------:R-:W-:Y:S01]  /*31e30*/  IMAD R17, R14, 0x7effffff, RZ ;  /* 0x7effffff0e117824 */ /* 0x000fe200078e02ff */
[----:B------:R-:W-:Y:S01]  /*31e40*/  ISETP.GE.U32.AND P2, PT, R2, 0x7f000001, PT ;  /* 0x7f0000010200780c */ /* 0x000fe20003f46070 */
[----:B----4-:R-:W-:-:S04]  /*31e50*/  IMAD.WIDE.U32 R12, R5, R41, RZ ;  /* 0x00000029050c7225 */ /* 0x010fc800078e00ff */
[----:B------:R-:W-:Y:S01]  /*31e60*/  IMAD.HI.U32 R25, R9, 0x7f000001, R10 ;  /* 0x7f00000109197827 */ /* 0x000fe200078e000a */
[----:B------:R-:W-:-:S03]  /*31e70*/  @P3 IADD3 R16, PT, PT, R16, -0x7f000001, RZ ;  /* 0x80ffffff10103810 */ /* 0x000fc60007ffe0ff */
[----:B------:R-:W-:-:S04]  /*31e80*/  IMAD.WIDE.U32 R10, R22, 0x5fffffa, RZ ;  /* 0x05fffffa160a7825 */ /* 0x000fc800078e00ff */
[----:B------:R-:W-:-:S04]  /*31e90*/  IMAD.HI.U32 R17, R17, 0x7f000001, R14 ;  /* 0x7f00000111117827 */ /* 0x000fc800078e000e */
[----:B------:R-:W-:Y:S02]  /*31ea0*/  IMAD R9, R22, 0x6, RZ ;  /* 0x0000000616097824 */ /* 0x000fe400078e02ff */
[----:B------:R-:W-:Y:S01]  /*31eb0*/  IMAD R15, R12, 0x7effffff, RZ ;  /* 0x7effffff0c0f7824 */ /* 0x000fe200078e02ff */
[----:B------:R-:W-:Y:S01]  /*31ec0*/  @P4 IADD3 R18, PT, PT, R18, -0x7f000001, RZ ;  /* 0x80ffffff12124810 */ /* 0x000fe20007ffe0ff */
[----:B------:R-:W-:Y:S01]  /*31ed0*/  IMAD.HI.U32 R27, R9, 0x7f000001, R10 ;  /* 0x7f000001091b7827 */ /* 0x000fe200078e000a */
[----:B------:R-:W-:Y:S01]  /*31ee0*/  ISETP.GE.U32.AND P5, PT, R25, 0x7f000001, PT ;  /* 0x7f0000011900780c */ /* 0x000fe20003fa6070 */
[----:B------:R-:W-:Y:S02]  /*31ef0*/  ISETP.GE.U32.AND P4, PT, R16, 0x7f000001, PT ;  /* 0x7f0000011000780c */ /* 0x000fe40003f86070 */
[----:B------:R-:W-:Y:S01]  /*31f00*/  IMAD.HI.U32 R22, R15, 0x7f000001, R12 ;  /* 0x7f0000010f167827 */ /* 0x000fe200078e000c */
[----:B------:R-:W-:Y:S01]  /*31f10*/  @P1 IADD3 R0, PT, PT, R0, -0x7f000001, RZ ;  /* 0x80ffffff00001810 */ /* 0x000fe20007ffe0ff */
[----:B------:R-:W-:Y:S01]  /*31f20*/  ISETP.GE.U32.AND P3, PT, R18, 0x7f000001, PT ;  /* 0x7f0000011200780c */ /* 0x000fe20003f66070 */
[----:B------:R-:W-:Y:S01]  /*31f30*/  ISETP.GE.U32.AND P1, PT, R27, 0x7f000001, PT ;  /* 0x7f0000011b00780c */ /* 0x000fe20003f26070 */
[----:B------:R-:W-:Y:S01]  /*31f40*/  @P0 IADD3 R23, PT, PT, R23, -0x7f000001, RZ ;  /* 0x80ffffff17170810 */ /* 0x000fe20007ffe0ff */
[----:B------:R-:W-:Y:S01]  /*31f50*/  ISETP.GE.U32.AND P0, PT, R22, 0x7f000001, PT ;  /* 0x7f0000011600780c */ /* 0x000fe20003f06070 */
[----:B------:R-:W-:Y:S01]  /*31f60*/  @P2 IADD3 R2, PT, PT, R2, -0x7f000001, RZ ;  /* 0x80ffffff02022810 */ /* 0x000fe20007ffe0ff */
[----:B------:R-:W-:-:S04]  /*31f70*/  ISETP.GE.U32.AND P2, PT, R17, 0x7f000001, PT ;  /* 0x7f0000011100780c */ /* 0x000fc80003f46070 */
[----:B------:R-:W-:Y:S01]  /*31f80*/  ISETP.GE.U32.AND P6, PT, R2, 0x7f000001, PT ;  /* 0x7f0000010200780c */ /* 0x000fe20003fc6070 */
[----:B------:R-:W-:Y:S02]  /*31f90*/  @P5 IADD3 R25, PT, PT, R25, -0x7f000001, RZ ;  /* 0x80ffffff19195810 */ /* 0x000fe40007ffe0ff */
[----:B------:R-:W-:Y:S01]  /*31fa0*/  @P4 IADD3 R16, PT, PT, R16, -0x7f000001, RZ ;  /* 0x80ffffff10104810 */ /* 0x000fe20007ffe0ff */
[----:B------:R-:W-:Y:S01]  /*31fb0*/  IMAD.WIDE.U32 R12, R5, R39, RZ ;  /* 0x00000027050c7225 */ /* 0x000fe200078e00ff */
[----:B------:R-:W-:Y:S02]  /*31fc0*/  @P3 IADD3 R18, PT, PT, R18, -0x7f000001, RZ ;  /* 0x80ffffff12123810 */ /* 0x000fe40007ffe0ff */
[----:B------:R-:W-:Y:S02]  /*31fd0*/  @P1 IADD3 R27, PT, PT, R27, -0x7f000001, RZ ;  /* 0x80ffffff1b1b1810 */ /* 0x000fe40007ffe0ff */
[----:B------:R-:W-:Y:S02]  /*31fe0*/  @P0 IADD3 R22, PT, PT, R22, -0x7f000001, RZ ;  /* 0x80ffffff16160810 */ /* 0x000fe40007ffe0ff */
[----:B------:R-:W-:Y:S01]  /*31ff0*/  IADD3 R9, PT, PT, R16, R25, RZ ;  /* 0x0000001910097210 */ /* 0x000fe20007ffe0ff */
[----:B------:R-:W-:Y:S01]  /*32000*/  IMAD R25, R12, 0x7effffff, RZ ;  /* 0x7effffff0c197824 */ /* 0x000fe200078e02ff */
[----:B------:R-:W-:Y:S01]  /*32010*/  IADD3 R16, PT, PT, R18, R27, RZ ;  /* 0x0000001b12107210 */ /* 0x000fe20007ffe0ff */
[----:B------:R-:W-:Y:S01]  /*32020*/  IMAD.WIDE.U32 R10, R5, R35, RZ ;  /* 0x00000023050a7225 */ /* 0x000fe200078e00ff */
        /* <DEDUP_REMOVED lines=9> */
[----:B------:R-:W-:Y:S01]  /*320c0*/  ISETP.GE.U32.AND P0, PT, R22, 0x7f000001, PT ;  /* 0x7f0000011600780c */ /* 0x000fe20003f06070 */
[----:B------:R-:W-:Y:S02]  /*320d0*/  IMAD R17, R10, 0x7effffff, RZ ;  /* 0x7effffff0a117824 */ /* 0x000fe400078e02ff */
[----:B------:R-:W-:-:S04]  /*320e0*/  IMAD.HI.U32 R18, R23, 0x7f000001, R4 ;  /* 0x7f00000117127827 */ /* 0x000fc800078e0004 */
[----:B------:R-:W-:-:S04]  /*320f0*/  IMAD.WIDE.U32 R4, R32, R37, RZ ;  /* 0x0000002520047225 */ /* 0x000fc800078e00ff */
[----:B------:R-:W-:-:S04]  /*32100*/  IMAD.HI.U32 R25, R17, 0x7f000001, R10 ;  /* 0x7f00000111197827 */ /* 0x000fc800078e000a */
[----:B------:R-:W-:-:S04]  /*32110*/  IMAD.HI.U32 R43, R27, 0x7f000001, R14 ;  /* 0x7f0000011b2b7827 */ /* 0x000fc800078e000e */
[----:B------:R-:W-:-:S04]  /*32120*/  IMAD.WIDE.U32 R10, R32, R39, RZ ;  /* 0x00000027200a7225 */ /* 0x000fc800078e00ff */
[----:B------:R-:W-:Y:S01]  /*32130*/  IMAD R15, R4, 0x7effffff, RZ ;  /* 0x7effffff040f7824 */ /* 0x000fe200078e02ff */
[----:B------:R-:W-:Y:S01]  /*32140*/  ISETP.GE.U32.AND P2, PT, R2, 0x7f000001, PT ;  /* 0x7f0000010200780c */ /* 0x000fe20003f46070 */
[----:B------:R-:W-:Y:S01]  /*32150*/  IMAD R17, R10, 0x7effffff, RZ ;  /* 0x7effffff0a117824 */ /* 0x000fe200078e02ff */
[----:B------:R-:W-:Y:S01]  /*32160*/  ISETP.GE.U32.AND P3, PT, R9, 0x7f000001, PT ;  /* 0x7f0000010900780c */ /* 0x000fe20003f66070 */
[----:B------:R-:W-:Y:S01]  /*32170*/  IMAD.HI.U32 R24, R15, 0x7f000001, R4 ;  /* 0x7f0000010f187827 */ /* 0x000fe200078e0004 */
[----:B------:R-:W-:-:S03]  /*32180*/  @P0 IADD3 R22, PT, PT, R22, -0x7f000001, RZ ;  /* 0x80ffffff16160810 */ /* 0x000fc60007ffe0ff */
[----:B------:R-:W-:Y:S01]  /*32190*/  IMAD.WIDE.U32 R12, R32, R41, RZ ;  /* 0x00000029200c7225 */ /* 0x000fe200078e00ff */
[----:B------:R-:W-:Y:S01]  /*321a0*/  ISETP.GE.U32.AND P5, PT, R18, 0x7f000001, PT ;  /* 0x7f0000011200780c */ /* 0x000fe20003fa6070 */
[----:B------:R-:W-:Y:S02]  /*321b0*/  ISETP.GE.U32.AND P1, PT, R24, 0x7f000001, PT ;  /* 0x7f0000011800780c */ /* 0x000fe40003f26070 */
[----:B------:R-:W-:Y:S01]  /*321c0*/  IMAD.HI.U32 R26, R17, 0x7f000001, R10 ;  /* 0x7f000001111a7827 */ /* 0x000fe200078e000a */
[----:B------:R-:W-:-:S03]  /*321d0*/  ISETP.GE.U32.AND P4, PT, R25, 0x7f000001, PT ;  /* 0x7f0000011900780c */ /* 0x000fc60003f86070 */
[----:B------:R-:W-:Y:S01]  /*321e0*/  IMAD R23, R12, 0x7effffff, RZ ;  /* 0x7effffff0c177824 */ /* 0x000fe200078e02ff */
[----:B------:R-:W-:Y:S01]  /*321f0*/  ISETP.GE.U32.AND P0, PT, R26, 0x7f000001, PT ;  /* 0x7f0000011a00780c */ /* 0x000fe20003f06070 */
[----:B------:R-:W-:-:S04]  /*32200*/  IMAD.WIDE.U32 R4, R22, 0x5fffffa, RZ ;  /* 0x05fffffa16047825 */ /* 0x000fc800078e00ff */
[----:B------:R-:W-:-:S04]  /*32210*/  IMAD.HI.U32 R12, R23, 0x7f000001, R12 ;  /* 0x7f000001170c7827 */ /* 0x000fc800078e000c */
[----:B------:R-:W-:Y:S01]  /*32220*/  IMAD R13, R22, 0x6, RZ ;  /* 0x00000006160d7824 */ /* 0x000fe200078e02ff */
[----:B------:R-:W-:Y:S02]  /*32230*/  @P2 IADD3 R2, PT, PT, R2, -0x7f000001, RZ ;  /* 0x80ffffff02022810 */ /* 0x000fe40007ffe0ff */
[----:B------:R-:W-:Y:S01]  /*32240*/  @P3 IADD3 R9, PT, PT, R9, -0x7f000001, RZ ;  /* 0x80ffffff09093810 */ /* 0x000fe20007ffe0ff */
[----:B------:R-:W-:Y:S01]  /*32250*/  ISETP.GE.U32.AND P3, PT, R43, 0x7f000001, PT ;  /* 0x7f0000012b00780c */ /* 0x000fe20003f66070 */
[----:B------:R-:W-:Y:S01]  /*32260*/  IMAD.HI.U32 R27, R13, 0x7f000001, R4 ;  /* 0x7f0000010d1b7827 */ /* 0x000fe200078e0004 */
[----:B------:R-:W-:Y:S01]  /*32270*/  ISETP.GE.U32.AND P2, PT, R0, 0x7f000001, PT ;  /* 0x7f0000010000780c */ /* 0x000fe20003f46070 */
[----:B------:R-:W-:Y:S02]  /*32280*/  @P5 IADD3 R18, PT, PT, R18, -0x7f000001, RZ ;  /* 0x80ffffff12125810 */ /* 0x000fe40007ffe0ff */
[----:B------:R-:W-:Y:S01]  /*32290*/  @P1 IADD3 R24, PT, PT, R24, -0x7f000001, RZ ;  /* 0x80ffffff18181810 */ /* 0x000fe20007ffe0ff */
[----:B------:R-:W-:Y:S01]  /*322a0*/  IMAD.WIDE.U32 R10, R32, R35, RZ ;  /* 0x00000023200a7225 */ /* 0x000fe200078e00ff */
[----:B------:R-:W-:Y:S01]  /*322b0*/  ISETP.GE.U32.AND P5, PT, R27, 0x7f000001, PT ;  /* 0x7f0000011b00780c */ /* 0x000fe20003fa6070 */
[----:B------:R-:W-:Y:S01]  /*322c0*/  ISETP.GE.U32.AND P1, PT, R16, 0x7f000001, PT ;  /* 0x7f0000011000780c */ /* 0x000fe20003f26070 */
[----:B------:R-:W-:Y:S01]  /*322d0*/  @P4 IADD3 R25, PT, PT, R25, -0x7f000001, RZ ;  /* 0x80ffffff19194810 */ /* 0x000fe20007ffe0ff */
[----:B------:R-:W-:Y:S01]  /*322e0*/  ISETP.GE.U32.AND P4, PT, R12, 0x7f000001, PT ;  /* 0x7f0000010c00780c */ /* 0x000fe20003f86070 */
[----:B------:R-:W-:Y:S01]  /*322f0*/  IMAD R5, R10, 0x7effffff, RZ ;  /* 0x7effffff0a057824 */ /* 0x000fe200078e02ff */
[----:B------:R-:W-:-:S03]  /*32300*/  @P0 IADD3 R26, PT, PT, R26, -0x7f000001, RZ ;  /* 0x80ffffff1a1a0810 */ /* 0x000fc60007ffe0ff */
[----:B------:R-:W-:Y:S01]  /*32310*/  IMAD.HI.U32 R14, R5, 0x7f000001, R10 ;  /* 0x7f000001050e7827 */ /* 0x000fe200078e000a */
[----:B------:R-:W-:Y:S02]  /*32320*/  @P3 IADD3 R43, PT, PT, R43, -0x7f000001, RZ ;  /* 0x80ffffff2b2b3810 */ /* 0x000fe40007ffe0ff */
[----:B------:R-:W-:Y:S01]  /*32330*/  @P2 IADD3 R0, PT, PT, R0, -0x7f000001, RZ ;  /* 0x80ffffff00002810 */ /* 0x000fe20007ffe0ff */
[----:B------:R-:W-:Y:S01]  /*32340*/  IMAD.WIDE.U32 R10, R26, 0x5fffffa, RZ ;  /* 0x05fffffa1a0a7825 */ /* 0x000fe200078e00ff */
[----:B------:R-:W-:-:S03]  /*32350*/  @P5 IADD3 R27, PT, PT, R27, -0x7f000001, RZ ;  /* 0x80ffffff1b1b5810 */ /* 0x000fc60007ffe0ff */
[----:B------:R-:W-:Y:S01]  /*32360*/  IMAD R17, R26, 0x6, RZ ;  /* 0x000000061a117824 */ /* 0x000fe200078e02ff */
[----:B------:R-:W-:Y:S01]  /*32370*/  @P1 IADD3 R16, PT, PT, R16, -0x7f000001, RZ ;  /* 0x80ffffff10101810 */ /* 0x000fe20007ffe0ff */
[----:B------:R-:W-:Y:S01]  /*32380*/  IMAD.WIDE.U32 R4, R24, 0x5fffffa, RZ ;  /* 0x05fffffa18047825 */ /* 0x000fe200078e00ff */
[----:B------:R-:W-:Y:S02]  /*32390*/  IADD3 R0, PT, PT, R0, R43, RZ ;  /* 0x0000002b00007210 */ /* 0x000fe40007ffe0ff */
[----:B------:R-:W-:Y:S01]  /*323a0*/  @P4 IADD3 R12, PT, PT, R12, -0x7f000001, RZ ;  /* 0x80ffffff0c0c4810 */ /* 0x000fe20007ffe0ff */
[----:B------:R-:W-:Y:S02]  /*323b0*/  IMAD R15, R24, 0x6, RZ ;  /* 0x00000006180f7824 */ /* 0x000fe400078e02ff */
[----:B------:R-:W-:Y:S01]  /*323c0*/  IMAD.HI.U32 R11, R17, 0x7f000001, R10 ;  /* 0x7f000001110b7827 */ /* 0x000fe200078e000a */
[----:B------:R-:W-:Y:S01]  /*323d0*/  IADD3 R16, PT, PT, R16, R27, RZ ;  /* 0x0000001b10107210 */ /* 0x000fe20007ffe0ff */
[----:B------:R-:W-:Y:S01]  /*323e0*/  ISETP.GE.U32.AND P0, PT, R14, 0x7f000001, PT ;  /* 0x7f0000010e00780c */ /* 0x000fe20003f06070 */
[----:B------:R-:W-:Y:S01]  /*323f0*/  ISETP.GE.U32.AND P3, PT, R0, 0x7f000001, PT ;  /* 0x7f0000010000780c */ /* 0x000fe20003f66070 */
[----:B------:R-:W-:Y:S01]  /*32400*/  IMAD.HI.U32 R5, R15, 0x7f000001, R4 ;  /* 0x7f0000010f057827 */ /* 0x000fe200078e0004 */
[----:B------:R-:W-:Y:S01]  /*32410*/  ISETP.GE.U32.AND P5, PT, R11, 0x7f000001, PT ;  /* 0x7f0000010b00780c */ /* 0x000fe20003fa6070 */
[----:B------:R-:W-:-:S02]  /*32420*/  ISETP.GE.U32.AND P2, PT, R16, 0x7f000001, PT ;  /* 0x7f0000011000780c */ /* 0x000fc40003f46070 */
[C---:B------:R-:W-:Y:S01]  /*32430*/  IMAD R23, R12.reuse, 0x6, RZ ;  /* 0x000000060c177824 */ /* 0x040fe200078e02ff */
[----:B------:R-:W-:Y:S01]  /*32440*/  ISETP.GE.U32.AND P4, PT, R5, 0x7f000001, PT ;  /* 0x7f0000010500780c */ /* 0x000fe20003f86070 */
[----:B------:R-:W-:Y:S01]  /*32450*/  IMAD.WIDE.U32 R12, R12, 0x5fffffa, RZ ;  /* 0x05fffffa0c0c7825 */ /* 0x000fe200078e00ff */
[----:B------:R-:W-:Y:S02]  /*32460*/  IADD3 R9, PT, PT, R9, R18, RZ ;  /* 0x0000001209097210 */ /* 0x000fe40007ffe0ff */
[----:B------:R-:W-:Y:S01]  /*32470*/  IADD3 R2, PT, PT, R2, R25, RZ ;  /* 0x0000001902027210 */ /* 0x000fe20007ffe0ff */
[----:B------:R-:W-:Y:S01]  /*32480*/  IMAD.HI.U32 R13, R23, 0x7f000001, R12 ;  /* 0x7f000001170d7827 */ /* 0x000fe200078e000c */
[----:B------:R-:W-:Y:S01]  /*32490*/  @P0 IADD3 R14, PT, PT, R14, -0x7f000001, RZ ;  /* 0x80ffffff0e0e0810 */ /* 0x000fe20007ffe0ff */
[----:B------:R-:W-:Y:S02]  /*324a0*/  ISETP.GE.U32.AND P1, PT, R9, 0x7f000001, PT ;  /* 0x7f0000010900780c */ /* 0x000fe40003f26070 */
[----:B------:R-:W-:-:S02]  /*324b0*/  @P5 IADD3 R11, PT, PT, R11, -0x7f000001, RZ ;  /* 0x80ffffff0b0b5810 */ /* 0x000fc40007ffe0ff */
[----:B------:R-:W-:Y:S01]  /*324c0*/  @P3 IADD3 R0, PT, PT, R0, -0x7f000001, RZ ;  /* 0x80ffffff00003810 */ /* 0x000fe20007ffe0ff */
[----:B------:R-:W-:Y:S01]  /*324d0*/  ISETP.GE.U32.AND P6, PT, R13, 0x7f000001, PT ;  /* 0x7f0000010d00780c */ /* 0x000fe20003fc6070 */
[----:B------:R-:W-:Y:S01]  /*324e0*/  ISETP.GE.U32.AND P0, PT, R2, 0x7f000001, PT ;  /* 0x7f0000010200780c */ /* 0x000fe20003f06070 */
[----:B------:R-:W-:Y:S02]  /*324f0*/  @P4 IADD3 R5, PT, PT, R5, -0x7f000001, RZ ;  /* 0x80ffffff05054810 */ /* 0x000fe40007ffe0ff */
[----:B------:R-:W-:Y:S02]  /*32500*/  @P2 IADD3 R16, PT, PT, R16, -0x7f000001, RZ ;  /* 0x80ffffff10102810 */ /* 0x000fe40007ffe0ff */
[----:B------:R-:W-:Y:S02]  /*32510*/  IADD3 R0, PT, PT, R0, R11, RZ ;  /* 0x0000000b00007210 */ /* 0x000fe40007ffe0ff */
[----:B------:R-:W-:-:S03]  /*32520*/  IADD3 R10, PT, PT, R16, R5, RZ ;  /* 0x00000005100a7210 */ /* 0x000fc60007ffe0ff */
[----:B------:R-:W-:Y:S01]  /*32530*/  ISETP.GE.U32.AND P2, PT, R0, 0x7f000001, PT ;  /* 0x7f0000010000780c */ /* 0x000fe20003f46070 */
[----:B------:R-:W-:Y:S02]  /*32540*/  @P1 IADD3 R9, PT, PT, R9, -0x7f000001, RZ ;  /* 0x80ffffff09091810 */ /* 0x000fe40007ffe0ff */
[----:B------:R-:W-:Y:S02]  /*32550*/  @P6 IADD3 R13, PT, PT, R13, -0x7f000001, RZ ;  /* 0x80ffffff0d0d6810 */ /* 0x000fe40007ffe0ff */
[----:B------:R-:W-:Y:S01]  /*32560*/  @P0 IADD3 R2, PT, PT, R2, -0x7f000001, RZ ;  /* 0x80ffffff02020810 */ /* 0x000fe20007ffe0ff */
[----:B------:R-:W-:Y:S01]  /*32570*/  ISETP.GE.U32.AND P1, PT, R10, 0x7f000001, PT ;  /* 0x7f0000010a00780c */ /* 0x000fe20003f26070 */
[----:B------:R-:W-:Y:S02]  /*32580*/  IADD3 R9, PT, PT, R9, R14, RZ ;  /* 0x0000000e09097210 */ /* 0x000fe40007ffe0ff */
[----:B------:R-:W-:-:S03]  /*32590*/  IADD3 R5, PT, PT, R2, R13, RZ ;  /* 0x0000000d02057210 */ /* 0x000fc60007ffe0ff */
[----:B------:R-:W-:Y:S01]  /*325a0*/  ISETP.GE.U32.AND P0, PT, R9, 0x7f000001, PT ;  /* 0x7f0000010900780c */ /* 0x000fe20003f06070 */
[----:B------:R-:W-:Y:S01]  /*325b0*/  @P2 IADD3 R0, PT, PT, R0, -0x7f000001, RZ ;  /* 0x80ffffff00002810 */ /* 0x000fe20007ffe0ff */
[----:B------:R-:W-:-:S03]  /*325c0*/  ISETP.GE.U32.AND P3, PT, R5, 0x7f000001, PT ;  /* 0x7f0000010500780c */ /* 0x000fc60003f66070 */
[----:B------:R-:W-:Y:S02]  /*325d0*/  IADD3 R12, PT, PT, R0, R7, RZ ;  /* 0x00000007000c7210 */ /* 0x000fe40007ffe0ff */
[----:B------:R-:W-:-:S03]  /*325e0*/  @P1 IADD3 R10, PT, PT, R10, -0x7f000001, RZ ;  /* 0x80ffffff0a0a1810 */ /* 0x000fc60007ffe0ff */
[----:B------:R-:W-:Y:S01]  /*325f0*/  ISETP.GE.U32.AND P1, PT, R12, 0x7f000001, PT ;  /* 0x7f0000010c00780c */ /* 0x000fe20003f26070 */
[----:B------:R-:W-:Y:S02]  /*32600*/  IADD3 R10, PT, PT, R10, R33, RZ ;  /* 0x000000210a0a7210 */ /* 0x000fe40007ffe0ff */
[----:B------:R-:W-:Y:S02]  /*32610*/  @P0 IADD3 R9, PT, PT, R9, -0x7f000001, RZ ;  /* 0x80ffffff09090810 */ /* 0x000fe40007ffe0ff */
[----:B------:R-:W-:Y:S01]  /*32620*/  @P3 IADD3 R5, PT, PT, R5, -0x7f000001, RZ ;  /* 0x80ffffff05053810 */ /* 0x000fe20007ffe0ff */
[----:B------:R-:W-:Y:S01]  /*32630*/  ISETP.GE.U32.AND P0, PT, R10, 0x7f000001, PT ;  /* 0x7f0000010a00780c */ /* 0x000fe20003f06070 */
[----:B------:R-:W-:Y:S02]  /*32640*/  IADD3 R2, PT, PT, R178, UR7, RZ ;  /* 0x00000007b2027c10 */ /* 0x000fe4000fffe0ff */
[----:B------:R-:W-:Y:S01]  /*32650*/  IADD3 R16, PT, PT, R9, R8, RZ ;  /* 0x0000000809107210 */ /* 0x000fe20007ffe0ff */
[----:B------:R0:W-:Y:S01]  /*32660*/  STL [R1+0x114], R12 ;  /* 0x0001140c01007387 */ /* 0x0001e20000100800 */
[----:B------:R-:W-:-:S02]  /*32670*/  IADD3 R14, PT, PT, R5, R6, RZ ;  /* 0x00000006050e7210 */ /* 0x000fc40007ffe0ff */
[----:B------:R-:W-:Y:S02]  /*32680*/  IADD3 R0, PT, PT, R234, UR6, RZ ;  /* 0x00000006ea007c10 */ /* 0x000fe4000fffe0ff */
[----:B------:R-:W2:Y:S04]  /*32690*/  LDL.LU R234, [R1+0x1f8] ;  /* 0x0001f80001ea7983 */ /* 0x000ea80000300800 */
[----:B------:R-:W-:Y:S01]  /*326a0*/  STL [R1+0x118], R14 ;  /* 0x0001180e01007387 */ /* 0x000fe20000100800 */
[----:B0-----:R-:W-:Y:S01]  /*326b0*/  @P1 IADD3 R12, PT, PT, R12, -0x7f000001, RZ ;  /* 0x80ffffff0c0c1810 */ /* 0x001fe20007ffe0ff */
[----:B------:R-:W-:Y:S02]  /*326c0*/  ISETP.GE.U32.AND P1, PT, R2, 0x7f000001, PT ;  /* 0x7f0000010200780c */ /* 0x000fe40003f26070 */
[----:B------:R-:W-:Y:S04]  /*326d0*/  STL [R1+0x11c], R16 ;  /* 0x00011c1001007387 */ /* 0x000fe80000100800 */
[----:B------:R0:W-:Y:S01]  /*326e0*/  STL [R1+0x110], R10 ;  /* 0x0001100a01007387 */ /* 0x0001e20000100800 */
[----:B------:R-:W-:-:S03]  /*326f0*/  IADD3 R4, PT, PT, R233, UR8, RZ ;  /* 0x00000008e9047c10 */ /* 0x000fc6000fffe0ff */
[----:B------:R-:W3:Y:S04]  /*32700*/  LDL.LU R233, [R1+0x1dc] ;  /* 0x0001dc0001e97983 */ /* 0x000ee80000300800 */
[----:B------:R-:W4:Y:S01]  /*32710*/  LDL.LU R178, [R1+0x1c8] ;  /* 0x0001c80001b27983 */ /* 0x000f220000300800 */
[----:B0-----:R-:W-:Y:S01]  /*32720*/  @P0 IADD3 R10, PT, PT, R10, -0x7f000001, RZ ;  /* 0x80ffffff0a0a0810 */ /* 0x001fe20007ffe0ff */
[----:B------:R-:W-:Y:S01]  /*32730*/  ISETP.GE.U32.AND P0, PT, R0, 0x7f000001, PT ;  /* 0x7f0000010000780c */ /* 0x000fe20003f06070 */
[----:B------:R-:W-:Y:S02]  /*32740*/  @P1 IADD3 R2, PT, PT, R2, -0x7f000001, RZ ;  /* 0x80ffffff02021810 */ /* 0x000fe40007ffe0ff */
[----:B------:R-:W-:Y:S02]  /*32750*/  IADD3 R5, PT, PT, R232, UR9, RZ ;  /* 0x00000009e8057c10 */ /* 0x000fe4000fffe0ff */
[----:B------:R-:W4:Y:S01]  /*32760*/  LDL.LU R232, [R1+0x1d8] ;  /* 0x0001d80001e87983 */ /* 0x000f220000300800 */
[----:B------:R-:W-:-:S03]  /*32770*/  IADD3 R2, PT, PT, R231, R2, RZ ;  /* 0x00000002e7027210 */ /* 0x000fc60007ffe0ff */
[----:B------:R-:W4:Y:S04]  /*32780*/  LDL.LU R231, [R1+0x1d0] ;  /* 0x0001d00001e77983 */ /* 0x000f280000300800 */
[----:B------:R-:W-:-:S04]  /*32790*/  @P0 IADD3 R0, PT, PT, R0, -0x7f000001, RZ ;  /* 0x80ffffff00000810 */ /* 0x000fc80007ffe0ff */
[----:B------:R-:W-:Y:S02]  /*327a0*/  IADD3 R0, PT, PT, R230, R0, RZ ;  /* 0x00000000e6007210 */ /* 0x000fe40007ffe0ff */
[----:B------:R-:W4:Y:S01]  /*327b0*/  LDL.LU R230, [R1+0x1d4] ;  /* 0x0001d40001e67983 */ /* 0x000f220000300800 */
[----:B------:R-:W-:-:S13]  /*327c0*/  ISETP.GE.U32.AND P1, PT, R2, 0x7f000001, PT ;  /* 0x7f0000010200780c */ /* 0x000fda0003f26070 */
[----:B------:R-:W-:-:S04]  /*327d0*/  @P1 IADD3 R2, PT, PT, R2, -0x7f000001, RZ ;  /* 0x80ffffff02021810 */ /* 0x000fc80007ffe0ff */
[----:B------:R-:W-:Y:S02]  /*327e0*/  IADD3 R2, PT, PT, R201, R2, RZ ;  /* 0x00000002c9027210 */ /* 0x000fe40007ffe0ff */
[----:B------:R-:W4:Y:S01]  /*327f0*/  LDL.LU R201, [R1+0x1c4] ;  /* 0x0001c40001c97983 */ /* 0x000f220000300800 */
[----:B------:R-:W-:Y:S01]  /*32800*/  ISETP.GE.U32.AND P2, PT, R14, 0x7f000001, PT ;  /* 0x7f0000010e00780c */ /* 0x000fe20003f46070 */
[----:B------:R-:W-:-:S12]  /*32810*/  ISETP.GE.U32.AND P3, PT, R16, 0x7f000001, PT ;  /* 0x7f0000011000780c */ /* 0x000fd80003f66070 */
[----:B------:R-:W-:Y:S01]  /*32820*/  @P2 IADD3 R14, PT, PT, R14, -0x7f000001, RZ ;  /* 0x80ffffff0e0e2810 */ /* 0x000fe20007ffe0ff */
[----:B------:R-:W-:Y:S01]  /*32830*/  ISETP.GE.U32.AND P2, PT, R4, 0x7f000001, PT ;  /* 0x7f0000010400780c */ /* 0x000fe20003f46070 */
[----:B------:R-:W-:Y:S01]  /*32840*/  @P3 IADD3 R16, PT, PT, R16, -0x7f000001, RZ ;  /* 0x80ffffff10103810 */ /* 0x000fe20007ffe0ff */
[----:B------:R-:W-:Y:S01]  /*32850*/  ISETP.GE.U32.AND P3, PT, R5, 0x7f000001, PT ;  /* 0x7f0000010500780c */ /* 0x000fe20003f66070 */
[----:B------:R-:W-:-:S10]  /*32860*/  ISETP.GE.U32.AND P0, PT, R0, 0x7f000001, PT ;  /* 0x7f0000010000780c */ /* 0x000fd40003f06070 */
[----:B------:R-:W-:-:S04]  /*32870*/  @P2 IADD3 R4, PT, PT, R4, -0x7f000001, RZ ;  /* 0x80ffffff04042810 */ /* 0x000fc80007ffe0ff */
[----:B------:R-:W-:Y:S02]  /*32880*/  IADD3 R4, PT, PT, R176, R4, RZ ;  /* 0x00000004b0047210 */ /* 0x000fe40007ffe0ff */
[----:B------:R-:W-:Y:S02]  /*32890*/  @P3 IADD3 R5, PT, PT, R5, -0x7f000001, RZ ;  /* 0x80ffffff05053810 */ /* 0x000fe40007ffe0ff */
[----:B------:R-:W-:Y:S01]  /*328a0*/  @P0 IADD3 R0, PT, PT, R0, -0x7f000001, RZ ;  /* 0x80ffffff00000810 */ /* 0x000fe20007ffe0ff */
[----:B------:R-:W-:Y:S01]  /*328b0*/  ISETP.GE.U32.AND P1, PT, R2, 0x7f000001, PT ;  /* 0x7f0000010200780c */ /* 0x000fe20003f26070 */
[----:B------:R-:W4:Y:S01]  /*328c0*/  LDL.LU R176, [R1+0x1f4] ;  /* 0x0001f40001b07983 */ /* 0x000f220000300800 */
[----:B------:R-:W-:Y:S01]  /*328d0*/  ISETP.GE.U32.AND P2, PT, R4, 0x7f000001, PT ;  /* 0x7f0000010400780c */ /* 0x000fe20003f46070 */
[----:B------:R-:W-:Y:S02]  /*328e0*/  IADD3 R5, PT, PT, R235, R5, RZ ;  /* 0x00000005eb057210 */ /* 0x000fe40007ffe0ff */
[----:B------:R-:W4:Y:S03]  /*328f0*/  LDL.LU R235, [R1+0x1c0] ;  /* 0x0001c00001eb7983 */ /* 0x000f260000300800 */
[----:B------:R-:W-:-:S07]  /*32900*/  ISETP.GE.U32.AND P3, PT, R5, 0x7f000001, PT ;  /* 0x7f0000010500780c */ /* 0x000fce0003f66070 */
[----:B------:R-:W-:Y:S02]  /*32910*/  @P2 IADD3 R4, PT, PT, R4, -0x7f000001, RZ ;  /* 0x80ffffff04042810 */ /* 0x000fe40007ffe0ff */
[----:B------:R-:W-:-:S04]  /*32920*/  @P1 IADD3 R2, PT, PT, R2, -0x7f000001, RZ ;  /* 0x80ffffff02021810 */ /* 0x000fc80007ffe0ff */
[----:B------:R-:W-:Y:S01]  /*32930*/  @P3 IADD3 R5, PT, PT, R5, -0x7f000001, RZ ;  /* 0x80ffffff05053810 */ /* 0x000fe20007ffe0ff */
[----:B------:R-:W-:Y:S04]  /*32940*/  STL [R1+0x110], R10 ;  /* 0x0001100a01007387 */ /* 0x000fe80000100800 */
[----:B------:R0:W-:Y:S04]  /*32950*/  STL [R1+0x114], R12 ;  /* 0x0001140c01007387 */ /* 0x0001e80000100800 */
[----:B------:R1:W-:Y:S04]  /*32960*/  STL [R1+0x118], R14 ;  /* 0x0001180e01007387 */ /* 0x0003e80000100800 */
[----:B------:R0:W-:Y:S04]  /*32970*/  STL [R1+0x11c], R16 ;  /* 0x00011c1001007387 */ /* 0x0001e80000100800 */
[----:B------:R-:W4:Y:S04]  /*32980*/  LD.E R6, desc[UR14][R20.64+0xd0] ;  /* 0x0000d00e14067980 */ /* 0x000f28000c101900 */
[----:B------:R-:W4:Y:S04]  /*32990*/  LD.E R8, desc[UR14][R20.64+0xd4] ;  /* 0x0000d40e14087980 */ /* 0x000f28000c101900 */
[----:B------:R-:W4:Y:S04]  /*329a0*/  LD.E R9, desc[UR14][R20.64+0xd8] ;  /* 0x0000d80e14097980 */ /* 0x000f28000c101900 */
[----:B0-----:R0:W4:Y:S04]  /*329b0*/  LD.E R12, desc[UR14][R20.64+0xdc] ;  /* 0x0000dc0e140c7980 */ /* 0x001128000c101900 */
[----:B------:R-:W4:Y:S04]  /*329c0*/  LDL R33, [R1+0x110] ;  /* 0x0001100001217983 */ /* 0x000f280000100800 */
[----:B------:R-:W4:Y:S04]  /*329d0*/  LDL R11, [R1+0x114] ;  /* 0x00011400010b7983 */ /* 0x000f280000100800 */
[----:B------:R-:W4:Y:S04]  /*329e0*/  LDL R10, [R1+0x118] ;  /* 0x00011800010a7983 */ /* 0x000f280000100800 */
[----:B------:R-:W4:Y:S04]  /*329f0*/  LDL R13, [R1+0x11c] ;  /* 0x00011c00010d7983 */ /* 0x000f280000100800 */
[----:B-1----:R-:W4:Y:S01]  /*32a00*/  LDL.64 R14, [R1+0x100] ;  /* 0x00010000010e7983 */ /* 0x002f220000100a00 */
[----:B--2---:R-:W-:-:S03]  /*32a10*/  IADD3 R0, PT, PT, R234, R0, RZ ;  /* 0x00000000ea007210 */ /* 0x004fc60007ffe0ff */
[----:B------:R-:W2:Y:S02]  /*32a20*/  LDL.LU R234, [R1+0x1bc] ;  /* 0x0001bc0001ea7983 */ /* 0x000ea40000300800 */
[C---:B------:R-:W-:Y:S01]  /*32a30*/  ISETP.GE.U32.AND P0, PT, R0.reuse, 0x7f000001, PT ;  /* 0x7f0000010000780c */ /* 0x040fe20003f06070 */
[----:B---3--:R-:W-:Y:S02]  /*32a40*/  IADD3 R4, PT, PT, R233, R4, RZ ;  /* 0x00000004e9047210 */ /* 0x008fe40007ffe0ff */
[----:B------:R-:W3:Y:S10]  /*32a50*/  LDL.LU R233, [R1+0x1b4] ;  /* 0x0001b40001e97983 */ /* 0x000ef40000300800 */
[----:B------:R-:W-:-:S02]  /*32a60*/  @P0 IADD3 R0, PT, PT, R0, -0x7f000001, RZ ;  /* 0x80ffffff00000810 */ /* 0x000fc40007ffe0ff */
[----:B----4-:R-:W-:Y:S02]  /*32a70*/  IADD3 R5, PT, PT, R232, R5, RZ ;  /* 0x00000005e8057210 */ /* 0x010fe40007ffe0ff */
[----:B------:R-:W4:Y:S01]  /*32a80*/  LDL.LU R232, [R1+0x1b8] ;  /* 0x0001b80001e87983 */ /* 0x000f220000300800 */
[----:B------:R-:W-:-:S03]  /*32a90*/  IADD3 R2, PT, PT, R231, R2, RZ ;  /* 0x00000002e7027210 */ /* 0x000fc60007ffe0ff */
[----:B------:R-:W4:Y:S02]  /*32aa0*/  LDL.LU R231, [R1+0x1b0] ;  /* 0x0001b00001e77983 */ /* 0x000f240000300800 */
[----:B------:R-:W-:Y:S01]  /*32ab0*/  ISETP.GE.U32.AND P1, PT, R2, 0x7f000001, PT ;  /* 0x7f0000010200780c */ /* 0x000fe20003f26070 */
[----:B------:R-:W-:Y:S02]  /*32ac0*/  IADD3 R0, PT, PT, R230, R0, RZ ;  /* 0x00000000e6007210 */ /* 0x000fe40007ffe0ff */
[----:B------:R-:W4:Y:S10]  /*32ad0*/  LDL.LU R230, [R1+0x1ac] ;  /* 0x0001ac0001e67983 */ /* 0x000f340000300800 */
[----:B------:R-:W-:-:S04]  /*32ae0*/  @P1 IADD3 R2, PT, PT, R2, -0x7f000001, RZ ;  /* 0x80ffffff02021810 */ /* 0x000fc80007ffe0ff */
[----:B------:R-:W-:Y:S02]  /*32af0*/  IADD3 R2, PT, PT, R201, R2, RZ ;  /* 0x00000002c9027210 */ /* 0x000fe40007ffe0ff */
[----:B------:R-:W4:Y:S01]  /*32b00*/  LDL.LU R201, [R1+0x1a8] ;  /* 0x0001a80001c97983 */ /* 0x000f220000300800 */
[----:B------:R-:W-:Y:S01]  /*32b10*/  ISETP.GE.U32.AND P2, PT, R4, 0x7f000001, PT ;  /* 0x7f0000010400780c */ /* 0x000fe20003f46070 */
[----:B------:R-:W-:-:S12]  /*32b20*/  ISETP.GE.U32.AND P3, PT, R5, 0x7f000001, PT ;  /* 0x7f0000010500780c */ /* 0x000fd80003f66070 */
[----:B------:R-:W-:Y:S02]  /*32b30*/  @P2 IADD3 R4, PT, PT, R4, -0x7f000001, RZ ;  /* 0x80ffffff04042810 */ /* 0x000fe40007ffe0ff */
[----:B------:R-:W-:Y:S02]  /*32b40*/  @P3 IADD3 R5, PT, PT, R5, -0x7f000001, RZ ;  /* 0x80ffffff05053810 */ /* 0x000fe40007ffe0ff */
[----:B------:R-:W-:Y:S02]  /*32b50*/  IADD3 R4, PT, PT, R236, R4, RZ ;  /* 0x00000004ec047210 */ /* 0x000fe40007ffe0ff */
[----:B------:R-:W-:-:S03]  /*32b60*/  IADD3 R5, PT, PT, R178, R5, RZ ;  /* 0x00000005b2057210 */ /* 0x000fc60007ffe0ff */
        /* <DEDUP_REMOVED lines=8> */
[----:B------:R-:W-:Y:S02]  /*32bf0*/  IADD3 R0, PT, PT, R176, R0, RZ ;  /* 0x00000000b0007210 */ /* 0x000fe40007ffe0ff */
[----:B------:R-:W-:Y:S01]  /*32c00*/  @P1 IADD3 R2, PT, PT, R2, -0x7f000001, RZ ;  /* 0x80ffffff02021810 */ /* 0x000fe20007ffe0ff */
[----:B------:R-:W-:-:S02]  /*32c10*/  ISETP.GE.U32.AND P2, PT, R4, 0x7f000001, PT ;  /* 0x7f0000010400780c */ /* 0x000fc40003f46070 */
[----:B------:R-:W-:-:S11]  /*32c20*/  ISETP.GE.U32.AND P0, PT, R0, 0x7f000001, PT ;  /* 0x7f0000010000780c */ /* 0x000fd60003f06070 */
[----:B------:R-:W-:Y:S02]  /*32c30*/  @P2 IADD3 R4, PT, PT, R4, -0x7f000001, RZ ;  /* 0x80ffffff04042810 */ /* 0x000fe40007ffe0ff */
[----:B------:R-:W-:Y:S02]  /*32c40*/  @P0 IADD3 R0, PT, PT, R0, -0x7f000001, RZ ;  /* 0x80ffffff00000810 */ /* 0x000fe40007ffe0ff */
[----:B--2---:R-:W-:-:S05]  /*32c50*/  IADD3 R7, PT, PT, R234, R5, RZ ;  /* 0x00000005ea077210 */ /* 0x004fca0007ffe0ff */
[----:B------:R-:W-:Y:S01]  /*32c60*/  ISETP.GE.U32.AND P3, PT, R7, 0x7f000001, PT ;  /* 0x7f0000010700780c */ /* 0x000fe20003f66070 */
[----:B---3--:R-:W-:-:S05]  /*32c70*/  IADD3 R5, PT, PT, R233, R2, RZ ;  /* 0x00000002e9057210 */ /* 0x008fca0007ffe0ff */
[----:B------:R-:W-:-:S07]  /*32c80*/  ISETP.GE.U32.AND P1, PT, R5, 0x7f000001, PT ;  /* 0x7f0000010500780c */ /* 0x000fce0003f26070 */
[----:B------:R-:W-:Y:S02]  /*32c90*/  @P3 IADD3 R7, PT, PT, R7, -0x7f000001, RZ ;  /* 0x80ffffff07073810 */ /* 0x000fe40007ffe0ff */
[----:B----4-:R-:W-:Y:S02]  /*32ca0*/  IADD3 R0, PT, PT, R232, R0, RZ ;  /* 0x00000000e8007210 */ /* 0x010fe40007ffe0ff */
[----:B------:R-:W-:-:S03]  /*32cb0*/  IADD3 R2, PT, PT, R231, R4, RZ ;  /* 0x00000004e7027210 */ /* 0x000fc60007ffe0ff */
[----:B------:R-:W-:Y:S02]  /*32cc0*/  ISETP.GE.U32.AND P0, PT, R0, 0x7f000001, PT ;  /* 0x7f0000010000780c */ /* 0x000fe40003f06070 */
[----:B------:R-:W-:Y:S01]  /*32cd0*/  ISETP.GE.U32.AND P2, PT, R2, 0x7f000001, PT ;  /* 0x7f0000010200780c */ /* 0x000fe20003f46070 */
[----:B------:R-:W-:Y:S02]  /*32ce0*/  @P1 IADD3 R5, PT, PT, R5, -0x7f000001, RZ ;  /* 0x80ffffff05051810 */ /* 0x000fe40007ffe0ff */
[----:B------:R-:W-:Y:S02]  /*32cf0*/  IADD3 R7, PT, PT, R230, R7, RZ ;  /* 0x00000007e6077210 */ /* 0x000fe40007ffe0ff */
[----:B------:R-:W-:-:S03]  /*32d00*/  IADD3 R5, PT, PT, R252, R5, RZ ;  /* 0x00000005fc057210 */ /* 0x000fc60007ffe0ff */
[----:B------:R-:W-:-:S05]  /*32d10*/  ISETP.GE.U32.AND P3, PT, R7, 0x7f000001, PT ;  /* 0x7f0000010700780c */ /* 0x000fca0003f66070 */
[----:B------:R-:W-:Y:S01]  /*32d20*/  @P2 IADD3 R2, PT, PT, R2, -0x7f000001, RZ ;  /* 0x80ffffff02022810 */ /* 0x000fe20007ffe0ff */
[----:B------:R-:W-:Y:S01]  /*32d30*/  ISETP.GE.U32.AND P1, PT, R5, 0x7f000001, PT ;  /* 0x7f0000010500780c */ /* 0x000fe20003f26070 */
[----:B------:R-:W-:Y:S02]  /*32d40*/  @P0 IADD3 R0, PT, PT, R0, -0x7f000001, RZ ;  /* 0x80ffffff00000810 */ /* 0x000fe40007ffe0ff */
[----:B------:R-:W-:-:S04]  /*32d50*/  IADD3 R2, PT, PT, R251, R2, RZ ;  /* 0x00000002fb027210 */ /* 0x000fc80007ffe0ff */
[----:B------:R-:W-:Y:S01]  /*32d60*/  @P3 IADD3 R7, PT, PT, R7, -0x7f000001, RZ ;  /* 0x80ffffff07073810 */ /* 0x000fe20007ffe0ff */
[----:B------:R-:W-:Y:S01]  /*32d70*/  ISETP.GE.U32.AND P2, PT, R2, 0x7f000001, PT ;  /* 0x7f0000010200780c */ /* 0x000fe20003f46070 */
[----:B------:R-:W-:Y:S02]  /*32d80*/  IADD3 R0, PT, PT, R201, R0, RZ ;  /* 0x00000000c9007210 */ /* 0x000fe40007ffe0ff */
[----:B------:R-:W-:Y:S02]  /*32d90*/  IADD3 R7, PT, PT, R250, R7, RZ ;  /* 0x00000007fa077210 */ /* 0x000fe40007ffe0ff */
[----:B------:R-:W-:Y:S01]  /*32da0*/  @P1 IADD3 R5, PT, PT, R5, -0x7f000001, RZ ;  /* 0x80ffffff05051810 */ /* 0x000fe20007ffe0ff */
[----:B------:R-:W-:Y:S02]  /*32db0*/  ISETP.GE.U32.AND P0, PT, R0, 0x7f000001, PT ;  /* 0x7f0000010000780c */ /* 0x000fe40003f06070 */
[----:B------:R-:W-:Y:S01]  /*32dc0*/  ISETP.GE.U32.AND P3, PT, R7, 0x7f000001, PT ;  /* 0x7f0000010700780c */ /* 0x000fe20003f66070 */
[----:B------:R-:W-:-:S04]  /*32dd0*/  IADD3 R5, PT, PT, R248, R5, RZ ;  /* 0x00000005f8057210 */ /* 0x000fc80007ffe0ff */
[----:B------:R-:W-:Y:S01]  /*32de0*/  @P2 IADD3 R2, PT, PT, R2, -0x7f000001, RZ ;  /* 0x80ffffff02022810 */ /* 0x000fe20007ffe0ff */
[----:B------:R-:W-:-:S03]  /*32df0*/  ISETP.GE.U32.AND P6, PT, R5, 0x7f000001, PT ;  /* 0x7f0000010500780c */ /* 0x000fc60003fc6070 */
[----:B------:R-:W-:Y:S02]  /*32e00*/  IADD3 R2, PT, PT, R247, R2, RZ ;  /* 0x00000002f7027210 */ /* 0x000fe40007ffe0ff */
[----:B------:R-:W-:Y:S01]  /*32e10*/  @P0 IADD3 R0, PT, PT, R0, -0x7f000001, RZ ;  /* 0x80ffffff00000810 */ /* 0x000fe20007ffe0ff */
[----:B------:R-:W-:Y:S01]  /*32e20*/  ISETP.GE.U32.AND P0, PT, R244, R29, PT ;  /* 0x0000001df400720c */ /* 0x000fe20003f06070 */
[----:B------:R-:W-:Y:S01]  /*32e30*/  @P3 IADD3 R7, PT, PT, R7, -0x7f000001, RZ ;  /* 0x80ffffff07073810 */ /* 0x000fe20007ffe0ff */
[----:B------:R-:W-:Y:S01]  /*32e40*/  ISETP.GE.U32.AND P2, PT, R243, R30, PT ;  /* 0x0000001ef300720c */ /* 0x000fe20003f46070 */
[----:B------:R-:W-:Y:S01]  /*32e50*/  ISETP.GE.U32.AND P4, PT, R2, 0x7f000001, PT ;  /* 0x7f0000010200780c */ /* 0x000fe20003f86070 */
[----:B------:R-:W-:Y:S02]  /*32e60*/  IADD3 R0, PT, PT, R249, R0, RZ ;  /* 0x00000000f9007210 */ /* 0x000fe40007ffe0ff */
[----:B------:R-:W-:Y:S02]  /*32e70*/  IADD3 R7, PT, PT, R246, R7, RZ ;  /* 0x00000007f6077210 */ /* 0x000fe40007ffe0ff */
[----:B------:R-:W-:-:S02]  /*32e80*/  IADD3 R244, PT, PT, -R29, R244, RZ ;  /* 0x000000f41df47210 */ /* 0x000fc40007ffe1ff */
[----:B------:R-:W-:Y:S01]  /*32e90*/  @P6 IADD3 R5, PT, PT, R5, -0x7f000001, RZ ;  /* 0x80ffffff05056810 */ /* 0x000fe20007ffe0ff */
[----:B------:R-:W-:Y:S01]  /*32ea0*/  ISETP.GE.U32.AND P1, PT, R245, R19, PT ;  /* 0x00000013f500720c */ /* 0x000fe20003f26070 */
[----:B------:R-:W-:Y:S01]  /*32eb0*/  ISETP.GE.U32.AND P3, PT, R242, R31, PT ;  /* 0x0000001ff200720c */ /* 0x000fe20003f66070 */
[----:B------:R-:W-:Y:S01]  /*32ec0*/  ISETP.GE.U32.AND P5, PT, R0, 0x7f000001, PT ;  /* 0x7f0000010000780c */ /* 0x000fe20003fa6070 */
[----:B------:R-:W-:Y:S01]  /*32ed0*/  ISETP.GE.U32.AND P6, PT, R7, 0x7f000001, PT ;  /* 0x7f0000010700780c */ /* 0x000fe20003fc6070 */
[----:B------:R-:W-:Y:S02]  /*32ee0*/  @!P0 IADD3 R244, PT, PT, R244, 0x7f000001, RZ ;  /* 0x7f000001f4f48810 */ /* 0x000fe40007ffe0ff */
[----:B------:R-:W-:Y:S02]  /*32ef0*/  IADD3 R243, PT, PT, -R30, R243, RZ ;  /* 0x000000f31ef37210 */ /* 0x000fe40007ffe1ff */
[----:B------:R-:W-:Y:S02]  /*32f00*/  IADD3 R245, PT, PT, -R19, R245, RZ ;  /* 0x000000f513f57210 */ /* 0x000fe40007ffe1ff */
[----:B------:R-:W-:-:S02]  /*32f10*/  IADD3 R242, PT, PT, -R31, R242, RZ ;  /* 0x000000f21ff27210 */ /* 0x000fc40007ffe1ff */
[----:B------:R-:W-:Y:S01]  /*32f20*/  @P4 IADD3 R2, PT, PT, R2, -0x7f000001, RZ ;  /* 0x80ffffff02024810 */ /* 0x000fe20007ffe0ff */
[----:B------:R-:W-:Y:S01]  /*32f30*/  ISETP.GE.U32.AND P0, PT, R244, R5, PT ;  /* 0x00000005f400720c */ /* 0x000fe20003f06070 */
[----:B------:R-:W-:Y:S02]  /*32f40*/  @!P2 IADD3 R243, PT, PT, R243, 0x7f000001, RZ ;  /* 0x7f000001f3f3a810 */ /* 0x000fe40007ffe0ff */
[----:B------:R-:W-:Y:S02]  /*32f50*/  @!P1 IADD3 R245, PT, PT, R245, 0x7f000001, RZ ;  /* 0x7f000001f5f59810 */ /* 0x000fe40007ffe0ff */
[----:B------:R-:W-:Y:S02]  /*32f60*/  @!P3 IADD3 R242, PT, PT, R242, 0x7f000001, RZ ;  /* 0x7f000001f2f2b810 */ /* 0x000fe40007ffe0ff */
[----:B------:R-:W-:Y:S02]  /*32f70*/  @P5 IADD3 R0, PT, PT, R0, -0x7f000001, RZ ;  /* 0x80ffffff00005810 */ /* 0x000fe40007ffe0ff */
[----:B------:R-:W-:Y:S01]  /*32f80*/  @P6 IADD3 R7, PT, PT, R7, -0x7f000001, RZ ;  /* 0x80ffffff07076810 */ /* 0x000fe20007ffe0ff */
[----:B------:R-:W-:Y:S01]  /*32f90*/  ISETP.GE.U32.AND P2, PT, R243, R2, PT ;  /* 0x00000002f300720c */ /* 0x000fe20003f46070 */
[----:B------:R-:W-:Y:S01]  /*32fa0*/  IADD3 R4, PT, PT, -R5, R244, RZ ;  /* 0x000000f405047210 */ /* 0x000fe20007ffe1ff */
[----:B------:R-:W-:-:S02]  /*32fb0*/  ISETP.GE.U32.AND P1, PT, R245, R0, PT ;  /* 0x00000000f500720c */ /* 0x000fc40003f26070 */
[----:B------:R-:W-:Y:S01]  /*32fc0*/  ISETP.GE.U32.AND P3, PT, R242, R7, PT ;  /* 0x00000007f200720c */ /* 0x000fe20003f66070 */
[----:B------:R-:W-:Y:S02]  /*32fd0*/  IADD3 R2, PT, PT, -R2, R243, RZ ;  /* 0x000000f302027210 */ /* 0x000fe40007ffe1ff */
[----:B------:R-:W-:Y:S02]  /*32fe0*/  @!P0 IADD3 R4, PT, PT, R4, 0x7f000001, RZ ;  /* 0x7f00000104048810 */ /* 0x000fe40007ffe0ff */
[----:B------:R-:W-:Y:S02]  /*32ff0*/  IADD3 R0, PT, PT, -R0, R245, RZ ;  /* 0x000000f500007210 */ /* 0x000fe40007ffe1ff */
[----:B0-----:R-:W-:Y:S01]  /*33000*/  IADD3 R20, PT, PT, -R7, R242, RZ ;  /* 0x000000f207147210 */ /* 0x001fe20007ffe1ff */
[----:B------:R-:W-:Y:S01]  /*33010*/  IMAD.WIDE.U32 R4, R4, R229, RZ ;  /* 0x000000e504047225 */ /* 0x000fe200078e00ff */
[----:B------:R-:W-:-:S03]  /*33020*/  @!P2 IADD3 R2, PT, PT, R2, 0x7f000001, RZ ;  /* 0x7f0000010202a810 */ /* 0x000fc60007ffe0ff */
[----:B------:R-:W-:Y:S01]  /*33030*/  IMAD R7, R4, 0x7effffff, RZ ;  /* 0x7effffff04077824 */ /* 0x000fe200078e02ff */
[----:B------:R-:W-:Y:S02]  /*33040*/  @!P1 IADD3 R0, PT, PT, R0, 0x7f000001, RZ ;  /* 0x7f00000100009810 */ /* 0x000fe40007ffe0ff */
[----:B------:R-:W-:Y:S01]  /*33050*/  @!P3 IADD3 R20, PT, PT, R20, 0x7f000001, RZ ;  /* 0x7f0000011414b810 */ /* 0x000fe20007ffe0ff */
[----:B------:R-:W-:-:S04]  /*33060*/  IMAD.WIDE.U32 R16, R2, R229, RZ ;  /* 0x000000e502107225 */ /* 0x000fc800078e00ff */
[----:B------:R-:W-:-:S04]  /*33070*/  IMAD.HI.U32 R37, R7, 0x7f000001, R4 ;  /* 0x7f00000107257827 */ /* 0x000fc800078e0004 */
[----:B------:R-:W-:-:S04]  /*33080*/  IMAD.WIDE.U32 R4, R0, R229, RZ ;  /* 0x000000e500047225 */ /* 0x000fc800078e00ff */
[----:B------:R-:W-:-:S04]  /*33090*/  IMAD.WIDE.U32 R20, R20, R229, RZ ;  /* 0x000000e514147225 */ /* 0x000fc800078e00ff */
[----:B------:R-:W-:Y:S01]  /*330a0*/  IMAD R23, R16, 0x7effffff, RZ ;  /* 0x7effffff10177824 */ /* 0x000fe200078e02ff */
[----:B------:R-:W-:Y:S01]  /*330b0*/  ISETP.GE.U32.AND P1, PT, R37, 0x7f000001, PT ;  /* 0x7f0000012500780c */ /* 0x000fe20003f26070 */
[----:B------:R-:W-:Y:S02]  /*330c0*/  IMAD R7, R4, 0x7effffff, RZ ;  /* 0x7effffff04077824 */ /* 0x000fe400078e02ff */
[----:B------:R-:W-:Y:S02]  /*330d0*/  IMAD R25, R20, 0x7effffff, RZ ;  /* 0x7effffff14197824 */ /* 0x000fe400078e02ff */
[----:B------:R-:W-:-:S04]  /*330e0*/  IMAD.HI.U32 R39, R23, 0x7f000001, R16 ;  /* 0x7f00000117277827 */ /* 0x000fc800078e0010 */
[----:B------:R-:W-:Y:S01]  /*330f0*/  IMAD.HI.U32 R35, R7, 0x7f000001, R4 ;  /* 0x7f00000107237827 */ /* 0x000fe200078e0004 */
[----:B------:R-:W-:-:S03]  /*33100*/  ISETP.GE.U32.AND P2, PT, R39, 0x7f000001, PT ;  /* 0x7f0000012700780c */ /* 0x000fc60003f46070 */
[----:B------:R-:W-:Y:S01]  /*33110*/  IMAD.HI.U32 R41, R25, 0x7f000001, R20 ;  /* 0x7f00000119297827 */ /* 0x000fe200078e0014 */
[----:B------:R-:W-:-:S04]  /*33120*/  ISETP.GE.U32.AND P0, PT, R35, 0x7f000001, PT ;  /* 0x7f0000012300780c */ /* 0x000fc80003f06070 */
[----:B------:R-:W-:Y:S01]  /*33130*/  ISETP.GE.U32.AND P3, PT, R41, 0x7f000001, PT ;  /* 0x7f0000012900780c */ /* 0x000fe20003f66070 */
[----:B------:R-:W-:-:S04]  /*33140*/  @P1 IADD3 R37, PT, PT, R37, -0x7f000001, RZ ;  /* 0x80ffffff25251810 */ /* 0x000fc80007ffe0ff */
[----:B------:R-:W-:Y:S01]  /*33150*/  @P2 IADD3 R39, PT, PT, R39, -0x7f000001, RZ ;  /* 0x80ffffff27272810 */ /* 0x000fe20007ffe0ff */
[----:B------:R-:W-:-:S03]  /*33160*/  IMAD.WIDE.U32 R16, R6, R37, RZ ;  /* 0x0000002506107225 */ /* 0x000fc600078e00ff */
[----:B------:R-:W-:Y:S01]  /*33170*/  @P0 IADD3 R35, PT, PT, R35, -0x7f000001, RZ ;  /* 0x80ffffff23230810 */ /* 0x000fe20007ffe0ff */
[----:B------:R-:W-:Y:S02]  /*33180*/  IMAD R7, R16, 0x7effffff, RZ ;  /* 0x7effffff10077824 */ /* 0x000fe400078e02ff */
[----:B------:R-:W-:Y:S01]  /*33190*/  IMAD.WIDE.U32 R20, R6, R39, RZ ;  /* 0x0000002706147225 */ /* 0x000fe200078e00ff */
[----:B------:R-:W-:-:S03]  /*331a0*/  @P3 IADD3 R41, PT, PT, R41, -0x7f000001, RZ ;  /* 0x80ffffff29293810 */ /* 0x000fc60007ffe0ff */
[----:B------:R-:W-:-:S04]  /*331b0*/  IMAD.HI.U32 R0, R7, 0x7f000001, R16 ;  /* 0x7f00000107007827 */ /* 0x000fc800078e0010 */
[----:B------:R-:W-:-:S04]  /*331c0*/  IMAD.WIDE.U32 R4, R6, R35, RZ ;  /* 0x0000002306047225 */ /* 0x000fc800078e00ff */
[----:B------:R-:W-:-:S04]  /*331d0*/  IMAD.WIDE.U32 R16, R8, R41, RZ ;  /* 0x0000002908107225 */ /* 0x000fc800078e00ff */
[----:B------:R-:W-:Y:S02]  /*331e0*/  IMAD R25, R20, 0x7effffff, RZ ;  /* 0x7effffff14197824 */ /* 0x000fe400078e02ff */
[----:B------:R-:W-:-:S04]  /*331f0*/  IMAD.WIDE.U32 R6, R6, R41, RZ ;  /* 0x0000002906067225 */ /* 0x000fc800078e00ff */
[----:B------:R-:W-:Y:S02]  /*33200*/  IMAD R27, R16, 0x7effffff, RZ ;  /* 0x7effffff101b7824 */ /* 0x000fe400078e02ff */
[----:B------:R-:W-:-:S04]  /*33210*/  IMAD.HI.U32 R2, R25, 0x7f000001, R20 ;  /* 0x7f00000119027827 */ /* 0x000fc800078e0014 */
[----:B------:R-:W-:Y:S02]  /*33220*/  IMAD R21, R6, 0x7effffff, RZ ;  /* 0x7effffff06157824 */ /* 0x000fe400078e02ff */
[----:B------:R-:W-:Y:S01]  /*33230*/  IMAD.HI.U32 R24, R27, 0x7f000001, R16 ;  /* 0x7f0000011b187827 */ /* 0x000fe200078e0010 */
[----:B------:R-:W-:-:S03]  /*33240*/  ISETP.GE.U32.AND P4, PT, R2, 0x7f000001, PT ;  /* 0x7f0000010200780c */ /* 0x000fc60003f86070 */
[----:B------:R-:W-:Y:S01]  /*33250*/  IMAD.HI.U32 R18, R21, 0x7f000001, R6 ;  /* 0x7f00000115127827 */ /* 0x000fe200078e0006 */
[----:B------:R-:W-:-:S03]  /*33260*/  ISETP.GE.U32.AND P6, PT, R24, 0x7f000001, PT ;  /* 0x7f0000011800780c */ /* 0x000fc60003fc6070 */
[----:B------:R-:W-:Y:S01]  /*33270*/  IMAD.WIDE.U32 R16, R8, R37, RZ ;  /* 0x0000002508107225 */ /* 0x000fe200078e00ff */
[----:B------:R-:W-:-:S03]  /*33280*/  ISETP.GE.U32.AND P5, PT, R18, 0x7f000001, PT ;  /* 0x7f0000011200780c */ /* 0x000fc60003fa6070 */
[----:B------:R-:W-:Y:S02]  /*33290*/  IMAD R25, R16, 0x7effffff, RZ ;  /* 0x7effffff10197824 */ /* 0x000fe400078e02ff */
[----:B------:R-:W-:Y:S02]  /*332a0*/  IMAD R23, R4, 0x7effffff, RZ ;  /* 0x7effffff04177824 */ /* 0x000fe400078e02ff */
[----:B------:R-:W-:Y:S01]  /*332b0*/  IMAD.HI.U32 R25, R25, 0x7f000001, R16 ;  /* 0x7f00000119197827 */ /* 0x000fe200078e0010 */
[----:B------:R-:W-:Y:S01]  /*332c0*/  ISETP.GE.U32.AND P3, PT, R0, 0x7f000001, PT ;  /* 0x7f0000010000780c */ /* 0x000fe20003f66070 */
[----:B------:R-:W-:Y:S02]  /*332d0*/  @P4 IADD3 R2, PT, PT, R2, -0x7f000001, RZ ;  /* 0x80ffffff02024810 */ /* 0x000fe40007ffe0ff */
[----:B------:R-:W-:Y:S01]  /*332e0*/  IMAD.HI.U32 R22, R23, 0x7f000001, R4 ;  /* 0x7f00000117167827 */ /* 0x000fe200078e0004 */
[----:B------:R-:W-:-:S03]  /*332f0*/  ISETP.GE.U32.AND P2, PT, R25, 0x7f000001, PT ;  /* 0x7f0000011900780c */ /* 0x000fc60003f46070 */
[----:B------:R-:W-:Y:S01]  /*33300*/  IMAD.WIDE.U32 R4, R8, R35, RZ ;  /* 0x0000002308047225 */ /* 0x000fe200078e00ff */
[----:B------:R-:W-:-:S03]  /*33310*/  @P6 IADD3 R24, PT, PT, R24, -0x7f000001, RZ ;  /* 0x80ffffff18186810 */ /* 0x000fc60007ffe0ff */
[----:B------:R-:W-:Y:S01]  /*33320*/  IMAD.WIDE.U32 R6, R8, R39, RZ ;  /* 0x0000002708067225 */ /* 0x000fe200078e00ff */
[----:B------:R-:W-:Y:S01]  /*33330*/  @P5 IADD3 R18, PT, PT, R18, -0x7f000001, RZ ;  /* 0x80ffffff12125810 */ /* 0x000fe20007ffe0ff */
[----:B------:R-:W-:Y:S02]  /*33340*/  ISETP.GE.U32.AND P0, PT, R22, 0x7f000001, PT ;  /* 0x7f0000011600780c */ /* 0x000fe40003f06070 */
[----:B------:R-:W-:Y:S02]  /*33350*/  IMAD R23, R4, 0x7effffff, RZ ;  /* 0x7effffff04177824 */ /* 0x000fe400078e02ff */
[----:B------:R-:W-:Y:S01]  /*33360*/  IMAD.WIDE.U32 R20, R9, R41, RZ ;  /* 0x0000002909147225 */ /* 0x000fe200078e00ff */
[----:B------:R-:W-:-:S03]  /*33370*/  ISETP.GE.U32.AND P5, PT, R2, 0x7f000001, PT ;  /* 0x7f0000010200780c */ /* 0x000fc60003fa6070 */
[----:B------:R-:W-:Y:S02]  /*33380*/  IMAD R27, R6, 0x7effffff, RZ ;  /* 0x7effffff061b7824 */ /* 0x000fe400078e02ff */
[----:B------:R-:W-:-:S04]  /*33390*/  IMAD.HI.U32 R23, R23, 0x7f000001, R4 ;  /* 0x7f00000117177827 */ /* 0x000fc800078e0004 */
[----:B------:R-:W-:Y:S02]  /*333a0*/  IMAD R17, R20, 0x7effffff, RZ ;  /* 0x7effffff14117824 */ /* 0x000fe400078e02ff */
[----:B------:R-:W-:Y:S01]  /*333b0*/  IMAD.WIDE.U32 R4, R24, 0x5fffffa, RZ ;  /* 0x05fffffa18047825 */ /* 0x000fe200078e00ff */
[----:B------:R-:W-:-:S03]  /*333c0*/  ISETP.GE.U32.AND P1, PT, R23, 0x7f000001, PT ;  /* 0x7f0000011700780c */ /* 0x000fc60003f26070 */
[----:B------:R-:W-:Y:S01]  /*333d0*/  IMAD.HI.U32 R27, R27, 0x7f000001, R6 ;  /* 0x7f0000011b1b7827 */ /* 0x000fe200078e0006 */
[----:B------:R-:W-:-:S03]  /*333e0*/  @P3 IADD3 R0, PT, PT, R0, -0x7f000001, RZ ;  /* 0x80ffffff00003810 */ /* 0x000fc60007ffe0ff */
[----:B------:R-:W-:Y:S02]  /*333f0*/  IMAD R7, R24, 0x6, RZ ;  /* 0x0000000618077824 */ /* 0x000fe400078e02ff */
[----:B------:R-:W-:Y:S01]  /*33400*/  IMAD.HI.U32 R24, R17, 0x7f000001, R20 ;  /* 0x7f00000111187827 */ /* 0x000fe200078e0014 */
[----:B------:R-:W-:-:S03]  /*33410*/  @P2 IADD3 R25, PT, PT, R25, -0x7f000001, RZ ;  /* 0x80ffffff19192810 */ /* 0x000fc60007ffe0ff */
[----:B------:R-:W-:Y:S01]  /*33420*/  IMAD.HI.U32 R43, R7, 0x7f000001, R4 ;  /* 0x7f000001072b7827 */ /* 0x000fe200078e0004 */
[----:B------:R-:W-:Y:S01]  /*33430*/  ISETP.GE.U32.AND P2, PT, R24, 0x7f000001, PT ;  /* 0x7f0000011800780c */ /* 0x000fe20003f46070 */
[----:B------:R-:W-:Y:S01]  /*33440*/  ISETP.GE.U32.AND P6, PT, R0, 0x7f000001, PT ;  /* 0x7f0000010000780c */ /* 0x000fe20003fc6070 */
[----:B------:R-:W-:Y:S02]  /*33450*/  @P0 IADD3 R22, PT, PT, R22, -0x7f000001, RZ ;  /* 0x80ffffff16160810 */ /* 0x000fe40007ffe0ff */
[----:B------:R-:W-:Y:S01]  /*33460*/  @P5 IADD3 R2, PT, PT, R2, -0x7f000001, RZ ;  /* 0x80ffffff02025810 */ /* 0x000fe20007ffe0ff */
[----:B------:R-:W-:Y:S01]  /*33470*/  ISETP.GE.U32.AND P0, PT, R43, 0x7f000001, PT ;  /* 0x7f0000012b00780c */ /* 0x000fe20003f06070 */
[----:B------:R-:W-:Y:S01]  /*33480*/  IMAD.WIDE.U32 R16, R9, R39, RZ ;  /* 0x0000002709107225 */ /* 0x000fe200078e00ff */
[----:B------:R-:W-:Y:S02]  /*33490*/  @P1 IADD3 R23, PT, PT, R23, -0x7f000001, RZ ;  /* 0x80ffffff17171810 */ /* 0x000fe40007ffe0ff */
[----:B------:R-:W-:Y:S01]  /*334a0*/  IADD3 R2, PT, PT, R2, R25, RZ ;  /* 0x0000001902027210 */ /* 0x000fe20007ffe0ff */
        /* <DEDUP_REMOVED lines=8> */
[----:B------:R-:W-:Y:S01]  /*33530*/  @P0 IADD3 R43, PT, PT, R43, -0x7f000001, RZ ;  /* 0x80ffffff2b2b0810 */ /* 0x000fe20007ffe0ff */
[----:B------:R-:W-:Y:S01]  /*33540*/  IMAD.WIDE.U32 R6, R9, R37, RZ ;  /* 0x0000002509067225 */ /* 0x000fe200078e00ff */
[----:B------:R-:W-:-:S03]  /*33550*/  ISETP.GE.U32.AND P0, PT, R16, 0x7f000001, PT ;  /* 0x7f0000011000780c */ /* 0x000fc60003f06070 */
[----:B------:R-:W-:Y:S01]  /*33560*/  IMAD R21, R4, 0x7effffff, RZ ;  /* 0x7effffff04157824 */ /* 0x000fe200078e02ff */
[----:B------:R-:W-:Y:S01]  /*33570*/  IADD3 R0, PT, PT, R0, R23, RZ ;  /* 0x0000001700007210 */ /* 0x000fe20007ffe0ff */
[----:B------:R-:W-:Y:S01]  /*33580*/  IMAD.WIDE.U32 R8, R24, 0x5fffffa, RZ ;  /* 0x05fffffa18087825 */ /* 0x000fe200078e00ff */
[----:B------:R-:W-:-:S03]  /*33590*/  @P1 IADD3 R22, PT, PT, R22, -0x7f000001, RZ ;  /* 0x80ffffff16161810 */ /* 0x000fc60007ffe0ff */
[----:B------:R-:W-:Y:S02]  /*335a0*/  IMAD R23, R6, 0x7effffff, RZ ;  /* 0x7effffff06177824 */ /* 0x000fe400078e02ff */
[----:B------:R-:W-:Y:S02]  /*335b0*/  IMAD R17, R24, 0x6, RZ ;  /* 0x0000000618117824 */ /* 0x000fe400078e02ff */
[----:B------:R-:W-:Y:S01]  /*335c0*/  IMAD.HI.U32 R25, R21, 0x7f000001, R4 ;  /* 0x7f00000115197827 */ /* 0x000fe200078e0004 */
[----:B------:R-:W-:-:S03]  /*335d0*/  ISETP.GE.U32.AND P1, PT, R2, 0x7f000001, PT ;  /* 0x7f0000010200780c */ /* 0x000fc60003f26070 */
[----:B------:R-:W-:Y:S01]  /*335e0*/  IMAD.WIDE.U32 R4, R12, R37, RZ ;  /* 0x000000250c047225 */ /* 0x000fe200078e00ff */
[----:B------:R-:W-:-:S03]  /*335f0*/  ISETP.GE.U32.AND P6, PT, R25, 0x7f000001, PT ;  /* 0x7f0000011900780c */ /* 0x000fc60003fc6070 */
[----:B------:R-:W-:-:S04]  /*33600*/  IMAD.HI.U32 R23, R23, 0x7f000001, R6 ;  /* 0x7f00000117177827 */ /* 0x000fc800078e0006 */
[----:B------:R-:W-:-:S04]  /*33610*/  IMAD.HI.U32 R37, R17, 0x7f000001, R8 ;  /* 0x7f00000111257827 */ /* 0x000fc800078e0008 */
[----:B------:R-:W-:-:S04]  /*33620*/  IMAD.WIDE.U32 R6, R12, R39, RZ ;  /* 0x000000270c067225 */ /* 0x000fc800078e00ff */
[----:B------:R-:W-:Y:S02]  /*33630*/  IMAD R17, R4, 0x7effffff, RZ ;  /* 0x7effffff04117824 */ /* 0x000fe400078e02ff */
[----:B------:R-:W-:Y:S01]  /*33640*/  IMAD.WIDE.U32 R8, R12, R41, RZ ;  /* 0x000000290c087225 */ /* 0x000fe200078e00ff */
[----:B------:R-:W-:Y:S02]  /*33650*/  @P3 IADD3 R27, PT, PT, R27, -0x7f000001, RZ ;  /* 0x80ffffff1b1b3810 */ /* 0x000fe40007ffe0ff */
[----:B------:R-:W-:Y:S02]  /*33660*/  @P4 IADD3 R18, PT, PT, R18, -0x7f000001, RZ ;  /* 0x80ffffff12124810 */ /* 0x000fe40007ffe0ff */
[----:B------:R-:W-:Y:S01]  /*33670*/  @P0 IADD3 R16, PT, PT, R16, -0x7f000001, RZ ;  /* 0x80ffffff10100810 */ /* 0x000fe20007ffe0ff */
[----:B------:R-:W-:Y:S02]  /*33680*/  IMAD R21, R6, 0x7effffff, RZ ;  /* 0x7effffff06157824 */ /* 0x000fe400078e02ff */
[----:B------:R-:W-:Y:S01]  /*33690*/  IMAD.HI.U32 R17, R17, 0x7f000001, R4 ;  /* 0x7f00000111117827 */ /* 0x000fe200078e0004 */
[----:B------:R-:W-:Y:S01]  /*336a0*/  IADD3 R20, PT, PT, R22, R43, RZ ;  /* 0x0000002b16147210 */ /* 0x000fe20007ffe0ff */
[----:B------:R-:W-:-:S02]  /*336b0*/  ISETP.GE.U32.AND P3, PT, R37, 0x7f000001, PT ;  /* 0x7f0000012500780c */ /* 0x000fc40003f66070 */
[----:B------:R-:W-:Y:S01]  /*336c0*/  IMAD R5, R8, 0x7effffff, RZ ;  /* 0x7effffff08057824 */ /* 0x000fe200078e02ff */
[----:B------:R-:W-:Y:S01]  /*336d0*/  ISETP.GE.U32.AND P2, PT, R0, 0x7f000001, PT ;  /* 0x7f0000010000780c */ /* 0x000fe20003f46070 */
[----:B------:R-:W-:Y:S01]  /*336e0*/  IMAD.HI.U32 R22, R21, 0x7f000001, R6 ;  /* 0x7f00000115167827 */ /* 0x000fe200078e0006 */
[----:B------:R-:W-:-:S03]  /*336f0*/  IADD3 R18, PT, PT, R18, R27, RZ ;  /* 0x0000001b12127210 */ /* 0x000fc60007ffe0ff */
[----:B------:R-:W-:Y:S01]  /*33700*/  IMAD.HI.U32 R24, R5, 0x7f000001, R8 ;  /* 0x7f00000105187827 */ /* 0x000fe200078e0008 */
[----:B------:R-:W-:-:S03]  /*33710*/  @P1 IADD3 R2, PT, PT, R2, -0x7f000001, RZ ;  /* 0x80ffffff02021810 */ /* 0x000fc60007ffe0ff */
[----:B------:R-:W-:Y:S01]  /*33720*/  IMAD.WIDE.U32 R4, R16, 0x5fffffa, RZ ;  /* 0x05fffffa10047825 */ /* 0x000fe200078e00ff */
[----:B------:R-:W-:Y:S01]  /*33730*/  ISETP.GE.U32.AND P0, PT, R17, 0x7f000001, PT ;  /* 0x7f0000011100780c */ /* 0x000fe20003f06070 */
[----:B------:R-:W-:Y:S01]  /*33740*/  ISETP.GE.U32.AND P1, PT, R22, 0x7f000001, PT ;  /* 0x7f0000011600780c */ /* 0x000fe20003f26070 */
[----:B------:R-:W-:Y:S01]  /*33750*/  @P6 IADD3 R25, PT, PT, R25, -0x7f000001, RZ ;  /* 0x80ffffff19196810 */ /* 0x000fe20007ffe0ff */
[----:B------:R-:W-:Y:S01]  /*33760*/  IMAD R7, R16, 0x6, RZ ;  /* 0x0000000610077824 */ /* 0x000fe200078e02ff */
[----:B------:R-:W-:Y:S01]  /*33770*/  ISETP.GE.U32.AND P5, PT, R23, 0x7f000001, PT ;  /* 0x7f0000011700780c */ /* 0x000fe20003fa6070 */
[----:B------:R-:W-:Y:S01]  /*33780*/  ISETP.GE.U32.AND P4, PT, R18, 0x7f000001, PT ;  /* 0x7f0000011200780c */ /* 0x000fe20003f86070 */
[----:B------:R-:W-:Y:S01]  /*33790*/  ISETP.GE.U32.AND P6, PT, R24, 0x7f000001, PT ;  /* 0x7f0000011800780c */ /* 0x000fe20003fc6070 */
[----:B------:R-:W-:Y:S01]  /*337a0*/  IMAD.HI.U32 R27, R7, 0x7f000001, R4 ;  /* 0x7f000001071b7827 */ /* 0x000fe200078e0004 */
[----:B------:R-:W-:Y:S02]  /*337b0*/  @P3 IADD3 R37, PT, PT, R37, -0x7f000001, RZ ;  /* 0x80ffffff25253810 */ /* 0x000fe40007ffe0ff */
[----:B------:R-:W-:Y:S01]  /*337c0*/  @P2 IADD3 R0, PT, PT, R0, -0x7f000001, RZ ;  /* 0x80ffffff00002810 */ /* 0x000fe20007ffe0ff */
[----:B------:R-:W-:Y:S01]  /*337d0*/  ISETP.GE.U32.AND P2, PT, R20, 0x7f000001, PT ;  /* 0x7f0000011400780c */ /* 0x000fe20003f46070 */
[----:B------:R-:W-:Y:S01]  /*337e0*/  ISETP.GE.U32.AND P3, PT, R27, 0x7f000001, PT ;  /* 0x7f0000011b00780c */ /* 0x000fe20003f66070 */
[----:B------:R-:W-:-:S02]  /*337f0*/  @P0 IADD3 R17, PT, PT, R17, -0x7f000001, RZ ;  /* 0x80ffffff11110810 */ /* 0x000fc40007ffe0ff */
[----:B------:R-:W-:Y:S02]  /*33800*/  @P1 IADD3 R22, PT, PT, R22, -0x7f000001, RZ ;  /* 0x80ffffff16161810 */ /* 0x000fe40007ffe0ff */
[----:B------:R-:W-:Y:S02]  /*33810*/  IADD3 R0, PT, PT, R0, R37, RZ ;  /* 0x0000002500007210 */ /* 0x000fe40007ffe0ff */
[----:B------:R-:W-:Y:S02]  /*33820*/  @P5 IADD3 R23, PT, PT, R23, -0x7f000001, RZ ;  /* 0x80ffffff17175810 */ /* 0x000fe40007ffe0ff */
[----:B------:R-:W-:Y:S02]  /*33830*/  @P4 IADD3 R18, PT, PT, R18, -0x7f000001, RZ ;  /* 0x80ffffff12124810 */ /* 0x000fe40007ffe0ff */
[----:B------:R-:W-:Y:S01]  /*33840*/  @P6 IADD3 R24, PT, PT, R24, -0x7f000001, RZ ;  /* 0x80ffffff18186810 */ /* 0x000fe20007ffe0ff */
[C---:B------:R-:W-:Y:S02]  /*33850*/  IMAD R21, R17.reuse, 0x6, RZ ;  /* 0x0000000611157824 */ /* 0x040fe400078e02ff */
[----:B------:R-:W-:Y:S01]  /*33860*/  IMAD.WIDE.U32 R6, R17, 0x5fffffa, RZ ;  /* 0x05fffffa11067825 */ /* 0x000fe200078e00ff */
[----:B------:R-:W-:-:S02]  /*33870*/  IADD3 R18, PT, PT, R18, R23, RZ ;  /* 0x0000001712127210 */ /* 0x000fc40007ffe0ff */
[----:B------:R-:W-:Y:S01]  /*33880*/  IADD3 R2, PT, PT, R2, R25, RZ ;  /* 0x0000001902027210 */ /* 0x000fe20007ffe0ff */
[----:B------:R-:W-:Y:S01]  /*33890*/  IMAD.WIDE.U32 R8, R22, 0x5fffffa, RZ ;  /* 0x05fffffa16087825 */ /* 0x000fe200078e00ff */
[----:B------:R-:W-:Y:S01]  /*338a0*/  ISETP.GE.U32.AND P6, PT, R0, 0x7f000001, PT ;  /* 0x7f0000010000780c */ /* 0x000fe20003fc6070 */
[----:B------:R-:W-:Y:S02]  /*338b0*/  @P3 IADD3 R27, PT, PT, R27, -0x7f000001, RZ ;  /* 0x80ffffff1b1b3810 */ /* 0x000fe40007ffe0ff */
[----:B------:R-:W-:Y:S01]  /*338c0*/  IMAD.WIDE.U32 R16, R24, 0x5fffffa, RZ ;  /* 0x05fffffa18107825 */ /* 0x000fe200078e00ff */
[----:B------:R-:W-:-:S03]  /*338d0*/  @P2 IADD3 R20, PT, PT, R20, -0x7f000001, RZ ;  /* 0x80ffffff14142810 */ /* 0x000fc60007ffe0ff */
[----:B------:R-:W-:Y:S02]  /*338e0*/  IMAD R23, R22, 0x6, RZ ;  /* 0x0000000616177824 */ /* 0x000fe400078e02ff */
[----:B------:R-:W-:-:S04]  /*338f0*/  IMAD.WIDE.U32 R4, R12, R35, RZ ;  /* 0x000000230c047225 */ /* 0x000fc800078e00ff */
[----:B------:R-:W-:Y:S02]  /*33900*/  IMAD R25, R24, 0x6, RZ ;  /* 0x0000000618197824 */ /* 0x000fe400078e02ff */
[----:B------:R-:W-:Y:S01]  /*33910*/  IMAD.HI.U32 R23, R23, 0x7f000001, R8 ;  /* 0x7f00000117177827 */ /* 0x000fe200078e0008 */
[----:B------:R-:W-:-:S03]  /*33920*/  IADD3 R20, PT, PT, R20, R27, RZ ;  /* 0x0000001b14147210 */ /* 0x000fc60007ffe0ff */
[----:B------:R-:W-:-:S04]  /*33930*/  IMAD.HI.U32 R21, R21, 0x7f000001, R6 ;  /* 0x7f00000115157827 */ /* 0x000fc800078e0006 */
[----:B------:R-:W-:Y:S02]  /*33940*/  IMAD R9, R4, 0x7effffff, RZ ;  /* 0x7effffff04097824 */ /* 0x000fe400078e02ff */
[----:B------:R-:W-:Y:S01]  /*33950*/  IMAD.HI.U32 R7, R25, 0x7f000001, R16 ;  /* 0x7f00000119077827 */ /* 0x000fe200078e0010 */
[----:B------:R-:W-:Y:S01]  /*33960*/  ISETP.GE.U32.AND P3, PT, R2, 0x7f000001, PT ;  /* 0x7f0000010200780c */ /* 0x000fe20003f66070 */
[----:B------:R-:W-:Y:S02]  /*33970*/  ISETP.GE.U32.AND P1, PT, R21, 0x7f000001, PT ;  /* 0x7f0000011500780c */ /* 0x000fe40003f26070 */
[----:B------:R-:W-:Y:S01]  /*33980*/  IMAD.HI.U32 R9, R9, 0x7f000001, R4 ;  /* 0x7f00000109097827 */ /* 0x000fe200078e0004 */
[----:B------:R-:W-:Y:S01]  /*33990*/  ISETP.GE.U32.AND P2, PT, R7, 0x7f000001, PT ;  /* 0x7f0000010700780c */ /* 0x000fe20003f46070 */
[----:B------:R-:W-:Y:S01]  /*339a0*/  ISETP.GE.U32.AND P4, PT, R20, 0x7f000001, PT ;  /* 0x7f0000011400780c */ /* 0x000fe20003f86070 */
[----:B------:R-:W-:Y:S01]  /*339b0*/  ISETP.GE.U32.AND P0, PT, R23, 0x7f000001, PT ;  /* 0x7f0000011700780c */ /* 0x000fe20003f06070 */
[----:B------:R-:W-:Y:S01]  /*339c0*/  @P6 IADD3 R0, PT, PT, R0, -0x7f000001, RZ ;  /* 0x80ffffff00006810 */ /* 0x000fe20007ffe0ff */
[----:B------:R-:W-:Y:S01]  /*339d0*/  ISETP.GE.U32.AND P5, PT, R9, 0x7f000001, PT ;  /* 0x7f0000010900780c */ /* 0x000fe20003fa6070 */
[----:B------:R-:W-:Y:S01]  /*339e0*/  ISETP.GE.U32.AND P6, PT, R18, 0x7f000001, PT ;  /* 0x7f0000011200780c */ /* 0x000fe20003fc6070 */
[----:B------:R-:W2:Y:S03]  /*339f0*/  LDL.64 R4, [R1+0xb0] ;  /* 0x0000b00001047983 */ /* 0x000ea60000100a00 */
[----:B------:R-:W-:-:S02]  /*33a00*/  @P3 IADD3 R2, PT, PT, R2, -0x7f000001, RZ ;  /* 0x80ffffff02023810 */ /* 0x000fc40007ffe0ff */
        /* <DEDUP_REMOVED lines=8> */
[----:B------:R-:W-:Y:S01]  /*33a90*/  IADD3 R6, PT, PT, R0, R23, RZ ;  /* 0x0000001700067210 */ /* 0x000fe20007ffe0ff */
[----:B------:R-:W3:Y:S01]  /*33aa0*/  LDL.64 R20, [R1+0xa8] ;  /* 0x0000a80001147983 */ /* 0x000ee20000100a00 */
[----:B------:R-:W-:Y:S01]  /*33ab0*/  IADD3 R0, PT, PT, R18, R9, RZ ;  /* 0x0000000912007210 */ /* 0x000fe20007ffe0ff */
[----:B------:R-:W-:Y:S02]  /*33ac0*/  ISETP.GE.U32.AND P1, PT, R2, 0x7f000001, PT ;  /* 0x7f0000010200780c */ /* 0x000fe40003f26070 */
[----:B------:R-:W-:Y:S01]  /*33ad0*/  ISETP.GE.U32.AND P2, PT, R6, 0x7f000001, PT ;  /* 0x7f0000010600780c */ /* 0x000fe20003f46070 */
[----:B------:R-:W-:Y:S01]  /*33ae0*/  ISETP.GE.U32.AND P3, PT, R7, 0x7f000001, PT ;  /* 0x7f0000010700780c */ /* 0x000fe20003f66070 */
        /* <DEDUP_REMOVED lines=19> */
[----:B----4-:R-:W-:Y:S02]  /*33c20*/  @P3 IADD3 R0, PT, PT, R0, -0x7f000001, RZ ;  /* 0x80ffffff00003810 */ /* 0x010fe40007ffe0ff */
[----:B0-----:R-:W-:-:S05]  /*33c30*/  @P0 IADD3 R2, PT, PT, R2, -0x7f000001, RZ ;  /* 0x80ffffff02020810 */ /* 0x001fca0007ffe0ff */
[----:B------:R-:W-:Y:S04]  /*33c40*/  STL [R1+0x110], R2 ;  /* 0x0001100201007387 */ /* 0x000fe80000100800 */
[----:B------:R0:W-:Y:S04]  /*33c50*/  STL [R1+0x114], R6 ;  /* 0x0001140601007387 */ /* 0x0001e80000100800 */
[----:B------:R-:W-:Y:S04]  /*33c60*/  STL [R1+0x118], R12 ;  /* 0x0001180c01007387 */ /* 0x000fe80000100800 */
[----:B------:R1:W-:Y:S04]  /*33c70*/  STL [R1+0x11c], R0 ;  /* 0x00011c0001007387 */ /* 0x0003e80000100800 */
[----:B------:R-:W4:Y:S04]  /*33c80*/  LD.E R8, desc[UR14][R14.64+0xe4] ;  /* 0x0000e40e0e087980 */ /* 0x000f28000c101900 */
[----:B------:R-:W4:Y:S04]  /*33c90*/  LD.E R7, desc[UR14][R14.64+0xe0] ;  /* 0x0000e00e0e077980 */ /* 0x000f28000c101900 */
[----:B------:R-:W4:Y:S04]  /*33ca0*/  LD.E R9, desc[UR14][R14.64+0xe8] ;  /* 0x0000e80e0e097980 */ /* 0x000f28000c101900 */
[----:B------:R0:W4:Y:S04]  /*33cb0*/  LD.E R10, desc[UR14][R14.64+0xec] ;  /* 0x0000ec0e0e0a7980 */ /* 0x000128000c101900 */
[----:B------:R-:W4:Y:S04]  /*33cc0*/  LDL R11, [R1+0x110] ;  /* 0x00011000010b7983 */ /* 0x000f280000100800 */
[----:B------:R-:W4:Y:S04]  /*33cd0*/  LDL R16, [R1+0x114] ;  /* 0x0001140001107983 */ /* 0x000f280000100800 */
[----:B------:R-:W4:Y:S01]  /*33ce0*/  LDL R13, [R1+0x118] ;  /* 0x00011800010d7983 */ /* 0x000f220000100800 */
[----:B------:R-:W0:Y:S01]  /*33cf0*/  S2UR UR6, SR_CTAID.X ;  /* 0x00000000000679c3 */ /* 0x000e220000002500 */
[CC--:B--2---:R-:W-:Y:S01]  /*33d00*/  ISETP.GE.U32.AND P2, PT, R31.reuse, R5.reuse, PT ;  /* 0x000000051f00720c */ /* 0x0c4fe20003f46070 */
[----:B0-----:R-:W-:Y:S01]  /*33d10*/  IADD3 R6, PT, PT, R31, -R5, RZ ;  /* 0x800000051f067210 */ /* 0x001fe20007ffe0ff */
[CC--:B---3--:R-:W-:Y:S01]  /*33d20*/  ISETP.GE.U32.AND P1, PT, R29.reuse, R21.reuse, PT ;  /* 0x000000151d00720c */ /* 0x0c8fe20003f26070 */
[----:B------:R-:W-:Y:S01]  /*33d30*/  IADD3 R2, PT, PT, R29, -R21, RZ ;  /* 0x800000151d027210 */ /* 0x000fe20007ffe0ff */
[----:B------:R-:W-:-:S09]  /*33d40*/  ISETP.GE.U32.AND P0, PT, R19, R20, PT ;  /* 0x000000141300720c */ /* 0x000fd20003f06070 */
[----:B------:R-:W-:Y:S02]  /*33d50*/  @!P2 IADD3 R6, PT, PT, R6, 0x7f000001, RZ ;  /* 0x7f0000010606a810 */ /* 0x000fe40007ffe0ff */
[----:B-1----:R-:W-:-:S03]  /*33d60*/  IADD3 R0, PT, PT, R19, -R20, RZ ;  /* 0x8000001413007210 */ /* 0x002fc60007ffe0ff */
[-C--:B------:R-:W-:Y:S01]  /*33d70*/  IMAD.WIDE.U32 R18, R6, R3.reuse, RZ ;  /* 0x0000000306127225 */ /* 0x080fe200078e00ff */
[----:B------:R-:W-:Y:S01]  /*33d80*/  @!P1 IADD3 R2, PT, PT, R2, 0x7f000001, RZ ;  /* 0x7f00000102029810 */ /* 0x000fe20007ffe0ff */
[----:B------:R-:W-:Y:S02]  /*33d90*/  ISETP.GE.U32.AND P1, PT, R30, R4, PT ;  /* 0x000000041e00720c */ /* 0x000fe40003f26070 */
[----:B------:R-:W-:Y:S02]  /*33da0*/  IMAD R21, R18, 0x7effffff, RZ ;  /* 0x7effffff12157824 */ /* 0x000fe400078e02ff */
[----:B------:R-:W-:Y:S01]  /*33db0*/  IMAD.WIDE.U32 R14, R2, R3, RZ ;  /* 0x00000003020e7225 */ /* 0x000fe200078e00ff */
[----:B------:R-:W-:-:S03]  /*33dc0*/  @!P0 IADD3 R0, PT, PT, R0, 0x7f000001, RZ ;  /* 0x7f00000100008810 */ /* 0x000fc60007ffe0ff */
[----:B------:R-:W-:Y:S01]  /*33dd0*/  IMAD R17, R14, 0x7effffff, RZ ;  /* 0x7effffff0e117824 */ /* 0x000fe200078e02ff */
[----:B------:R-:W-:Y:S01]  /*33de0*/  IADD3 R2, PT, PT, R30, -R4, RZ ;  /* 0x800000041e027210 */ /* 0x000fe20007ffe0ff */
[----:B------:R-:W-:-:S04]  /*33df0*/  IMAD.HI.U32 R24, R21, 0x7f000001, R18 ;  /* 0x7f00000115187827 */ /* 0x000fc800078e0012 */
[----:B------:R-:W-:Y:S01]  /*33e00*/  IMAD.HI.U32 R22, R17, 0x7f000001, R14 ;  /* 0x7f00000111167827 */ /* 0x000fe200078e000e */
[----:B------:R-:W-:-:S03]  /*33e10*/  ISETP.GE.U32.AND P2, PT, R24, 0x7f000001, PT ;  /* 0x7f0000011800780c */ /* 0x000fc60003f46070 */
[----:B------:R-:W-:Y:S01]  /*33e20*/  IMAD.WIDE.U32 R4, R0, R3, RZ ;  /* 0x0000000300047225 */ /* 0x000fe200078e00ff */
[----:B------:R-:W-:Y:S01]  /*33e30*/  @!P1 IADD3 R2, PT, PT, R2, 0x7f000001, RZ ;  /* 0x7f00000102029810 */ /* 0x000fe20007ffe0ff */
[----:B------:R-:W-:Y:S02]  /*33e40*/  ISETP.GE.U32.AND P1, PT, R22, 0x7f000001, PT ;  /* 0x7f0000011600780c */ /* 0x000fe40003f26070 */
[----:B------:R-:W-:-:S04]  /*33e50*/  IMAD R15, R4, 0x7effffff, RZ ;  /* 0x7effffff040f7824 */ /* 0x000fc800078e02ff */
[----:B------:R-:W-:-:S04]  /*33e60*/  IMAD.HI.U32 R20, R15, 0x7f000001, R4 ;  /* 0x7f0000010f147827 */ /* 0x000fc800078e0004 */
[----:B------:R-:W-:Y:S01]  /*33e70*/  IMAD.WIDE.U32 R2, R2, R3, RZ ;  /* 0x0000000302027225 */ /* 0x000fe200078e00ff */
[----:B------:R-:W-:Y:S01]  /*33e80*/  ISETP.GE.U32.AND P0, PT, R20, 0x7f000001, PT ;  /* 0x7f0000011400780c */ /* 0x000fe20003f06070 */
[----:B------:R-:W-:Y:S02]  /*33e90*/  @P2 IADD3 R24, PT, PT, R24, -0x7f000001, RZ ;  /* 0x80ffffff18182810 */ /* 0x000fe40007ffe0ff */
[----:B------:R-:W-:Y:S01]  /*33ea0*/  IMAD R5, R2, 0x7effffff, RZ ;  /* 0x7effffff02057824 */ /* 0x000fe200078e02ff */
[----:B------:R-:W-:-:S03]  /*33eb0*/  @P1 IADD3 R22, PT, PT, R22, -0x7f000001, RZ ;  /* 0x80ffffff16161810 */ /* 0x000fc60007ffe0ff */
[----:B------:R-:W-:-:S05]  /*33ec0*/  IMAD.HI.U32 R23, R5, 0x7f000001, R2 ;  /* 0x7f00000105177827 */ /* 0x000fca00078e0002 */
[----:B------:R-:W-:Y:S01]  /*33ed0*/  ISETP.GE.U32.AND P1, PT, R23, 0x7f000001, PT ;  /* 0x7f0000011700780c */ /* 0x000fe20003f26070 */
[----:B------:R-:W-:Y:S01]  /*33ee0*/  @P0 IADD3 R20, PT, PT, R20, -0x7f000001, RZ ;  /* 0x80ffffff14140810 */ /* 0x000fe20007ffe0ff */
[----:B----4-:R-:W-:-:S04]  /*33ef0*/  IMAD.WIDE.U32 R4, R8, R24, RZ ;  /* 0x0000001808047225 */ /* 0x010fc800078e00ff */
[----:B------:R-:W-:-:S04]  /*33f00*/  IMAD.WIDE.U32 R2, R7, R22, RZ ;  /* 0x0000001607027225 */ /* 0x000fc800078e00ff */
[----:B------:R-:W-:Y:S02]  /*33f10*/  IMAD R17, R4, 0x7effffff, RZ ;  /* 0x7effffff04117824 */ /* 0x000fe400078e02ff */
[----:B------:R-:W-:Y:S02]  /*33f20*/  IMAD R15, R2, 0x7effffff, RZ ;  /* 0x7effffff020f7824 */ /* 0x000fe400078e02ff */
[----:B------:R-:W-:-:S04]  /*33f30*/  IMAD.HI.U32 R12, R17, 0x7f000001, R4 ;  /* 0x7f000001110c7827 */ /* 0x000fc800078e0004 */
[----:B------:R-:W-:Y:S01]  /*33f40*/  IMAD.HI.U32 R0, R15, 0x7f000001, R2 ;  /* 0x7f0000010f007827 */ /* 0x000fe200078e0002 */
[----:B------:R-:W-:-:S03]  /*33f50*/  ISETP.GE.U32.AND P3, PT, R12, 0x7f000001, PT ;  /* 0x7f0000010c00780c */ /* 0x000fc60003f66070 */
[----:B------:R-:W-:Y:S01]  /*33f60*/  IMAD.WIDE.U32 R2, R7, R20, RZ ;  /* 0x0000001407027225 */ /* 0x000fe200078e00ff */
[----:B------:R-:W-:-:S03]  /*33f70*/  @P1 IADD3 R23, PT, PT, R23, -0x7f000001, RZ ;  /* 0x80ffffff17171810 */ /* 0x000fc60007ffe0ff */
[----:B------:R-:W-:-:S04]  /*33f80*/  IMAD.WIDE.U32 R18, R9, R24, RZ ;  /* 0x0000001809127225 */ /* 0x000fc800078e00ff */
[----:B------:R-:W-:-:S04]  /*33f90*/  IMAD.WIDE.U32 R4, R8, R20, RZ ;  /* 0x0000001408047225 */ /* 0x000fc800078e00ff */
[----:B------:R-:W-:Y:S02]  /*33fa0*/  IMAD R15, R2, 0x7effffff, RZ ;  /* 0x7effffff020f7824 */ /* 0x000fe400078e02ff */
[----:B------:R-:W-:Y:S02]  /*33fb0*/  IMAD R21, R18, 0x7effffff, RZ ;  /* 0x7effffff12157824 */ /* 0x000fe400078e02ff */
[----:B------:R-:W-:Y:S02]  /*33fc0*/  IMAD R17, R4, 0x7effffff, RZ ;  /* 0x7effffff04117824 */ /* 0x000fe400078e02ff */
[----:B------:R-:W-:Y:S01]  /*33fd0*/  IMAD.HI.U32 R6, R15, 0x7f000001, R2 ;  /* 0x7f0000010f067827 */ /* 0x000fe200078e0002 */
[----:B------:R-:W-:-:S03]  /*33fe0*/  ISETP.GE.U32.AND P1, PT, R0, 0x7f000001, PT ;  /* 0x7f0000010000780c */ /* 0x000fc60003f26070 */
        /* <DEDUP_REMOVED lines=9> */
[----:B------:R-:W-:Y:S02]  /*34080*/  IMAD R17, R2, 0x7effffff, RZ ;  /* 0x7effffff02117824 */ /* 0x000fe400078e02ff */
[----:B------:R-:W-:-:S04]  /*34090*/  IMAD.HI.U32 R26, R5, 0x7f000001, R14 ;  /* 0x7f000001051a7827 */ /* 0x000fc800078e000e */
[----:B------:R-:W-:-:S04]  /*340a0*/  IMAD.WIDE.U32 R4, R12, 0x5fffffa, RZ ;  /* 0x05fffffa0c047825 */ /* 0x000fc800078e00ff */
[----:B------:R-:W-:Y:S01]  /*340b0*/  IMAD.HI.U32 R18, R17, 0x7f000001, R2 ;  /* 0x7f00000111127827 */ /* 0x000fe200078e0002 */
[----:B------:R-:W-:-:S03]  /*340c0*/  @P1 IADD3 R0, PT, PT, R0, -0x7f000001, RZ ;  /* 0x80ffffff00001810 */ /* 0x000fc60007ffe0ff */
[----:B------:R-:W-:Y:S01]  /*340d0*/  IMAD R3, R12, 0x6, RZ ;  /* 0x000000060c037824 */ /* 0x000fe200078e02ff */
[----:B------:R-:W-:Y:S01]  /*340e0*/  ISETP.GE.U32.AND P3, PT, R26, 0x7f000001, PT ;  /* 0x7f0000011a00780c */ /* 0x000fe20003f66070 */
[----:B------:R-:W-:Y:S02]  /*340f0*/  @P0 IADD3 R6, PT, PT, R6, -0x7f000001, RZ ;  /* 0x80ffffff06060810 */ /* 0x000fe40007ffe0ff */
[----:B------:R-:W-:Y:S01]  /*34100*/  IMAD.HI.U32 R25, R3, 0x7f000001, R4 ;  /* 0x7f00000103197827 */ /* 0x000fe200078e0004 */
[----:B------:R-:W-:Y:S01]  /*34110*/  @P4 IADD3 R19, PT, PT, R19, -0x7f000001, RZ ;  /* 0x80ffffff13134810 */ /* 0x000fe20007ffe0ff */
[----:B------:R-:W-:Y:S01]  /*34120*/  ISETP.GE.U32.AND P1, PT, R0, 0x7f000001, PT ;  /* 0x7f0000010000780c */ /* 0x000fe20003f26070 */
[----:B------:R-:W-:Y:S01]  /*34130*/  @P2 IADD3 R21, PT, PT, R21, -0x7f000001, RZ ;  /* 0x80ffffff15152810 */ /* 0x000fe20007ffe0ff */
[----:B------:R-:W-:Y:S01]  /*34140*/  ISETP.GE.U32.AND P0, PT, R6, 0x7f000001, PT ;  /* 0x7f0000010600780c */ /* 0x000fe20003f06070 */
[----:B------:R-:W-:Y:S01]  /*34150*/  ISETP.GE.U32.AND P2, PT, R25, 0x7f000001, PT ;  /* 0x7f0000011900780c */ /* 0x000fe20003f46070 */
[----:B------:R-:W-:-:S04]  /*34160*/  IMAD.WIDE.U32 R2, R19, 0x5fffffa, RZ ;  /* 0x05fffffa13027825 */ /* 0x000fc800078e00ff */
[----:B------:R-:W-:Y:S01]  /*34170*/  IMAD.WIDE.U32 R4, R10, R22, RZ ;  /* 0x000000160a047225 */ /* 0x000fe200078e00ff */
[----:B------:R-:W-:-:S03]  /*34180*/  @P3 IADD3 R26, PT, PT, R26, -0x7f000001, RZ ;  /* 0x80ffffff1a1a3810 */ /* 0x000fc60007ffe0ff */
[----:B------:R-:W-:Y:S02]  /*34190*/  IMAD R17, R19, 0x6, RZ ;  /* 0x0000000613117824 */ /* 0x000fe400078e02ff */
[----:B------:R-:W-:Y:S01]  /*341a0*/  IMAD.WIDE.U32 R14, R10, R23, RZ ;  /* 0x000000170a0e7225 */ /* 0x000fe200078e00ff */
[----:B------:R-:W-:-:S03]  /*341b0*/  @P1 IADD3 R0, PT, PT, R0, -0x7f000001, RZ ;  /* 0x80ffffff00001810 */ /* 0x000fc60007ffe0ff */
[----:B------:R-:W-:Y:S02]  /*341c0*/  IMAD R19, R4, 0x7effffff, RZ ;  /* 0x7effffff04137824 */ /* 0x000fe400078e02ff */
[----:B------:R-:W-:Y:S01]  /*341d0*/  IMAD.HI.U32 R27, R17, 0x7f000001, R2 ;  /* 0x7f000001111b7827 */ /* 0x000fe200078e0002 */
[----:B------:R-:W-:-:S03]  /*341e0*/  @P0 IADD3 R6, PT, PT, R6, -0x7f000001, RZ ;  /* 0x80ffffff06060810 */ /* 0x000fc60007ffe0ff */
[----:B------:R-:W-:Y:S01]  /*341f0*/  IMAD R17, R14, 0x7effffff, RZ ;  /* 0x7effffff0e117824 */ /* 0x000fe200078e02ff */
[----:B------:R-:W-:Y:S01]  /*34200*/  @P2 IADD3 R25, PT, PT, R25, -0x7f000001, RZ ;  /* 0x80ffffff19192810 */ /* 0x000fe20007ffe0ff */
[----:B------:R-:W-:-:S04]  /*34210*/  IMAD.WIDE.U32 R2, R26, 0x5fffffa, RZ ;  /* 0x05fffffa1a027825 */ /* 0x000fc800078e00ff */
[----:B------:R-:W-:Y:S01]  /*34220*/  IMAD.HI.U32 R28, R19, 0x7f000001, R4 ;  /* 0x7f000001131c7827 */ /* 0x000fe200078e0004 */
[----:B------:R-:W-:-:S03]  /*34230*/  IADD3 R0, PT, PT, R0, R21, RZ ;  /* 0x0000001500007210 */ /* 0x000fc60007ffe0ff */
[----:B------:R-:W-:Y:S02]  /*34240*/  IMAD R5, R26, 0x6, RZ ;  /* 0x000000061a057824 */ /* 0x000fe400078e02ff */
[----:B------:R-:W-:Y:S01]  /*34250*/  IMAD.HI.U32 R17, R17, 0x7f000001, R14 ;  /* 0x7f00000111117827 */ /* 0x000fe200078e000e */
[----:B------:R-:W-:Y:S01]  /*34260*/  IADD3 R6, PT, PT, R6, R25, RZ ;  /* 0x0000001906067210 */ /* 0x000fe20007ffe0ff */
[----:B------:R-:W-:Y:S02]  /*34270*/  ISETP.GE.U32.AND P5, PT, R28, 0x7f000001, PT ;  /* 0x7f0000011c00780c */ /* 0x000fe40003fa6070 */
[----:B------:R-:W-:Y:S01]  /*34280*/  IMAD.HI.U32 R21, R5, 0x7f000001, R2 ;  /* 0x7f00000105157827 */ /* 0x000fe200078e0002 */
[----:B------:R-:W-:Y:S01]  /*34290*/  ISETP.GE.U32.AND P6, PT, R17, 0x7f000001, PT ;  /* 0x7f0000011100780c */ /* 0x000fe20003fc6070 */
[----:B------:R-:W-:Y:S01]  /*342a0*/  ISETP.GE.U32.AND P2, PT, R6, 0x7f000001, PT ;  /* 0x7f0000010600780c */ /* 0x000fe20003f46070 */
[----:B------:R-:W-:Y:S02]  /*342b0*/  ISETP.GE.U32.AND P4, PT, R27, 0x7f000001, PT ;  /* 0x7f0000011b00780c */ /* 0x000fe40003f86070 */
[----:B------:R-:W-:Y:S01]  /*342c0*/  ISETP.GE.U32.AND P3, PT, R21, 0x7f000001, PT ;  /* 0x7f0000011500780c */ /* 0x000fe20003f66070 */
[----:B------:R-:W-:Y:S01]  /*342d0*/  ISETP.GE.U32.AND P1, PT, R0, 0x7f000001, PT ;  /* 0x7f0000010000780c */ /* 0x000fe20003f26070 */
[----:B------:R-:W-:Y:S01]  /*342e0*/  ISETP.GE.U32.AND P0, PT, R18, 0x7f000001, PT ;  /* 0x7f0000011200780c */ /* 0x000fe20003f06070 */
[----:B------:R-:W-:-:S03]  /*342f0*/  IMAD.WIDE.U32 R2, R8, R22, RZ ;  /* 0x0000001608027225 */ /* 0x000fc600078e00ff */
[----:B------:R-:W-:Y:S01]  /*34300*/  @P5 IADD3 R28, PT, PT, R28, -0x7f000001, RZ ;  /* 0x80ffffff1c1c5810 */ /* 0x000fe20007ffe0ff */
[----:B------:R-:W-:Y:S02]  /*34310*/  IMAD R5, R2, 0x7effffff, RZ ;  /* 0x7effffff02057824 */ /* 0x000fe400078e02ff */
[----:B------:R-:W-:Y:S02]  /*34320*/  @P6 IADD3 R17, PT, PT, R17, -0x7f000001, RZ ;  /* 0x80ffffff11116810 */ /* 0x000fe40007ffe0ff */
[----:B------:R-:W-:Y:S01]  /*34330*/  @P2 IADD3 R6, PT, PT, R6, -0x7f000001, RZ ;  /* 0x80ffffff06062810 */ /* 0x000fe20007ffe0ff */
[----:B------:R-:W-:Y:S01]  /*34340*/  IMAD.HI.U32 R19, R5, 0x7f000001, R2 ;  /* 0x7f00000105137827 */ /* 0x000fe200078e0002 */
[----:B------:R-:W-:-:S03]  /*34350*/  @P3 IADD3 R21, PT, PT, R21, -0x7f000001, RZ ;  /* 0x80ffffff15153810 */ /* 0x000fc60007ffe0ff */
[----:B------:R-:W-:Y:S01]  /*34360*/  IMAD.WIDE.U32 R2, R28, 0x5fffffa, RZ ;  /* 0x05fffffa1c027825 */ /* 0x000fe200078e00ff */
[----:B------:R-:W-:Y:S02]  /*34370*/  @P4 IADD3 R27, PT, PT, R27, -0x7f000001, RZ ;  /* 0x80ffffff1b1b4810 */ /* 0x000fe40007ffe0ff */
[----:B------:R-:W-:Y:S01]  /*34380*/  @P1 IADD3 R0, PT, PT, R0, -0x7f000001, RZ ;  /* 0x80ffffff00001810 */ /* 0x000fe20007ffe0ff */
[----:B------:R-:W-:Y:S01]  /*34390*/  IMAD.WIDE.U32 R4, R17, 0x5fffffa, RZ ;  /* 0x05fffffa11047825 */ /* 0x000fe200078e00ff */
[----:B------:R-:W-:-:S03]  /*343a0*/  @P0 IADD3 R18, PT, PT, R18, -0x7f000001, RZ ;  /* 0x80ffffff12120810 */ /* 0x000fc60007ffe0ff */
[----:B------:R-:W-:Y:S02]  /*343b0*/  IMAD R15, R28, 0x6, RZ ;  /* 0x000000061c0f7824 */ /* 0x000fe400078e02ff */
[----:B------:R-:W-:Y:S01]  /*343c0*/  IMAD R17, R17, 0x6, RZ ;  /* 0x0000000611117824 */ /* 0x000fe200078e02ff */
[----:B------:R-:W-:Y:S01]  /*343d0*/  IADD3 R6, PT, PT, R6, R21, RZ ;  /* 0x0000001506067210 */ /* 0x000fe20007ffe0ff */
[----:B------:R-:W-:Y:S01]  /*343e0*/  IMAD.HI.U32 R21, R15, 0x7f000001, R2 ;  /* 0x7f0000010f157827 */ /* 0x000fe200078e0002 */
[----:B------:R-:W-:Y:S01]  /*343f0*/  IADD3 R12, PT, PT, R0, R27, RZ ;  /* 0x0000001b000c7210 */ /* 0x000fe20007ffe0ff */
[----:B------:R-:W-:Y:S01]  /*34400*/  ISETP.GE.U32.AND P1, PT, R19, 0x7f000001, PT ;  /* 0x7f0000011300780c */ /* 0x000fe20003f26070 */
[----:B------:R-:W-:Y:S01]  /*34410*/  ISETP.GE.U32.AND P0, PT, R18, 0x7f000001, PT ;  /* 0x7f0000011200780c */ /* 0x000fe20003f06070 */
[----:B------:R-:W-:Y:S01]  /*34420*/  IMAD.HI.U32 R25, R17, 0x7f000001, R4 ;  /* 0x7f00000111197827 */ /* 0x000fe200078e0004 */
[----:B------:R-:W-:Y:S01]  /*34430*/  ISETP.GE.U32.AND P4, PT, R21, 0x7f000001, PT ;  /* 0x7f0000011500780c */ /* 0x000fe20003f86070 */
[----:B------:R-:W-:Y:S01]  /*34440*/  ISETP.GE.U32.AND P2, PT, R6, 0x7f000001, PT ;  /* 0x7f0000010600780c */ /* 0x000fe20003f46070 */
[----:B------:R-:W-:Y:S01]  /*34450*/  ISETP.GE.U32.AND P3, PT, R12, 0x7f000001, PT ;  /* 0x7f0000010c00780c */ /* 0x000fe20003f66070 */
[----:B------:R-:W-:Y:S01]  /*34460*/  IMAD.WIDE.U32 R4, R10, R24, RZ ;  /* 0x000000180a047225 */ /* 0x000fe200078e00ff */
[----:B------:R-:W-:-:S03]  /*34470*/  ISETP.GE.U32.AND P5, PT, R25, 0x7f000001, PT ;  /* 0x7f0000011900780c */ /* 0x000fc60003fa6070 */
[----:B------:R-:W-:Y:S02]  /*34480*/  IMAD R15, R4, 0x7effffff, RZ ;  /* 0x7effffff040f7824 */ /* 0x000fe400078e02ff */
[----:B------:R-:W-:Y:S01]  /*34490*/  IMAD.WIDE.U32 R2, R9, R20, RZ ;  /* 0x0000001409027225 */ /* 0x000fe200078e00ff */
[----:B------:R-:W-:Y:S02]  /*344a0*/  @P1 IADD3 R19, PT, PT, R19, -0x7f000001, RZ ;  /* 0x80ffffff13131810 */ /* 0x000fe40007ffe0ff */
[----:B------:R-:W-:Y:S01]  /*344b0*/  @P0 IADD3 R18, PT, PT, R18, -0x7f000001, RZ ;  /* 0x80ffffff12120810 */ /* 0x000fe20007ffe0ff */
[----:B------:R-:W-:Y:S01]  /*344c0*/  IMAD.HI.U32 R15, R15, 0x7f000001, R4 ;  /* 0x7f0000010f0f7827 */ /* 0x000fe200078e0004 */
[----:B------:R-:W-:Y:S02]  /*344d0*/  @P4 IADD3 R21, PT, PT, R21, -0x7f000001, RZ ;  /* 0x80ffffff15154810 */ /* 0x000fe40007ffe0ff */
[----:B------:R-:W-:Y:S01]  /*344e0*/  @P2 IADD3 R6, PT, PT, R6, -0x7f000001, RZ ;  /* 0x80ffffff06062810 */ /* 0x000fe20007ffe0ff */
[----:B------:R-:W-:Y:S01]  /*344f0*/  IMAD R5, R2, 0x7effffff, RZ ;  /* 0x7effffff02057824 */ /* 0x000fe200078e02ff */
[----:B------:R-:W-:-:S02]  /*34500*/  @P5 IADD3 R25, PT, PT, R25, -0x7f000001, RZ ;  /* 0x80ffffff19195810 */ /* 0x000fc40007ffe0ff */
[----:B------:R-:W-:Y:S01]  /*34510*/  @P3 IADD3 R12, PT, PT, R12, -0x7f000001, RZ ;  /* 0x80ffffff0c0c3810 */ /* 0x000fe20007ffe0ff */
[----:B------:R-:W-:Y:S01]  /*34520*/  ISETP.GE.U32.AND P4, PT, R15, 0x7f000001, PT ;  /* 0x7f0000010f00780c */ /* 0x000fe20003f86070 */
[----:B------:R-:W-:Y:S01]  /*34530*/  IMAD.HI.U32 R17, R5, 0x7f000001, R2 ;  /* 0x7f00000105117827 */ /* 0x000fe200078e0002 */
[----:B------:R-:W-:Y:S02]  /*34540*/  IADD3 R0, PT, PT, R18, R19, RZ ;  /* 0x0000001312007210 */ /* 0x000fe40007ffe0ff */
[----:B------:R-:W-:Y:S02]  /*34550*/  IADD3 R6, PT, PT, R6, R21, RZ ;  /* 0x0000001506067210 */ /* 0x000fe40007ffe0ff */
[----:B------:R-:W-:Y:S01]  /*34560*/  IADD3 R5, PT, PT, R12, R25, RZ ;  /* 0x000000190c057210 */ /* 0x000fe20007ffe0ff */
[----:B------:R-:W0:Y:S01]  /*34570*/  LDC R4, c[0x0][0x360] ;  /* 0x0000d800ff047b82 */ /* 0x000e220000000800 */
[----:B------:R-:W-:Y:S01]  /*34580*/  ISETP.GE.U32.AND P1, PT, R17, 0x7f000001, PT ;  /* 0x7f0000011100780c */ /* 0x000fe20003f26070 */
[----:B------:R-:W-:Y:S01]  /*34590*/  ISETP.GE.U32.AND P0, PT, R0, 0x7f000001, PT ;  /* 0x7f0000010000780c */ /* 0x000fe20003f06070 */
[----:B------:R-:W-:Y:S01]  /*345a0*/  ISETP.GE.U32.AND P2, PT, R6, 0x7f000001, PT ;  /* 0x7f0000010600780c */ /* 0x000fe20003f46070 */
[----:B------:R-:W-:Y:S01]  /*345b0*/  ISETP.GE.U32.AND P3, PT, R5, 0x7f000001, PT ;  /* 0x7f0000010500780c */ /* 0x000fe20003f66070 */
[----:B------:R-:W0:Y:S01]  /*345c0*/  S2R R21, SR_TID.X ;  /* 0x0000000000157919 */ /* 0x000e220000002100 */
[----:B------:R-:W-:-:S02]  /*345d0*/  @P4 IADD3 R15, PT, PT, R15, -0x7f000001, RZ ;  /* 0x80ffffff0f0f4810 */ /* 0x000fc40007ffe0ff */
[----:B------:R-:W1:Y:S03]  /*345e0*/  LDC.64 R18, c[0x0][0x488] ;  /* 0x00012200ff127b82 */ /* 0x000e660000000a00 */
[----:B------:R-:W-:-:S03]  /*345f0*/  IMAD.WIDE.U32 R2, R15, 0x5fffffa, RZ ;  /* 0x05fffffa0f027825 */ /* 0x000fc600078e00ff */
[----:B------:R-:W-:Y:S02]  /*34600*/  @P1 IADD3 R17, PT, PT, R17, -0x7f000001, RZ ;  /* 0x80ffffff11111810 */ /* 0x000fe40007ffe0ff */
[----:B------:R-:W-:Y:S01]  /*34610*/  @P0 IADD3 R0, PT, PT, R0, -0x7f000001, RZ ;  /* 0x80ffffff00000810 */ /* 0x000fe20007ffe0ff */
[----:B------:R-:W-:Y:S01]  /*34620*/  IMAD R15, R15, 0x6, RZ ;  /* 0x000000060f0f7824 */ /* 0x000fe200078e02ff */
[----:B------:R-:W-:Y:S02]  /*34630*/  @P2 IADD3 R6, PT, PT, R6, -0x7f000001, RZ ;  /* 0x80ffffff06062810 */ /* 0x000fe40007ffe0ff */
[----:B------:R-:W-:Y:S02]  /*34640*/  @P3 IADD3 R5, PT, PT, R5, -0x7f000001, RZ ;  /* 0x80ffffff05053810 */ /* 0x000fe40007ffe0ff */
[----:B------:R-:W-:Y:S01]  /*34650*/  IADD3 R0, PT, PT, R0, R17, RZ ;  /* 0x0000001100007210 */ /* 0x000fe20007ffe0ff */
[----:B------:R-:W-:Y:S01]  /*34660*/  IMAD.HI.U32 R3, R15, 0x7f000001, R2 ;  /* 0x7f0000010f037827 */ /* 0x000fe200078e0002 */
[----:B------:R-:W-:-:S02]  /*34670*/  IADD3 R6, PT, PT, R6, R11, RZ ;  /* 0x0000000b06067210 */ /* 0x000fc40007ffe0ff */
[----:B------:R-:W-:Y:S01]  /*34680*/  IADD3 R16, PT, PT, R5, R16, RZ ;  /* 0x0000001005107210 */ /* 0x000fe20007ffe0ff */
[----:B------:R-:W-:Y:S01]  /*34690*/  ISETP.GE.U32.AND P0, PT, R0, 0x7f000001, PT ;  /* 0x7f0000010000780c */ /* 0x000fe20003f06070 */
[----:B------:R-:W-:Y:S01]  /*346a0*/  ISETP.GE.U32.AND P1, PT, R3, 0x7f000001, PT ;  /* 0x7f0000010300780c */ /* 0x000fe20003f26070 */
[----:B------:R-:W-:Y:S02]  /*346b0*/  ISETP.GE.U32.AND P2, PT, R6, 0x7f000001, PT ;  /* 0x7f0000010600780c */ /* 0x000fe40003f46070 */
[----:B------:R-:W-:Y:S01]  /*346c0*/  ISETP.GE.U32.AND P3, PT, R16, 0x7f000001, PT ;  /* 0x7f0000011000780c */ /* 0x000fe20003f66070 */
[----:B0-----:R-:W-:-:S08]  /*346d0*/  IMAD R15, R4, UR6, R21 ;  /* 0x00000006040f7c24 */ /* 0x001fd0000f8e0215 */
[----:B------:R-:W-:Y:S02]  /*346e0*/  @P0 IADD3 R0, PT, PT, R0, -0x7f000001, RZ ;  /* 0x80ffffff00000810 */ /* 0x000fe40007ffe0ff */
[----:B------:R-:W-:Y:S02]  /*346f0*/  @P1 IADD3 R3, PT, PT, R3, -0x7f000001, RZ ;  /* 0x80ffffff03031810 */ /* 0x000fe40007ffe0ff */
[----:B------:R-:W-:Y:S02]  /*34700*/  @P2 IADD3 R6, PT, PT, R6, -0x7f000001, RZ ;  /* 0x80ffffff06062810 */ /* 0x000fe40007ffe0ff */
[----:B------:R-:W-:Y:S01]  /*34710*/  @P3 IADD3 R16, PT, PT, R16, -0x7f000001, RZ ;  /* 0x80ffffff10103810 */ /* 0x000fe20007ffe0ff */
[----:B-1----:R-:W-:Y:S01]  /*34720*/  IMAD.WIDE.U32 R18, R15, 0x4, R18 ;  /* 0x000000040f127825 */ /* 0x002fe200078e0012 */
[----:B------:R-:W-:Y:S01]  /*34730*/  IADD3 R0, PT, PT, R0, R3, RZ ;  /* 0x0000000300007210 */ /* 0x000fe20007ffe0ff */
[----:B------:R0:W-:Y:S04]  /*34740*/  STL [R1+0x110], R6 ;  /* 0x0001100601007387 */ /* 0x0001e80000100800 */
[C---:B------:R-:W-:Y:S01]  /*34750*/  ISETP.GE.U32.AND P0, PT, R0.reuse, 0x7f000001, PT ;  /* 0x7f0000010000780c */ /* 0x040fe20003f06070 */
[----:B------:R-:W-:Y:S04]  /*34760*/  STL [R1+0x114], R16 ;  /* 0x0001141001007387 */ /* 0x000fe80000100800 */
[----:B------:R1:W2:Y:S04]  /*34770*/  LDG.E R2, desc[UR14][R18.64] ;  /* 0x0000000e12027981 */ /* 0x0002a8000c1e1900 */
[----:B------:R-:W2:Y:S04]  /*34780*/  LDL.64 R4, [R1+0x110] ;  /* 0x0001100001047983 */ /* 0x000ea80000100a00 */
[----:B------:R-:W-:Y:S01]  /*34790*/  @P0 IADD3 R0, PT, PT, R0, -0x7f000001, RZ ;  /* 0x80ffffff00000810 */ /* 0x000fe20007ffe0ff */
[----:B------:R-:W3:Y:S01]  /*347a0*/  LDL R3, [R1+0x11c] ;  /* 0x00011c0001037983 */ /* 0x000ee20000100800 */
[----:B0-----:R-:W-:Y:S01]  /*347b0*/  IMAD.WIDE.U32 R6, R7, R24, RZ ;  /* 0x0000001807067225 */ /* 0x001fe200078e00ff */
[----:B-1----:R-:W0:Y:S01]  /*347c0*/  LDC.64 R18, c[0x0][0x4a0] ;  /* 0x00012800ff127b82 */ /* 0x002e220000000a00 */
[----:B------:R-:W-:-:S05]  /*347d0*/  IADD3 R14, PT, PT, R0, R13, RZ ;  /* 0x0000000d000e7210 */ /* 0x000fca0007ffe0ff */
[----:B------:R-:W-:-:S13]  /*347e0*/  ISETP.GE.U32.AND P0, PT, R14, 0x7f000001, PT ;  /* 0x7f0000010e00780c */ /* 0x000fda0003f06070 */
[----:B------:R-:W-:-:S05]  /*347f0*/  @P0 IADD3 R14, PT, PT, R14, -0x7f000001, RZ ;  /* 0x80ffffff0e0e0810 */ /* 0x000fca0007ffe0ff */
[----:B------:R-:W-:Y:S04]  /*34800*/  STL [R1+0x118], R14 ;  /* 0x0001180e01007387 */ /* 0x000fe80000100800 */
[----:B------:R-:W4:Y:S01]  /*34810*/  LDL R11, [R1+0x118] ;  /* 0x00011800010b7983 */ /* 0x000f220000100800 */
[----:B------:R-:W-:-:S04]  /*34820*/  IMAD R0, R6, 0x7effffff, RZ ;  /* 0x7effffff06007824 */ /* 0x000fc800078e02ff */
[----:B------:R-:W-:-:S05]  /*34830*/  IMAD.HI.U32 R6, R0, 0x7f000001, R6 ;  /* 0x7f00000100067827 */ /* 0x000fca00078e0006 */
[----:B------:R-:W-:Y:S01]  /*34840*/  ISETP.GE.U32.AND P0, PT, R6, 0x7f000001, PT ;  /* 0x7f0000010600780c */ /* 0x000fe20003f06070 */
[----:B------:R-:W-:-:S04]  /*34850*/  IMAD.WIDE.U32 R12, R8, R23, RZ ;  /* 0x00000017080c7225 */ /* 0x000fc800078e00ff */
[----:B------:R-:W-:-:S04]  /*34860*/  IMAD R0, R12, 0x7effffff, RZ ;  /* 0x7effffff0c007824 */ /* 0x000fc800078e02ff */
[----:B------:R-:W-:-:S04]  /*34870*/  IMAD.HI.U32 R13, R0, 0x7f000001, R12 ;  /* 0x7f000001000d7827 */ /* 0x000fc800078e000c */
[----:B------:R-:W-:Y:S01]  /*34880*/  @P0 IADD3 R6, PT, PT, R6, -0x7f000001, RZ ;  /* 0x80ffffff06060810 */ /* 0x000fe20007ffe0ff */
        /* <DEDUP_REMOVED lines=20> */
[----:B------:R-:W-:Y:S02]  /*349d0*/  IADD3 R10, PT, PT, R13, R10, RZ ;  /* 0x0000000a0d0a7210 */ /* 0x000fe40007ffe0ff */
[----:B------:R-:W1:Y:S03]  /*349e0*/  LDC.64 R12, c[0x0][0x490] ;  /* 0x00012400ff0c7b82 */ /* 0x000e660000000a00 */
[----:B------:R-:W-:-:S13]  /*349f0*/  ISETP.GE.U32.AND P0, PT, R10, 0x7f000001, PT ;  /* 0x7f0000010a00780c */ /* 0x000fda0003f06070 */
[----:B------:R-:W-:Y:S01]  /*34a00*/  @P0 IADD3 R10, PT, PT, R10, -0x7f000001, RZ ;  /* 0x80ffffff0a0a0810 */ /* 0x000fe20007ffe0ff */
[----:B-1----:R-:W-:-:S04]  /*34a10*/  IMAD.WIDE.U32 R12, R15, 0x4, R12 ;  /* 0x000000040f0c7825 */ /* 0x002fc800078e000c */
[----:B--2---:R-:W-:-:S04]  /*34a20*/  IMAD.WIDE.U32 R6, R4, R2, RZ ;  /* 0x0000000204067225 */ /* 0x004fc800078e00ff */
[----:B------:R-:W-:-:S04]  /*34a30*/  IMAD R9, R6, 0x7effffff, RZ ;  /* 0x7effffff06097824 */ /* 0x000fc800078e02ff */
[----:B------:R-:W-:-:S05]  /*34a40*/  IMAD.HI.U32 R17, R9, 0x7f000001, R6 ;  /* 0x7f00000109117827 */ /* 0x000fca00078e0006 */
[----:B------:R-:W-:Y:S01]  /*34a50*/  ISETP.GE.U32.AND P1, PT, R17, 0x7f000001, PT ;  /* 0x7f0000011100780c */ /* 0x000fe20003f26070 */
[----:B------:R-:W-:-:S04]  /*34a60*/  IMAD.WIDE.U32 R4, R5, R2, RZ ;  /* 0x0000000205047225 */ /* 0x000fc800078e00ff */
[----:B------:R-:W-:-:S08]  /*34a70*/  IMAD R7, R4, 0x7effffff, RZ ;  /* 0x7effffff04077824 */ /* 0x000fd000078e02ff */
[----:B------:R-:W-:Y:S01]  /*34a80*/  @P1 IADD3 R17, PT, PT, R17, -0x7f000001, RZ ;  /* 0x80ffffff11111810 */ /* 0x000fe20007ffe0ff */
[----:B------:R-:W-:-:S04]  /*34a90*/  IMAD.HI.U32 R0, R7, 0x7f000001, R4 ;  /* 0x7f00000107007827 */ /* 0x000fc800078e0004 */
[----:B------:R-:W-:Y:S01]  /*34aa0*/  ISETP.GE.U32.AND P1, PT, R17, 0x7f000001, PT ;  /* 0x7f0000011100780c */ /* 0x000fe20003f26070 */
[----:B------:R-:W-:Y:S01]  /*34ab0*/  ISETP.GE.U32.AND P2, PT, R0, 0x7f000001, PT ;  /* 0x7f0000010000780c */ /* 0x000fe20003f46070 */
[----:B---3--:R-:W-:Y:S01]  /*34ac0*/  IADD3 R10, PT, PT, R10, R3, RZ ;  /* 0x000000030a0a7210 */ /* 0x008fe20007ffe0ff */
[----:B----4-:R-:W-:-:S04]  /*34ad0*/  IMAD.WIDE.U32 R4, R11, R2, RZ ;  /* 0x000000020b047225 */ /* 0x010fc800078e00ff */
[----:B------:R-:W-:Y:S01]  /*34ae0*/  ISETP.GE.U32.AND P0, PT, R10, 0x7f000001, PT ;  /* 0x7f0000010a00780c */ /* 0x000fe20003f06070 */
[----:B------:R-:W-:-:S05]  /*34af0*/  IMAD R3, R4, 0x7effffff, RZ ;  /* 0x7effffff04037824 */ /* 0x000fca00078e02ff */
[----:B------:R-:W-:Y:S02]  /*34b00*/  @P1 IADD3 R17, PT, PT, R17, -0x7f000001, RZ ;  /* 0x80ffffff11111810 */ /* 0x000fe40007ffe0ff */
[----:B------:R-:W-:Y:S01]  /*34b10*/  @P2 IADD3 R0, PT, PT, R0, -0x7f000001, RZ ;  /* 0x80ffffff00002810 */ /* 0x000fe20007ffe0ff */
[----:B------:R-:W-:Y:S02]  /*34b20*/  IMAD.HI.U32 R3, R3, 0x7f000001, R4 ;  /* 0x7f00000103037827 */ /* 0x000fe400078e0004 */
[----:B------:R-:W-:Y:S02]  /*34b30*/  ISETP.GE.U32.AND P3, PT, R17, 0x7f000001, PT ;  /* 0x7f0000011100780c */ /* 0x000fe40003f66070 */
[----:B------:R-:W-:Y:S01]  /*34b40*/  ISETP.GE.U32.AND P1, PT, R0, 0x7f000001, PT ;  /* 0x7f0000010000780c */ /* 0x000fe20003f26070 */
[----:B------:R-:W-:Y:S01]  /*34b50*/  ISETP.GE.U32.AND P2, PT, R3, 0x7f000001, PT ;  /* 0x7f0000010300780c */ /* 0x000fe20003f46070 */
[----:B------:R-:W-:-:S05]  /*34b60*/  @P0 IADD3 R10, PT, PT, R10, -0x7f000001, RZ ;  /* 0x80ffffff0a0a0810 */ /* 0x000fca0007ffe0ff */
[----:B------:R-:W-:-:S04]  /*34b70*/  IMAD.WIDE.U32 R4, R10, R2, RZ ;  /* 0x000000020a047225 */ /* 0x000fc800078e00ff */
[----:B------:R-:W-:Y:S01]  /*34b80*/  @P3 IADD3 R17, PT, PT, R17, -0x7f000001, RZ ;  /* 0x80ffffff11113810 */ /* 0x000fe20007ffe0ff */
[----:B------:R-:W-:Y:S01]  /*34b90*/  IMAD R7, R4, 0x7effffff, RZ ;  /* 0x7effffff04077824 */ /* 0x000fe200078e02ff */
[----:B------:R-:W-:Y:S02]  /*34ba0*/  @P1 IADD3 R0, PT, PT, R0, -0x7f000001, RZ ;  /* 0x80ffffff00001810 */ /* 0x000fe40007ffe0ff */
[----:B------:R-:W-:Y:S01]  /*34bb0*/  @P2 IADD3 R3, PT, PT, R3, -0x7f000001, RZ ;  /* 0x80ffffff03032810 */ /* 0x000fe20007ffe0ff */
[----:B------:R-:W-:Y:S01]  /*34bc0*/  ISETP.GE.U32.AND P3, PT, R17, 0x7f000001, PT ;  /* 0x7f0000011100780c */ /* 0x000fe20003f66070 */
[----:B------:R-:W-:Y:S01]  /*34bd0*/  IMAD.HI.U32 R2, R7, 0x7f000001, R4 ;  /* 0x7f00000107027827 */ /* 0x000fe200078e0004 */
[----:B------:R-:W-:Y:S02]  /*34be0*/  ISETP.GE.U32.AND P1, PT, R0, 0x7f000001, PT ;  /* 0x7f0000010000780c */ /* 0x000fe40003f26070 */
[----:B------:R-:W-:Y:S02]  /*34bf0*/  ISETP.GE.U32.AND P0, PT, R3, 0x7f000001, PT ;  /* 0x7f0000010300780c */ /* 0x000fe40003f06070 */
[----:B------:R-:W-:-:S07]  /*34c00*/  ISETP.GE.U32.AND P2, PT, R2, 0x7f000001, PT ;  /* 0x7f0000010200780c */ /* 0x000fce0003f46070 */
[----:B------:R-:W-:Y:S02]  /*34c10*/  @P3 IADD3 R17, PT, PT, R17, -0x7f000001, RZ ;  /* 0x80ffffff11113810 */ /* 0x000fe40007ffe0ff */
[----:B------:R-:W-:Y:S02]  /*34c20*/  @P1 IADD3 R0, PT, PT, R0, -0x7f000001, RZ ;  /* 0x80ffffff00001810 */ /* 0x000fe40007ffe0ff */
[----:B------:R-:W-:Y:S01]  /*34c30*/  @P0 IADD3 R3, PT, PT, R3, -0x7f000001, RZ ;  /* 0x80ffffff03030810 */ /* 0x000fe20007ffe0ff */
[----:B------:R-:W-:Y:S01]  /*34c40*/  ISETP.GE.U32.AND P3, PT, R17, 0x7f000001, PT ;  /* 0x7f0000011100780c */ /* 0x000fe20003f66070 */
[----:B------:R-:W-:Y:S01]  /*34c50*/  @P2 IADD3 R2, PT, PT, R2, -0x7f000001, RZ ;  /* 0x80ffffff02022810 */ /* 0x000fe20007ffe0ff */
[----:B------:R-:W-:Y:S02]  /*34c60*/  ISETP.GE.U32.AND P1, PT, R0, 0x7f000001, PT ;  /* 0x7f0000010000780c */ /* 0x000fe40003f26070 */
[----:B------:R-:W-:Y:S02]  /*34c70*/  ISETP.GE.U32.AND P2, PT, R3, 0x7f000001, PT ;  /* 0x7f0000010300780c */ /* 0x000fe40003f46070 */
[----:B------:R-:W-:Y:S01]  /*34c80*/  ISETP.GE.U32.AND P0, PT, R2, 0x7f000001, PT ;  /* 0x7f0000010200780c */ /* 0x000fe20003f06070 */
[----:B0-----:R-:W-:-:S02]  /*34c90*/  IMAD R5, R19, 0xc, RZ ;  /* 0x0000000c13057824 */ /* 0x001fc400078e02ff */
[C---:B------:R-:W-:Y:S01]  /*34ca0*/  IMAD.WIDE.U32 R8, R18.reuse, 0xc, R12 ;  /* 0x0000000c12087825 */ /* 0x040fe200078e000c */
[----:B------:R-:W-:-:S03]  /*34cb0*/  LEA R6, P4, R18, R12, 0x3 ;  /* 0x0000000c12067211 */ /* 0x000fc600078818ff */
[----:B------:R-:W-:Y:S02]  /*34cc0*/  @P3 IADD3 R17, PT, PT, R17, -0x7f000001, RZ ;  /* 0x80ffffff11113810 */ /* 0x000fe40007ffe0ff */
[----:B------:R-:W-:Y:S02]  /*34cd0*/  LEA R4, P3, R18, R12, 0x2 ;  /* 0x0000000c12047211 */ /* 0x000fe400078610ff */
[----:B------:R-:W-:Y:S02]  /*34ce0*/  IADD3 R9, PT, PT, R9, R5, RZ ;  /* 0x0000000509097210 */ /* 0x000fe40007ffe0ff */
[----:B------:R-:W-:Y:S02]  /*34cf0*/  @P1 IADD3 R0, PT, PT, R0, -0x7f000001, RZ ;  /* 0x80ffffff00001810 */ /* 0x000fe40007ffe0ff */
[CCC-:B------:R-:W-:Y:S02]  /*34d00*/  LEA.HI.X R5, R18.reuse, R13.reuse, R19.reuse, 0x2, P3 ;  /* 0x0000000d12057211 */ /* 0x1c0fe400018f1413 */
[----:B------:R-:W-:-:S02]  /*34d10*/  LEA.HI.X R7, R18, R13, R19, 0x3, P4 ;  /* 0x0000000d12077211 */ /* 0x000fc400020f1c13 */
[----:B------:R-:W-:Y:S02]  /*34d20*/  @P2 IADD3 R3, PT, PT, R3, -0x7f000001, RZ ;  /* 0x80ffffff03032810 */ /* 0x000fe40007ffe0ff */
[----:B------:R-:W-:Y:S01]  /*34d30*/  @P0 IADD3 R2, PT, PT, R2, -0x7f000001, RZ ;  /* 0x80ffffff02020810 */ /* 0x000fe20007ffe0ff */
[----:B------:R-:W-:Y:S04]  /*34d40*/  STL [R1+0x11c], R10 ;  /* 0x00011c0a01007387 */ /* 0x000fe80000100800 */
[----:B------:R-:W-:Y:S04]  /*34d50*/  STG.E desc[UR14][R12.64], R17 ;  /* 0x000000110c007986 */ /* 0x000fe8000c10190e */
[----:B------:R-:W-:Y:S04]  /*34d60*/  STG.E desc[UR14][R4.64], R0 ;  /* 0x0000000004007986 */ /* 0x000fe8000c10190e */
[----:B------:R-:W-:Y:S04]  /*34d70*/  STG.E desc[UR14][R6.64], R3 ;  /* 0x0000000306007986 */ /* 0x000fe8000c10190e */
[----:B------:R-:W-:Y:S01]  /*34d80*/  STG.E desc[UR14][R8.64], R2 ;  /* 0x0000000208007986 */ /* 0x000fe2000c10190e */
[----:B------:R-:W-:Y:S05]  /*34d90*/  EXIT ;  /* 0x000000000000794d */ /* 0x000fea0003800000 */
        .type           $jit_computeValues$_ZN19kb31_septic_curve_tC1Ev,@function
        .size           $jit_computeValues$_ZN19kb31_septic_curve_tC1Ev,($jit_computeValues$_ZN20kb31_septic_digest_tC1Ev - $jit_computeValues$_ZN19kb31_septic_curve_tC1Ev)
$jit_computeValues$_ZN19kb31_septic_curve_tC1Ev:
[----:B------:R-:W0:Y:S01]  /*34da0*/  LDC R8, c[0x0][0x2f8] ;  /* 0x0000be00ff087b82 */ /* 0x000e220000000800 */
[----:B------:R-:W-:Y:S01]  /*34db0*/  IADD3 R6, PT, PT, R1, 0x170, RZ ;  /* 0x0000017001067810 */ /* 0x000fe20007ffe0ff */
[----:B------:R-:W-:Y:S01]  /*34dc0*/  HFMA2 R7, -RZ, RZ, 0, 0 ;  /* 0x00000000ff077431 */ /* 0x000fe200000001ff */
[----:B------:R-:W-:Y:S01]  /*34dd0*/  MOV R0, R10 ;  /* 0x0000000a00007202 */ /* 0x000fe20000000f00 */
[----:B------:R-:W-:-:S04]  /*34de0*/  MOV R16, 0x34e30 ;  /* 0x00034e3000107802 */ /* 0x000fc80000000f00 */
[----:B------:R-:W0:Y:S02]  /*34df0*/  LDC R9, c[0x0][0x2fc] ;  /* 0x0000bf00ff097b82 */ /* 0x000e240000000800 */
[----:B0-----:R-:W-:Y:S02]  /*34e00*/  IADD.64 R6, R6, R8 ;  /* 0x0000000806067235 */ /* 0x001fe400078e0200 */
[----:B------:R-:W-:-:S07]  /*34e10*/  MOV R9, R11 ;  /* 0x0000000b00097202 */ /* 0x000fce0000000f00 */
[----:B------:R-:W-:Y:S05]  /*34e20*/  CALL.REL.NOINC `($jit_computeValues$_ZN23kb31_septic_extension_tC1Ev) ;  /* 0x0000000400087944 */ /* 0x000fea0003c00000 */
[----:B------:R-:W-:Y:S01]  /*34e30*/  MOV R8, R10 ;  /* 0x0000000a00087202 */ /* 0x000fe20000000f00 */
[----:B------:R-:W-:Y:S01]  /*34e40*/  MOV R9, R11 ;  /* 0x0000000b00097202 */ /* 0x000fe20000000f00 */
[----:B------:R-:W-:-:S04]  /*34e50*/  MOV R16, 0x34ea0 ;  /* 0x00034ea000107802 */ /* 0x000fc80000000f00 */
[----:B------:R-:W-:-:S06]  /*34e60*/  IADD.64 R14, R8, 0x1c ;  /* 0x0000001c080e7835 */ /* 0x000fcc00078e0200 */
[----:B------:R-:W-:Y:S01]  /*34e70*/  MOV R0, R14 ;  /* 0x0000000e00007202 */ /* 0x000fe20000000f00 */
[----:B------:R-:W-:-:S07]  /*34e80*/  MOV R9, R15 ;  /* 0x0000000f00097202 */ /* 0x000fce0000000f00 */
[----:B------:R-:W-:Y:S05]  /*34e90*/  CALL.REL.NOINC `($jit_computeValues$_ZN23kb31_septic_extension_tC1Ev) ;  /* 0x0000000000ec7944 */ /* 0x000fea0003c00000 */
[----:B------:R-:W-:Y:S01]  /*34ea0*/  MOV R0, R6 ;  /* 0x0000000600007202 */ /* 0x000fe20000000f00 */
[----:B------:R-:W-:Y:S01]  /*34eb0*/  MOV R9, R7 ;  /* 0x0000000700097202 */ /* 0x000fe20000000f00 */
[----:B------:R-:W-:-:S07]  /*34ec0*/  MOV R17, 0x34ee0 ;  /* 0x00034ee000117802 */ /* 0x000fce0000000f00 */
[----:B------:R-:W-:Y:S05]  /*34ed0*/  CALL.REL.NOINC `($jit_computeValues$_ZN23kb31_septic_extension_t4zeroEv) ;  /* 0x0000000000c87944 */ /* 0x000fea0003c00000 */
[----:B------:R-:W-:Y:S01]  /*34ee0*/  MOV R9, R11 ;  /* 0x0000000b00097202 */ /* 0x000fe20000000f00 */
[----:B------:R-:W-:Y:S01]  /*34ef0*/  MOV R0, R10 ;  /* 0x0000000a00007202 */ /* 0x000fe20000000f00 */
[----:B------:R-:W-:Y:S01]  /*34f00*/  MOV R8, R6 ;  /* 0x0000000600087202 */ /* 0x000fe20000000f00 */
[----:B------:R-:W-:Y:S01]  /*34f10*/  MOV R11, R7 ;  /* 0x00000007000b7202 */ /* 0x000fe20000000f00 */
[----:B------:R-:W-:-:S07]  /*34f20*/  MOV R18, 0x34f40 ;  /* 0x00034f4000127802 */ /* 0x000fce0000000f00 */
[----:B------:R-:W-:Y:S05]  /*34f30*/  CALL.REL.NOINC `($jit_computeValues$_ZN23kb31_septic_extension_taSERKS_) ;  /* 0x0000000400007944 */ /* 0x000fea0003c00000 */
[----:B------:R-:W-:Y:S02]  /*34f40*/  IADD.64 R10, R6, 0x1c ;  /* 0x0000001c060a7835 */ /* 0x000fe400078e0200 */
[----:B------:R-:W-:-:S04]  /*34f50*/  MOV R17, 0x34f90 ;  /* 0x00034f9000117802 */ /* 0x000fc80000000f00 */
[----:B------:R-:W-:Y:S01]  /*34f60*/  MOV R0, R10 ;  /* 0x0000000a00007202 */ /* 0x000fe20000000f00 */
[----:B------:R-:W-:-:S07]  /*34f70*/  MOV R9, R11 ;  /* 0x0000000b00097202 */ /* 0x000fce0000000f00 */
[----:B------:R-:W-:Y:S05]  /*34f80*/  CALL.REL.NOINC `($jit_computeValues$_ZN23kb31_septic_extension_t4zeroEv) ;  /* 0x00000000009c7944 */ /* 0x000fea0003c00000 */
[----:B------:R-:W-:Y:S01]  /*34f90*/  MOV R0, R14 ;  /* 0x0000000e00007202 */ /* 0x000fe20000000f00 */
[----:B------:R-:W-:Y:S01]  /*34fa0*/  MOV R9, R15 ;  /* 0x0000000f00097202 */ /* 0x000fe20000000f00 */
[----:B------:R-:W-:Y:S01]  /*34fb0*/  MOV R8, R10 ;  /* 0x0000000a00087202 */ /* 0x000fe20000000f00 */
[----:B------:R-:W-:-:S07]  /*34fc0*/  MOV R18, 0x34fe0 ;  /* 0x00034fe000127802 */ /* 0x000fce0000000f00 */
[----:B------:R-:W-:Y:S05]  /*34fd0*/  CALL.REL.NOINC `($jit_computeValues$_ZN23kb31_septic_extension_taSERKS_) ;  /* 0x0000000000d87944 */ /* 0x000fea0003c00000 */
[----:B------:R-:W-:Y:S01]  /*34fe0*/  MOV R6, R20 ;  /* 0x0000001400067202 */ /* 0x000fe20000000f00 */
[----:B------:R-:W-:-:S04]  /*34ff0*/  HFMA2 R7, -RZ, RZ, 0, 0 ;  /* 0x00000000ff077431 */ /* 0x000fc800000001ff */
[----:B------:R-:W-:Y:S05]  /*35000*/  RET.REL.NODEC R6 `(jit_computeValues) ;  /* 0xfffffcac06fc7950 */ /* 0x000fea0003c3ffff */
        .type           $jit_computeValues$_ZN20kb31_septic_digest_tC1Ev,@function
        .size           $jit_computeValues$_ZN20kb31_septic_digest_tC1Ev,($jit_computeValues$_ZN23kb31_septic_extension_t4zeroEv - $jit_computeValues$_ZN20kb31_septic_digest_tC1Ev)
$jit_computeValues$_ZN20kb31_septic_digest_tC1Ev:
[----:B------:R-:W0:Y:S01]  /*35010*/  LDC R8, c[0x0][0x2f8] ;  /* 0x0000be00ff087b82 */ /* 0x000e220000000800 */
[----:B------:R-:W-:Y:S01]  /*35020*/  IADD3 R6, PT, PT, R1, 0x138, RZ ;  /* 0x0000013801067810 */ /* 0x000fe20007ffe0ff */
[----:B------:R-:W-:Y:S01]  /*35030*/  HFMA2 R7, -RZ, RZ, 0, 0 ;  /* 0x00000000ff077431 */ /* 0x000fe200000001ff */
[----:B------:R-:W-:Y:S01]  /*35040*/  MOV R10, R34 ;  /* 0x00000022000a7202 */ /* 0x000fe20000000f00 */
[----:B------:R-:W-:Y:S01]  /*35050*/  MOV R11, R35 ;  /* 0x00000023000b7202 */ /* 0x000fe20000000f00 */
[----:B------:R-:W-:-:S03]  /*35060*/  MOV R20, 0x350a0 ;  /* 0x000350a000147802 */ /* 0x000fc60000000f00 */
[----:B------:R-:W0:Y:S02]  /*35070*/  LDC R9, c[0x0][0x2fc] ;  /* 0x0000bf00ff097b82 */ /* 0x000e240000000800 */
[----:B0-----:R-:W-:-:S08]  /*35080*/  IADD.64 R12, R6, R8 ;  /* 0x00000008060c7235 */ /* 0x001fd000078e0200 */
[----:B------:R-:W-:Y:S05]  /*35090*/  CALL.REL.NOINC `($jit_computeValues$_ZN19kb31_septic_curve_tC1Ev) ;  /* 0xfffffffc00407944 */ /* 0x000fea0003c3ffff */
[----:B------:R-:W-:Y:S01]  /*350a0*/  MOV R10, R12 ;  /* 0x0000000c000a7202 */ /* 0x000fe20000000f00 */
[----:B------:R-:W-:Y:S01]  /*350b0*/  MOV R11, R13 ;  /* 0x0000000d000b7202 */ /* 0x000fe20000000f00 */
[----:B------:R-:W-:-:S07]  /*350c0*/  MOV R20, 0x350e0 ;  /* 0x000350e000147802 */ /* 0x000fce0000000f00 */
[----:B------:R-:W-:Y:S05]  /*350d0*/  CALL.REL.NOINC `($jit_computeValues$_ZN19kb31_septic_curve_tC1Ev) ;  /* 0xfffffffc00307944 */ /* 0x000fea0003c3ffff */
[----:B------:R-:W-:Y:S01]  /*350e0*/  MOV R0, R34 ;  /* 0x0000002200007202 */ /* 0x000fe20000000f00 */
[----:B------:R-:W-:Y:S01]  /*350f0*/  MOV R9, R35 ;  /* 0x0000002300097202 */ /* 0x000fe20000000f00 */
[----:B------:R-:W-:Y:S01]  /*35100*/  MOV R8, R12 ;  /* 0x0000000c00087202 */ /* 0x000fe20000000f00 */
[----:B------:R-:W-:Y:S01]  /*35110*/  MOV R11, R13 ;  /* 0x0000000d000b7202 */ /* 0x000fe20000000f00 */
[----:B------:R-:W-:-:S07]  /*35120*/  MOV R18, 0x35140 ;  /* 0x0003514000127802 */ /* 0x000fce0000000f00 */
[----:B------:R-:W-:Y:S05]  /*35130*/  CALL.REL.NOINC `($jit_computeValues$_ZN23kb31_septic_extension_taSERKS_) ;  /* 0x0000000000807944 */ /* 0x000fea0003c00000 */
[----:B------:R-:W-:Y:S01]  /*35140*/  MOV R6, R34 ;  /* 0x0000002200067202 */ /* 0x000fe20000000f00 */
[----:B------:R-:W-:Y:S01]  /*35150*/  MOV R7, R35 ;  /* 0x0000002300077202 */ /* 0x000fe20000000f00 */
[----:B------:R-:W-:Y:S02]  /*35160*/  IADD.64 R8, R12, 0x1c ;  /* 0x0000001c0c087835 */ /* 0x000fe400078e0200 */
[----:B------:R-:W-:Y:S02]  /*35170*/  MOV R18, 0x351d0 ;  /* 0x000351d000127802 */ /* 0x000fe40000000f00 */
[----:B------:R-:W-:Y:S02]  /*35180*/  IADD.64 R6, R6, 0x1c ;  /* 0x0000001c06067835 */ /* 0x000fe400078e0200 */
[----:B------:R-:W-:-:S04]  /*35190*/  MOV R11, R9 ;  /* 0x00000009000b7202 */ /* 0x000fc80000000f00 */
[----:B------:R-:W-:Y:S01]  /*351a0*/  MOV R0, R6 ;  /* 0x0000000600007202 */ /* 0x000fe20000000f00 */
[----:B------:R-:W-:-:S07]  /*351b0*/  MOV R9, R7 ;  /* 0x0000000700097202 */ /* 0x000fce0000000f00 */
[----:B------:R-:W-:Y:S05]  /*351c0*/  CALL.REL.NOINC `($jit_computeValues$_ZN23kb31_septic_extension_taSERKS_) ;  /* 0x00000000005c7944 */ /* 0x000fea0003c00000 */
[----:B------:R-:W-:Y:S01]  /*351d0*/  MOV R6, R19 ;  /* 0x0000001300067202 */ /* 0x000fe20000000f00 */
[----:B------:R-:W-:-:S04]  /*351e0*/  HFMA2 R7, -RZ, RZ, 0, 0 ;  /* 0x00000000ff077431 */ /* 0x000fc800000001ff */
[----:B------:R-:W-:Y:S05]  /*351f0*/  RET.REL.NODEC R6 `(jit_computeValues) ;  /* 0xfffffcac06807950 */ /* 0x000fea0003c3ffff */
        .type           $jit_computeValues$_ZN23kb31_septic_extension_t4zeroEv,@function
        .size           $jit_computeValues$_ZN23kb31_septic_extension_t4zeroEv,($jit_computeValues$_ZN23kb31_septic_extension_tC1Ev - $jit_computeValues$_ZN23kb31_septic_extension_t4zeroEv)
$jit_computeValues$_ZN23kb31_septic_extension_t4zeroEv:
[----:B------:R-:W-:-:S07]  /*35200*/  MOV R16, 0x35220 ;  /* 0x0003522000107802 */ /* 0x000fce0000000f00 */
[----:B------:R-:W-:Y:S05]  /*35210*/  CALL.REL.NOINC `($jit_computeValues$_ZN23kb31_septic_extension_tC1Ev) ;  /* 0x00000000000c7944 */ /* 0x000fea0003c00000 */
[----:B------:R-:W-:Y:S01]  /*35220*/  MOV R8, R17 ;  /* 0x0000001100087202 */ /* 0x000fe20000000f00 */
[----:B------:R-:W-:-:S04]  /*35230*/  HFMA2 R9, -RZ, RZ, 0, 0 ;  /* 0x00000000ff097431 */ /* 0x000fc800000001ff */
[----:B------:R-:W-:Y:S05]  /*35240*/  RET.REL.NODEC R8 `(jit_computeValues) ;  /* 0xfffffcac086c7950 */ /* 0x000fea0003c3ffff */
        .type           $jit_computeValues$_ZN23kb31_septic_extension_tC1Ev,@function
        .size           $jit_computeValues$_ZN23kb31_septic_extension_tC1Ev,($jit_computeValues$_ZN23kb31_septic_extension_taSERKS_ - $jit_computeValues$_ZN23kb31_septic_extension_tC1Ev)
$jit_computeValues$_ZN23kb31_septic_extension_tC1Ev:
[----:B------:R-:W0:Y:S01]  /*35250*/  LDCU UR6, c[0x0][0x2f8] ;  /* 0x00005f00ff0677ac */ /* 0x000e220008000800 */
[----:B------:R-:W-:Y:S01]  /*35260*/  MOV R8, R0 ;  /* 0x0000000000087202 */ /* 0x000fe20000000f00 */
[----:B------:R-:W0:Y:S04]  /*35270*/  LDCU UR7, c[0x0][0x2fc] ;  /* 0x00005f80ff0777ac */ /* 0x000e280008000800 */
[----:B0-----:R-:W-:Y:S02]  /*35280*/  IADD.64 R8, R8, -UR6 ;  /* 0x8000000608087c35 */ /* 0x001fe4000f8e0200 */
[----:B------:R-:W-:-:S04]  /*35290*/  HFMA2 R9, -RZ, RZ, 0, 0 ;  /* 0x00000000ff097431 */ /* 0x000fc800000001ff */
[----:B------:R-:W-:Y:S01]  /*352a0*/  MOV R0, R8 ;  /* 0x0000000800007202 */ /* 0x000fe20000000f00 */
[----:B------:R-:W-:-:S04]  /*352b0*/  MOV R8, R16 ;  /* 0x0000001000087202 */ /* 0x000fc80000000f00 */
[----:B------:R-:W-:Y:S04]  /*352c0*/  STL [R0], RZ ;  /* 0x000000ff00007387 */ /* 0x000fe80000100800 */
[----:B------:R-:W-:Y:S04]  /*352d0*/  STL [R0+0x4], RZ ;  /* 0x000004ff00007387 */ /* 0x000fe80000100800 */
[----:B------:R-:W-:Y:S04]  /*352e0*/  STL [R0+0x8], RZ ;  /* 0x000008ff00007387 */ /* 0x000fe80000100800 */
[----:B------:R-:W-:Y:S04]  /*352f0*/  STL [R0+0xc], RZ ;  /* 0x00000cff00007387 */ /* 0x000fe80000100800 */
[----:B------:R-:W-:Y:S04]  /*35300*/  STL [R0+0x10], RZ ;  /* 0x000010ff00007387 */ /* 0x000fe80000100800 */
[----:B------:R-:W-:Y:S04]  /*35310*/  STL [R0+0x14], RZ ;  /* 0x000014ff00007387 */ /* 0x000fe80000100800 */
[----:B------:R0:W-:Y:S02]  /*35320*/  STL [R0+0x18], RZ ;  /* 0x000018ff00007387 */ /* 0x0001e40000100800 */
[----:B0-----:R-:W-:Y:S05]  /*35330*/  RET.REL.NODEC R8 `(jit_computeValues) ;  /* 0xfffffcac08307950 */ /* 0x001fea0003c3ffff */
        .type           $jit_computeValues$_ZN23kb31_septic_extension_taSERKS_,@function
        .size           $jit_computeValues$_ZN23kb31_septic_extension_taSERKS_,($__internal_0_$__cuda_sm20_rem_u64 - $jit_computeValues$_ZN23kb31_septic_extension_taSERKS_)
$jit_computeValues$_ZN23kb31_septic_extension_taSERKS_:
[----:B------:R-:W0:Y:S01]  /*35340*/  LDCU UR6, c[0x0][0x2f8] ;  /* 0x00005f00ff0677ac */ /* 0x000e220008000800 */
[----:B------:R-:W-:Y:S01]  /*35350*/  MOV R10, R8 ;  /* 0x00000008000a7202 */ /* 0x000fe20000000f00 */
[----:B------:R-:W-:Y:S01]  /*35360*/  MOV R8, R0 ;  /* 0x0000000000087202 */ /* 0x000fe20000000f00 */
[----:B------:R-:W1:Y:S01]  /*35370*/  LDCU UR7, c[0x0][0x2fc] ;  /* 0x00005f80ff0777ac */ /* 0x000e620008000800 */
[----:B------:R-:W2:Y:S01]  /*35380*/  LDCU UR9, c[0x0][0x2fc] ;  /* 0x00005f80ff0977ac */ /* 0x000ea20008000800 */
[----:B0-----:R-:W-:Y:S01]  /*35390*/  UMOV UR8, UR6 ;  /* 0x0000000600087c82 */ /* 0x001fe20008000000 */
[----:B-1----:R-:W-:Y:S02]  /*353a0*/  IADD.64 R10, R10, -UR6 ;  /* 0x800000060a0a7c35 */ /* 0x002fe4000f8e0200 */
[----:B--2---:R-:W-:-:S04]  /*353b0*/  IADD.64 R8, R8, -UR8 ;  /* 0x8000000808087c35 */ /* 0x004fc8000f8e0200 */
[-C--:B------:R-:W-:Y:S02]  /*353c0*/  MOV R22, R10.reuse ;  /* 0x0000000a00167202 */ /* 0x080fe40000000f00 */
[----:B------:R-:W-:Y:S02]  /*353d0*/  ISETP.NE.S64.AND P0, PT, R8, R10, PT ;  /* 0x0000000a0800720c */ /* 0x000fe40003f15270 */
[----:B------:R-:W-:Y:S01]  /*353e0*/  MOV R10, R18 ;  /* 0x00000012000a7202 */ /* 0x000fe20000000f00 */
[----:B------:R-:W-:-:S11]  /*353f0*/  HFMA2 R11, -RZ, RZ, 0, 0 ;  /* 0x00000000ff0b7431 */ /* 0x000fd600000001ff */
[----:B------:R-:W-:Y:S05]  /*35400*/  @!P0 RET.REL.NODEC R10 `(jit_computeValues) ;  /* 0xfffffca80afc8950 */ /* 0x000fea0003c3ffff */
[----:B------:R-:W2:Y:S01]  /*35410*/  LDL R0, [R22] ;  /* 0x0000000016007983 */ /* 0x000ea20000100800 */
[----:B------:R-:W-:-:S05]  /*35420*/  MOV R21, R8 ;  /* 0x0000000800157202 */ /* 0x000fca0000000f00 */
[----:B--2---:R-:W-:Y:S04]  /*35430*/  STL [R21], R0 ;  /* 0x0000000015007387 */ /* 0x004fe80000100800 */
[----:B------:R-:W2:Y:S04]  /*35440*/  LDL R8, [R22+0x4] ;  /* 0x0000040016087983 */ /* 0x000ea80000100800 */
[----:B--2---:R0:W-:Y:S04]  /*35450*/  STL [R21+0x4], R8 ;  /* 0x0000040815007387 */ /* 0x0041e80000100800 */
[----:B------:R-:W2:Y:S04]  /*35460*/  LDL R10, [R22+0x8] ;  /* 0x00000800160a7983 */ /* 0x000ea80000100800 */
[----:B--2---:R-:W-:Y:S04]  /*35470*/  STL [R21+0x8], R10 ;  /* 0x0000080a15007387 */ /* 0x004fe80000100800 */
[----:B------:R-:W2:Y:S04]  /*35480*/  LDL R11, [R22+0xc] ;  /* 0x00000c00160b7983 */ /* 0x000ea80000100800 */
[----:B--2---:R-:W-:Y:S04]  /*35490*/  STL [R21+0xc], R11 ;  /* 0x00000c0b15007387 */ /* 0x004fe80000100800 */
[----:B------:R-:W2:Y:S04]  /*354a0*/  LDL R16, [R22+0x10] ;  /* 0x0000100016107983 */ /* 0x000ea80000100800 */
[----:B--2---:R-:W-:Y:S04]  /*354b0*/  STL [R21+0x10], R16 ;  /* 0x0000101015007387 */ /* 0x004fe80000100800 */
[----:B------:R-:W2:Y:S01]  /*354c0*/  LDL R17, [R22+0x14] ;  /* 0x0000140016117983 */ /* 0x000ea20000100800 */
[----:B0-----:R-:W-:Y:S01]  /*354d0*/  MOV R8, R18 ;  /* 0x0000001200087202 */ /* 0x001fe20000000f00 */
[----:B------:R-:W-:-:S02]  /*354e0*/  MOV R9, 0x0 ;  /* 0x0000000000097802 */ /* 0x000fc40000000f00 */
[----:B--2---:R-:W-:Y:S04]  /*354f0*/  STL [R21+0x14], R17 ;  /* 0x0000141115007387 */ /* 0x004fe80000100800 */
[----:B------:R-:W2:Y:S04]  /*35500*/  LDL R0, [R22+0x18] ;  /* 0x0000180016007983 */ /* 0x000ea80000100800 */
[----:B--2---:R0:W-:Y:S02]  /*35510*/  STL [R21+0x18], R0 ;  /* 0x0000180015007387 */ /* 0x0041e40000100800 */
[----:B0-----:R-:W-:Y:S05]  /*35520*/  RET.REL.NODEC R8 `(jit_computeValues) ;  /* 0xfffffca808b47950 */ /* 0x001fea0003c3ffff */
        .weak           $__internal_0_$__cuda_sm20_rem_u64
        .type           $__internal_0_$__cuda_sm20_rem_u64,@function
        .size           $__internal_0_$__cuda_sm20_rem_u64,(.L_x_9 - $__internal_0_$__cuda_sm20_rem_u64)
$__internal_0_$__cuda_sm20_rem_u64:
[----:B------:R-:W0:Y:S02]  /*35530*/  I2F.U64.RP R12, UR4 ;  /* 0x00000004000c7d12 */ /* 0x000e240008309000 */
[----:B0-----:R-:W0:Y:S02]  /*35540*/  MUFU.RCP R12, R12 ;  /* 0x0000000c000c7308 */ /* 0x001e240000001000 */
[----:B0-----:R-:W-:-:S15]  /*35550*/  IADD3 R6, PT, PT, R12, 0x1ffffffe, RZ ;  /* 0x1ffffffe0c067810 */ /* 0x001fde0007ffe0ff */
[----:B------:R-:W-:-:S15]  /*35560*/  NOP ;  /* 0x0000000000007918 */ /* 0x000fde0000000000 */
[----:B------:R-:W-:-:S15]  /*35570*/  NOP ;  /* 0x0000000000007918 */ /* 0x000fde0000000000 */
[----:B------:R-:W-:-:S15]  /*35580*/  NOP ;  /* 0x0000000000007918 */ /* 0x000fde0000000000 */
[----:B------:R-:W0:Y:S02]  /*35590*/  F2I.U64.TRUNC R6, R6 ;  /* 0x0000000600067311 */ /* 0x000e24000020d800 */
[----:B0-----:R-:W-:-:S04]  /*355a0*/  IMAD.WIDE.U32 R8, R6, UR4, RZ ;  /* 0x0000000406087c25 */ /* 0x001fc8000f8e00ff */
[----:B------:R-:W-:Y:S01]  /*355b0*/  IMAD R9, R6, UR5, R9 ;  /* 0x0000000506097c24 */ /* 0x000fe2000f8e0209 */
[----:B------:R-:W-:-:S03]  /*355c0*/  IADD3 R33, P0, PT, RZ, -R8, RZ ;  /* 0x80000008ff217210 */ /* 0x000fc60007f1e0ff */
[----:B------:R-:W-:Y:S02]  /*355d0*/  IMAD R9, R7, UR4, R9 ;  /* 0x0000000407097c24 */ /* 0x000fe4000f8e0209 */
[----:B------:R-:W-:-:S03]  /*355e0*/  IMAD.HI.U32 R8, R6, R33, RZ ;  /* 0x0000002106087227 */ /* 0x000fc600078e00ff */
[----:B------:R-:W-:Y:S01]  /*355f0*/  IADD3.X R37, PT, PT, RZ, ~R9, RZ, P0, !PT ;  /* 0x80000009ff257210 */ /* 0x000fe200007fe4ff */
[----:B------:R-:W-:-:S04]  /*35600*/  MOV R9, R6 ;  /* 0x0000000600097202 */ /* 0x000fc80000000f00 */
[-C--:B------:R-:W-:Y:S02]  /*35610*/  IMAD R43, R7, R37.reuse, RZ ;  /* 0x00000025072b7224 */ /* 0x080fe400078e02ff */
[----:B------:R-:W-:-:S04]  /*35620*/  IMAD.WIDE.U32 R8, P0, R6, R37, R8 ;  /* 0x0000002506087225 */ /* 0x000fc80007800008 */
[----:B------:R-:W-:-:S04]  /*35630*/  IMAD.HI.U32 R37, R7, R37, RZ ;  /* 0x0000002507257227 */ /* 0x000fc800078e00ff */
[----:B------:R-:W-:-:S05]  /*35640*/  IMAD.HI.U32 R8, P1, R7, R33, R8 ;  /* 0x0000002107087227 */ /* 0x000fca0007820008 */
[----:B------:R-:W-:Y:S02]  /*35650*/  IADD3 R9, P2, PT, R43, R8, RZ ;  /* 0x000000082b097210 */ /* 0x000fe40007f5e0ff */
[----:B------:R-:W-:-:S03]  /*35660*/  IADD3.X R8, PT, PT, R37, R7, RZ, P0, !PT ;  /* 0x0000000725087210 */ /* 0x000fc600007fe4ff */
[----:B------:R-:W-:Y:S01]  /*35670*/  IMAD.WIDE.U32 R6, R9, UR4, RZ ;  /* 0x0000000409067c25 */ /* 0x000fe2000f8e00ff */
[----:B------:R-:W-:-:S03]  /*35680*/  IADD3.X R33, PT, PT, RZ, RZ, R8, P2, P1 ;  /* 0x000000ffff217210 */ /* 0x000fc600017e2408 */
[----:B------:R-:W-:Y:S01]  /*35690*/  IMAD R8, R9, UR5, R7 ;  /* 0x0000000509087c24 */ /* 0x000fe2000f8e0207 */
[----:B------:R-:W-:-:S03]  /*356a0*/  IADD3 R7, P0, PT, RZ, -R6, RZ ;  /* 0x80000006ff077210 */ /* 0x000fc60007f1e0ff */
[----:B------:R-:W-:Y:S02]  /*356b0*/  IMAD R6, R33, UR4, R8 ;  /* 0x0000000421067c24 */ /* 0x000fe4000f8e0208 */
[----:B------:R-:W-:-:S03]  /*356c0*/  IMAD.HI.U32 R8, R9, R7, RZ ;  /* 0x0000000709087227 */ /* 0x000fc600078e00ff */
[----:B------:R-:W-:-:S05]  /*356d0*/  IADD3.X R6, PT, PT, RZ, ~R6, RZ, P0, !PT ;  /* 0x80000006ff067210 */ /* 0x000fca00007fe4ff */
[----:B------:R-:W-:-:S04]  /*356e0*/  IMAD.WIDE.U32 R8, P0, R9, R6, R8 ;  /* 0x0000000609087225 */ /* 0x000fc80007800008 */
[C---:B------:R-:W-:Y:S02]  /*356f0*/  IMAD R12, R33.reuse, R6, RZ ;  /* 0x00000006210c7224 */ /* 0x040fe400078e02ff */
[----:B------:R-:W-:-:S04]  /*35700*/  IMAD.HI.U32 R9, P1, R33, R7, R8 ;  /* 0x0000000721097227 */ /* 0x000fc80007820008 */
[----:B------:R-:W-:Y:S02]  /*35710*/  HFMA2 R7, -RZ, RZ, 0, 0 ;  /* 0x00000000ff077431 */ /* 0x000fe400000001ff */
[----:B------:R-:W-:Y:S01]  /*35720*/  IMAD.HI.U32 R6, R33, R6, RZ ;  /* 0x0000000621067227 */ /* 0x000fe200078e00ff */
[----:B------:R-:W-:-:S04]  /*35730*/  IADD3 R9, P2, PT, R12, R9, RZ ;  /* 0x000000090c097210 */ /* 0x000fc80007f5e0ff */
[----:B------:R-:W-:Y:S01]  /*35740*/  IADD3.X R33, PT, PT, R6, R33, RZ, P0, !PT ;  /* 0x0000002106217210 */ /* 0x000fe200007fe4ff */
[----:B------:R-:W-:-:S03]  /*35750*/  IMAD.HI.U32 R6, R9, R4, RZ ;  /* 0x0000000409067227 */ /* 0x000fc600078e00ff */
[----:B------:R-:W-:Y:S01]  /*35760*/  IADD3.X R33, PT, PT, RZ, RZ, R33, P2, P1 ;  /* 0x000000ffff217210 */ /* 0x000fe200017e2421 */
[----:B------:R-:W-:-:S04]  /*35770*/  IMAD.WIDE.U32 R6, R9, R5, R6 ;  /* 0x0000000509067225 */ /* 0x000fc800078e0006 */
[C---:B------:R-:W-:Y:S02]  /*35780*/  IMAD R9, R33.reuse, R5, RZ ;  /* 0x0000000521097224 */ /* 0x040fe400078e02ff */
[----:B------:R-:W-:-:S04]  /*35790*/  IMAD.HI.U32 R6, P0, R33, R4, R6 ;  /* 0x0000000421067227 */ /* 0x000fc80007800006 */
[----:B------:R-:W-:Y:S01]  /*357a0*/  IMAD.HI.U32 R8, R33, R5, RZ ;  /* 0x0000000521087227 */ /* 0x000fe200078e00ff */
[----:B------:R-:W-:-:S04]  /*357b0*/  IADD3 R9, P1, PT, R9, R6, RZ ;  /* 0x0000000609097210 */ /* 0x000fc80007f3e0ff */
[----:B------:R-:W-:Y:S01]  /*357c0*/  IADD3.X R8, PT, PT, R8, RZ, RZ, P0, !PT ;  /* 0x000000ff08087210 */ /* 0x000fe200007fe4ff */
[----:B------:R-:W-:-:S03]  /*357d0*/  IMAD.WIDE.U32 R6, R9, UR4, RZ ;  /* 0x0000000409067c25 */ /* 0x000fc6000f8e00ff */
[----:B------:R-:W-:Y:S01]  /*357e0*/  IADD3.X R8, PT, PT, RZ, R8, RZ, P1, !PT ;  /* 0x00000008ff087210 */ /* 0x000fe20000ffe4ff */
[----:B------:R-:W-:Y:S01]  /*357f0*/  IMAD R7, R9, UR5, R7 ;  /* 0x0000000509077c24 */ /* 0x000fe2000f8e0207 */
[----:B------:R-:W-:-:S03]  /*35800*/  ISETP.NE.S64.AND P1, PT, RZ, UR4, PT ;  /* 0x00000004ff007c0c */ /* 0x000fc6000bf35270 */
[----:B------:R-:W-:-:S05]  /*35810*/  IMAD R7, R8, UR4, R7 ;  /* 0x0000000408077c24 */ /* 0x000fca000f8e0207 */
[----:B------:R-:W-:Y:S02]  /*35820*/  IADD.64 R4, R4, -R6 ;  /* 0x8000000604047235 */ /* 0x000fe400078e0200 */
[----:B------:R-:W-:Y:S01]  /*35830*/  MOV R6, R32 ;  /* 0x0000002000067202 */ /* 0x000fe20000000f00 */
[----:B------:R-:W-:-:S03]  /*35840*/  HFMA2 R7, -RZ, RZ, 0, 0 ;  /* 0x00000000ff077431 */ /* 0x000fc600000001ff */
[----:B------:R-:W-:-:S14]  /*35850*/  ISETP.GE.U64.AND P0, PT, R4, UR4, PT ;  /* 0x0000000404007c0c */ /* 0x000fdc000bf16070 */
[----:B------:R-:W-:-:S06]  /*35860*/  @P0 IADD.64 R4, R4, -UR4 ;  /* 0x8000000404040c35 */ /* 0x000fcc000f8e0200 */
[----:B------:R-:W-:-:S14]  /*35870*/  ISETP.GE.U64.AND P0, PT, R4, UR4, PT ;  /* 0x0000000404007c0c */ /* 0x000fdc000bf16070 */
[----:B------:R-:W-:-:S04]  /*35880*/  @P0 IADD.64 R4, R4, -UR4 ;  /* 0x8000000404040c35 */ /* 0x000fc8000f8e0200 */
[----:B------:R-:W-:Y:S02]  /*35890*/  SEL.64 R4, R4, -0x1, P1 ;  /* 0xffffffff04047407 */ /* 0x000fe40000800001 */
[----:B------:R-:W-:Y:S06]  /*358a0*/  RET.REL.NODEC R6 `(jit_computeValues) ;  /* 0xfffffca406d47950 */ /* 0x000fec0003c3ffff */
.L_x_3:
[----:B------:R-:W-:-:S00]  /*358b0*/  BRA `(.L_x_3) ;  /* 0xfffffffc00fc7947 */ /* 0x000fc0000383ffff */
[----:B------:R-:W-:-:S00]  /*358c0*/  NOP ;  /* 0x0000000000007918 */ /* 0x000fc00000000000 */
        /* <DEDUP_REMOVED lines=11> */
.L_x_9:


//--------------------- .nv.global.init           --------------------------
	.section	.nv.global.init,"aw",@progbits
	.align	8
	.align		8
.nv.global.init:
	.type		_ZN23kb31_septic_extension_t10A_EC_LOGUPE,@object
	.size		_ZN23kb31_septic_extension_t10A_EC_LOGUPE,(_ZN19kb31_septic_curve_t7start_xE - _ZN23kb31_septic_extension_t10A_EC_LOGUPE)
_ZN23kb31_septic_extension_t10A_EC_LOGUPE:
        /*0000*/ 	.dword	fun@R_CUDA_G64(_ZN44_INTERNAL_00000000_13_jit_kernel_cu_d23cb3989constants15KB31_A_EC_LOGUPE)
	.align		8
	.type		_ZN19kb31_septic_curve_t7start_xE,@object
	.size		_ZN19kb31_septic_curve_t7start_xE,(_ZN16kb31_extension_t1DE - _ZN19kb31_septic_curve_t7start_xE)
_ZN19kb31_septic_curve_t7start_xE:
        /*0008*/ 	.dword	fun@R_CUDA_G64(_ZN44_INTERNAL_00000000_13_jit_kernel_cu_d23cb3989constants12kb31_start_xE)
	.type		_ZN16kb31_extension_t1DE,@object
	.size		_ZN16kb31_extension_t1DE,(_ZN23kb31_septic_extension_t15frobenius_constE - _ZN16kb31_extension_t1DE)
_ZN16kb31_extension_t1DE:
        /*0010*/ 	.byte	0x04, 0x00, 0x00, 0x00, 0x00, 0x00, 0x00, 0x00
	.align		8
	.type		_ZN23kb31_septic_extension_t15frobenius_constE,@object
	.size		_ZN23kb31_septic_extension_t15frobenius_constE,(_ZN19kb31_septic_curve_t7dummy_xE - _ZN23kb31_septic_extension_t15frobenius_constE)
_ZN23kb31_septic_extension_t15frobenius_constE:
        /*0018*/ 	.dword	fun@R_CUDA_G64(_ZN44_INTERNAL_00000000_13_jit_kernel_cu_d23cb3989constants20kb31_frobenius_constE)
	.align		8
	.type		_ZN19kb31_septic_curve_t7dummy_xE,@object
	.size		_ZN19kb31_septic_curve_t7dummy_xE,(_ZN23kb31_septic_extension_t22double_frobenius_constE - _ZN19kb31_septic_curve_t7dummy_xE)
_ZN19kb31_septic_curve_t7dummy_xE:
        /*0020*/ 	.dword	fun@R_CUDA_G64(_ZN44_INTERNAL_00000000_13_jit_kernel_cu_d23cb3989constants12kb31_dummy_xE)
	.align		8
	.type		_ZN23kb31_septic_extension_t22double_frobenius_constE,@object
	.size		_ZN23kb31_septic_extension_t22double_frobenius_constE,(_ZN19kb31_septic_curve_t7dummy_yE - _ZN23kb31_septic_extension_t22double_frobenius_constE)
_ZN23kb31_septic_extension_t22double_frobenius_constE:
        /*0028*/ 	.dword	fun@R_CUDA_G64(_ZN44_INTERNAL_00000000_13_jit_kernel_cu_d23cb3989constants27kb31_double_frobenius_constE)
	.align		8
	.type		_ZN19kb31_septic_curve_t7dummy_yE,@object
	.size		_ZN19kb31_septic_curve_t7dummy_yE,(_ZN23kb31_septic_extension_t10B_EC_LOGUPE - _ZN19kb31_septic_curve_t7dummy_yE)
_ZN19kb31_septic_curve_t7dummy_yE:
        /*0030*/ 	.dword	fun@R_CUDA_G64(_ZN44_INTERNAL_00000000_13_jit_kernel_cu_d23cb3989constants12kb31_dummy_yE)
	.align		8
	.type		_ZN23kb31_septic_extension_t10B_EC_LOGUPE,@object
	.size		_ZN23kb31_septic_extension_t10B_EC_LOGUPE,(_ZN19kb31_septic_curve_t7start_yE - _ZN23kb31_septic_extension_t10B_EC_LOGUPE)
_ZN23kb31_septic_extension_t10B_EC_LOGUPE:
        /*0038*/ 	.dword	fun@R_CUDA_G64(_ZN44_INTERNAL_00000000_13_jit_kernel_cu_d23cb3989constants15KB31_B_EC_LOGUPE)
	.align		8
	.type		_ZN19kb31_septic_curve_t7start_yE,@object
	.size		_ZN19kb31_septic_curve_t7start_yE,(_ZN44_INTERNAL_00000000_13_jit_kernel_cu_d23cb39829poseidon2_constants_koalabear3t1620half_external_roundsE - _ZN19kb31_septic_curve_t7start_yE)
_ZN19kb31_septic_curve_t7start_yE:
        /*0040*/ 	.dword	fun@R_CUDA_G64(_ZN44_INTERNAL_00000000_13_jit_kernel_cu_d23cb3989constants12kb31_start_yE)
	.type		_ZN44_INTERNAL_00000000_13_jit_kernel_cu_d23cb39829poseidon2_constants_koalabear3t1620half_external_roundsE,@object
	.size		_ZN44_INTERNAL_00000000_13_jit_kernel_cu_d23cb39829poseidon2_constants_koalabear3t1620half_external_roundsE,(_ZN44_INTERNAL_00000000_13_jit_kernel_cu_d23cb3989poseidon223EXTERNAL_ROUNDS_DEFAULTE - _ZN44_INTERNAL_00000000_13_jit_kernel_cu_d23cb39829poseidon2_constants_koalabear3t1620half_external_roundsE)
_ZN44_INTERNAL_00000000_13_jit_kernel_cu_d23cb39829poseidon2_constants_koalabear3t1620half_external_roundsE:
        /*0048*/ 	.byte	0x04, 0x00, 0x00, 0x00
	.type		_ZN44_INTERNAL_00000000_13_jit_kernel_cu_d23cb3989poseidon223EXTERNAL_ROUNDS_DEFAULTE,@object
	.size		_ZN44_INTERNAL_00000000_13_jit_kernel_cu_d23cb3989poseidon223EXTERNAL_ROUNDS_DEFAULTE,(_ZN44_INTERNAL_00000000_13_jit_kernel_cu_d23cb39829poseidon2_constants_koalabear3t165alphaE - _ZN44_INTERNAL_00000000_13_jit_kernel_cu_d23cb3989poseidon223EXTERNAL_ROUNDS_DEFAULTE)
_ZN44_INTERNAL_00000000_13_jit_kernel_cu_d23cb3989poseidon223EXTERNAL_ROUNDS_DEFAULTE:
        /*004c*/ 	.byte	0x08, 0x00, 0x00, 0x00
	.type		_ZN44_INTERNAL_00000000_13_jit_kernel_cu_d23cb39829poseidon2_constants_koalabear3t165alphaE,@object
	.size		_ZN44_INTERNAL_00000000_13_jit_kernel_cu_d23cb39829poseidon2_constants_koalabear3t165alphaE,(_ZN16kb31_extension_t1WE - _ZN44_INTERNAL_00000000_13_jit_kernel_cu_d23cb39829poseidon2_constants_koalabear3t165alphaE)
_ZN44_INTERNAL_00000000_13_jit_kernel_cu_d23cb39829poseidon2_constants_koalabear3t165alphaE:
        /*0050*/ 	.byte	0x03, 0x00, 0x00, 0x00
	.type		_ZN16kb31_extension_t1WE,@object
	.size		_ZN16kb31_extension_t1WE,(_ZN44_INTERNAL_00000000_13_jit_kernel_cu_d23cb39829poseidon2_constants_koalabear3t1615internal_roundsE - _ZN16kb31_extension_t1WE)
_ZN16kb31_extension_t1WE:
        /*0054*/ 	.byte	0xfa, 0xff, 0xff, 0x05
	.type		_ZN44_INTERNAL_00000000_13_jit_kernel_cu_d23cb39829poseidon2_constants_koalabear3t1615internal_roundsE,@object
	.size		_ZN44_INTERNAL_00000000_13_jit_kernel_cu_d23cb39829poseidon2_constants_koalabear3t1615internal_roundsE,(_ZN44_INTERNAL_00000000_13_jit_kernel_cu_d23cb39829poseidon2_constants_koalabear3t1615round_constantsE - _ZN44_INTERNAL_00000000_13_jit_kernel_cu_d23cb39829poseidon2_constants_koalabear3t1615internal_roundsE)
_ZN44_INTERNAL_00000000_13_jit_kernel_cu_d23cb39829poseidon2_constants_koalabear3t1615internal_roundsE:
        /*0058*/ 	.byte	0x14, 0x00, 0x00, 0x00
	.type		_ZN44_INTERNAL_00000000_13_jit_kernel_cu_d23cb39829poseidon2_constants_koalabear3t1615round_constantsE,@object
	.size		_ZN44_INTERNAL_00000000_13_jit_kernel_cu_d23cb39829poseidon2_constants_koalabear3t1615round_constantsE,(.L_32 - _ZN44_INTERNAL_00000000_13_jit_kernel_cu_d23cb39829poseidon2_constants_koalabear3t1615round_constantsE)
_ZN44_INTERNAL_00000000_13_jit_kernel_cu_d23cb39829poseidon2_constants_koalabear3t1615round_constantsE:
        /* <DEDUP_REMOVED lines=120> */
.L_32:


//--------------------- .nv.shared.reserved.0     --------------------------
	.section	.nv.shared.reserved.0,"aw",@nobits
	.weak		__nv_reservedSMEM_offset_0_alias
	.size		__nv_reservedSMEM_offset_0_alias, 0, 64
	.other		__nv_reservedSMEM_offset_0_alias,@"STO_CUDA_RESERVED_SHARED STV_DEFAULT"
__nv_reservedSMEM_offset_0_alias:
	.zero		0
	.zero		64


//--------------------- .nv.global                --------------------------
	.section	.nv.global,"aw",@nobits
	.align	4
.nv.global:
	.type		_ZN6kb31_t3MODE,@object
	.size		_ZN6kb31_t3MODE,(_ZN6kb31_t10MONTY_BITSE - _ZN6kb31_t3MODE)
_ZN6kb31_t3MODE:
	.zero		4
	.type		_ZN6kb31_t10MONTY_BITSE,@object
	.size		_ZN6kb31_t10MONTY_BITSE,(_ZN6kb31_t10MONTY_MASKE - _ZN6kb31_t10MONTY_BITSE)
_ZN6kb31_t10MONTY_BITSE:
	.zero		4
	.type		_ZN6kb31_t10MONTY_MASKE,@object
	.size		_ZN6kb31_t10MONTY_MASKE,(_ZN6kb31_t6DEGREEE - _ZN6kb31_t10MONTY_MASKE)
_ZN6kb31_t10MONTY_MASKE:
	.zero		4
	.type		_ZN6kb31_t6DEGREEE,@object
	.size		_ZN6kb31_t6DEGREEE,(_ZN6kb31_t2RRE - _ZN6kb31_t6DEGREEE)
_ZN6kb31_t6DEGREEE:
	.zero		4
	.type		_ZN6kb31_t2RRE,@object
	.size		_ZN6kb31_t2RRE,(_ZN6kb31_t8TOP_BITSE - _ZN6kb31_t2RRE)
_ZN6kb31_t2RRE:
	.zero		4
	.type		_ZN6kb31_t8TOP_BITSE,@object
	.size		_ZN6kb31_t8TOP_BITSE,(_ZN6kb31_t5NBITSE - _ZN6kb31_t8TOP_BITSE)
_ZN6kb31_t8TOP_BITSE:
	.zero		4
	.type		_ZN6kb31_t5NBITSE,@object
	.size		_ZN6kb31_t5NBITSE,(_ZN6kb31_t3ONEE - _ZN6kb31_t5NBITSE)
_ZN6kb31_t5NBITSE:
	.zero		4
	.type		_ZN6kb31_t3ONEE,@object
	.size		_ZN6kb31_t3ONEE,(_ZN6kb31_t1ME - _ZN6kb31_t3ONEE)
_ZN6kb31_t3ONEE:
	.zero		4
	.type		_ZN6kb31_t1ME,@object
	.size		_ZN6kb31_t1ME,(_ZN6kb31_t8MONTY_MUE - _ZN6kb31_t1ME)
_ZN6kb31_t1ME:
	.zero		4
	.type		_ZN6kb31_t8MONTY_MUE,@object
	.size		_ZN6kb31_t8MONTY_MUE,(_ZN26__nv_atomic_triv_cp_helperIjE5__valE - _ZN6kb31_t8MONTY_MUE)
_ZN6kb31_t8MONTY_MUE:
	.zero		4
	.type		_ZN26__nv_atomic_triv_cp_helperIjE5__valE,@object
	.size		_ZN26__nv_atomic_triv_cp_helperIjE5__valE,(.L_28 - _ZN26__nv_atomic_triv_cp_helperIjE5__valE)
_ZN26__nv_atomic_triv_cp_helperIjE5__valE:
	.zero		1
.L_28:


//--------------------- .nv.constant0.jit_computeValues --------------------------
	.section	.nv.constant0.jit_computeValues,"a",@progbits
	.sectionflags	@""
	.align	4
.nv.constant0.jit_computeValues:
	.zero		1200


//--------------------- SYMBOLS --------------------------

	.type		.nv.reservedSmem.offset0,@object
	.size		.nv.reservedSmem.offset0,0x4
